def attn_fwd(
    Q,
    K,
    V,
    Out,
    Lse,
    sm_scale,
    stride_qz,
    stride_qh,
    stride_qm,
    stride_qk,
    stride_kz,
    stride_kh,
    stride_kn,
    stride_kk,
    stride_vz,
    stride_vh,
    stride_vn,
    stride_vk,
    stride_oz,
    stride_oh,
    stride_om,
    stride_ok,
    seqlen_q,
    seqlen_k,
    BLOCK_M: tl.constexpr,
    BLOCK_N: tl.constexpr,
    HEAD_DIM: tl.constexpr,
    CAUSAL: tl.constexpr,
):
    start_m = tl.program_id(0)
    off_hz = tl.program_id(1)
    q_off = off_hz * stride_qh
    k_off = off_hz * stride_kh
    v_off = off_hz * stride_vh
    offs_m = start_m * BLOCK_M + tl.arange(0, BLOCK_M)
    offs_d = tl.arange(0, HEAD_DIM)
    offs_n = tl.arange(0, BLOCK_N)
    q_ptrs = Q + q_off + offs_m[:, None] * stride_qm + offs_d[None, :] * stride_qk
    k_ptrs = K + k_off + offs_d[:, None] * stride_kk + offs_n[None, :] * stride_kn
    v_ptrs = V + v_off + offs_n[:, None] * stride_vn + offs_d[None, :] * stride_vk
    m_i = tl.full([BLOCK_M], float("-inf"), dtype=tl.float32)
    l_i = tl.zeros([BLOCK_M], dtype=tl.float32) + 1.0
    acc = tl.zeros([BLOCK_M, HEAD_DIM], dtype=tl.float32)
    q = tl.load(q_ptrs)
    acc, l_i, m_i = _attn_fwd_inner(
        acc,
        l_i,
        m_i,
        q,
        k_ptrs,
        v_ptrs,
        sm_scale,
        stride_kn,
        stride_vn,
        start_m,
        seqlen_k,
        BLOCK_M,
        BLOCK_N,
        HEAD_DIM,
        CAUSAL,
    )
    acc = acc / l_i[:, None]
    lse = m_i + tl.math.log2(l_i) / 1.4426950408889634
    o_ptrs = (
        Out
        + off_hz * stride_oh
        + offs_m[:, None] * stride_om
        + offs_d[None, :] * stride_ok
    )
    tl.store(o_ptrs, acc.to(Out.dtype.element_ty))
    tl.store(Lse + off_hz * seqlen_q + offs_m, lse)

# config = {"BLOCK_M": 128, "BLOCK_N": 64, "HEAD_DIM": 512, "arch": "sm_80", "causal": true, "dtype": "fp16", "num_stages": 2, "num_warps": 4}
# arch = sm_80


// ===== COMPILED SASS (sm_80) =====

	.target	sm_80

	.elftype	@"ET_EXEC"


//--------------------- .note.nv.tkinfo           --------------------------
	.section	.note.nv.tkinfo,"",@"SHT_NOTE"
	.sectionflags	@"SHF_NOTE_NV_TKINFO"
	.tkinfo
        /*0018*/ 	.word	0x00000002
        /*0030*/ 	.string	""
        /*0030*/ 	.string	"ptxas"
        /*0030*/ 	.string	"Cuda compilation tools, release 13.0, V13.0.88"
        /*0030*/ 	.string	"Build cuda_13.0.r13.0/compiler.36424714_0"
        /*0030*/ 	.string	"-v  -suppress-debug-info  -lineinfo  -arch sm_80 "



//--------------------- .note.nv.cuinfo           --------------------------
	.section	.note.nv.cuinfo,"",@"SHT_NOTE"
	.sectionflags	@"SHF_NOTE_NV_CUINFO"
        /*0018*/ 	.short	0x0002
        /*001a*/ 	.short	0x0050
        /*001c*/ 	.short	0x0082
	.zero		2


//--------------------- .nv.info                  --------------------------
	.section	.nv.info,"",@"SHT_CUDA_INFO"
	.align	4


	//----- nvinfo : EIATTR_REGCOUNT
	.align		4
        /*0000*/ 	.byte	0x04, 0x2f
        /*0002*/ 	.short	(.L_2 - .L_1)
	.align		4
.L_1:
        /*0004*/ 	.word	index@(attn_fwd)
        /*0008*/ 	.word	0x00000020


	//----- nvinfo : EIATTR_FRAME_SIZE
	.align		4
.L_2:
        /*000c*/ 	.byte	0x04, 0x11
        /*000e*/ 	.short	(.L_4 - .L_3)
	.align		4
.L_3:
        /*0010*/ 	.word	index@(attn_fwd)
        /*0014*/ 	.word	0x000048a8


	//----- nvinfo : EIATTR_MIN_STACK_SIZE
	.align		4
.L_4:
        /*0018*/ 	.byte	0x04, 0x12
        /*001a*/ 	.short	(.L_6 - .L_5)
	.align		4
.L_5:
        /*001c*/ 	.word	index@(attn_fwd)
        /*0020*/ 	.word	0x000048a8
.L_6:


//--------------------- .nv.info.attn_fwd         --------------------------
	.section	.nv.info.attn_fwd,"",@"SHT_CUDA_INFO"
	.sectionflags	@""
	.align	4


	//----- nvinfo : EIATTR_CUDA_API_VERSION
	.align		4
        /*0000*/ 	.byte	0x04, 0x37
        /*0002*/ 	.short	(.L_8 - .L_7)
.L_7:
        /*0004*/ 	.word	0x00000082


	//----- nvinfo : EIATTR_SW2861232_WAR
	.align		4
.L_8:
        /*0008*/ 	.byte	0x01, 0x35
	.zero		2


	//----- nvinfo : EIATTR_PARAM_CBANK
	.align		4
        /*000c*/ 	.byte	0x04, 0x0a
        /*000e*/ 	.short	(.L_10 - .L_9)
	.align		4
.L_9:
        /*0010*/ 	.word	index@(.nv.constant0.attn_fwd)
        /*0014*/ 	.short	0x0160
        /*0016*/ 	.short	0x0088


	//----- nvinfo : EIATTR_CBANK_PARAM_SIZE
	.align		4
.L_10:
        /*0018*/ 	.byte	0x03, 0x19
        /*001a*/ 	.short	0x0088


	//----- nvinfo : EIATTR_KPARAM_INFO
	.align		4
        /*001c*/ 	.byte	0x04, 0x17
        /*001e*/ 	.short	(.L_12 - .L_11)
.L_11:
        /*0020*/ 	.word	0x00000000
        /*0024*/ 	.short	0x0019
        /*0026*/ 	.short	0x0080
        /*0028*/ 	.byte	0x00, 0xf4, 0x21, 0x00


	//----- nvinfo : EIATTR_KPARAM_INFO
	.align		4
.L_12:
        /*002c*/ 	.byte	0x04, 0x17
        /*002e*/ 	.short	(.L_14 - .L_13)
.L_13:
        /*0030*/ 	.word	0x00000000
        /*0034*/ 	.short	0x0018
        /*0036*/ 	.short	0x0078
        /*0038*/ 	.byte	0x00, 0xf4, 0x21, 0x00


	//----- nvinfo : EIATTR_KPARAM_INFO
	.align		4
.L_14:
        /*003c*/ 	.byte	0x04, 0x17
        /*003e*/ 	.short	(.L_16 - .L_15)
.L_15:
        /*0040*/ 	.word	0x00000000
        /*0044*/ 	.short	0x0017
        /*0046*/ 	.short	0x0070
        /*0048*/ 	.byte	0x00, 0xf0, 0x11, 0x00


	//----- nvinfo : EIATTR_KPARAM_INFO
	.align		4
.L_16:
        /*004c*/ 	.byte	0x04, 0x17
        /*004e*/ 	.short	(.L_18 - .L_17)
.L_17:
        /*0050*/ 	.word	0x00000000
        /*0054*/ 	.short	0x0016
        /*0056*/ 	.short	0x006c
        /*0058*/ 	.byte	0x00, 0xf0, 0x11, 0x00


	//----- nvinfo : EIATTR_KPARAM_INFO
	.align		4
.L_18:
        /*005c*/ 	.byte	0x04, 0x17
        /*005e*/ 	.short	(.L_20 - .L_19)
.L_19:
        /*0060*/ 	.word	0x00000000
        /*0064*/ 	.short	0x0015
        /*0066*/ 	.short	0x0068
        /*0068*/ 	.byte	0x00, 0xf0, 0x11, 0x00


	//----- nvinfo : EIATTR_KPARAM_INFO
	.align		4
.L_20:
        /*006c*/ 	.byte	0x04, 0x17
        /*006e*/ 	.short	(.L_22 - .L_21)
.L_21:
        /*0070*/ 	.word	0x00000000
        /*0074*/ 	.short	0x0014
        /*0076*/ 	.short	0x0064
        /*0078*/ 	.byte	0x00, 0xf0, 0x11, 0x00


	//----- nvinfo : EIATTR_KPARAM_INFO
	.align		4
.L_22:
        /*007c*/ 	.byte	0x04, 0x17
        /*007e*/ 	.short	(.L_24 - .L_23)
.L_23:
        /*0080*/ 	.word	0x00000000
        /*0084*/ 	.short	0x0013
        /*0086*/ 	.short	0x0060
        /*0088*/ 	.byte	0x00, 0xf0, 0x11, 0x00


	//----- nvinfo : EIATTR_KPARAM_INFO
	.align		4
.L_24:
        /*008c*/ 	.byte	0x04, 0x17
        /*008e*/ 	.short	(.L_26 - .L_25)
.L_25:
        /*0090*/ 	.word	0x00000000
        /*0094*/ 	.short	0x0012
        /*0096*/ 	.short	0x005c
        /*0098*/ 	.byte	0x00, 0xf0, 0x11, 0x00


	//----- nvinfo : EIATTR_KPARAM_INFO
	.align		4
.L_26:
        /*009c*/ 	.byte	0x04, 0x17
        /*009e*/ 	.short	(.L_28 - .L_27)
.L_27:
        /*00a0*/ 	.word	0x00000000
        /*00a4*/ 	.short	0x0011
        /*00a6*/ 	.short	0x0058
        /*00a8*/ 	.byte	0x00, 0xf0, 0x11, 0x00


	//----- nvinfo : EIATTR_KPARAM_INFO
	.align		4
.L_28:
        /*00ac*/ 	.byte	0x04, 0x17
        /*00ae*/ 	.short	(.L_30 - .L_29)
.L_29:
        /*00b0*/ 	.word	0x00000000
        /*00b4*/ 	.short	0x0010
        /*00b6*/ 	.short	0x0054
        /*00b8*/ 	.byte	0x00, 0xf0, 0x11, 0x00


	//----- nvinfo : EIATTR_KPARAM_INFO
	.align		4
.L_30:
        /*00bc*/ 	.byte	0x04, 0x17
        /*00be*/ 	.short	(.L_32 - .L_31)
.L_31:
        /*00c0*/ 	.word	0x00000000
        /*00c4*/ 	.short	0x000f
        /*00c6*/ 	.short	0x0050
        /*00c8*/ 	.byte	0x00, 0xf0, 0x11, 0x00


	//----- nvinfo : EIATTR_KPARAM_INFO
	.align		4
.L_32:
        /*00cc*/ 	.byte	0x04, 0x17
        /*00ce*/ 	.short	(.L_34 - .L_33)
.L_33:
        /*00d0*/ 	.word	0x00000000
        /*00d4*/ 	.short	0x000e
        /*00d6*/ 	.short	0x004c
        /*00d8*/ 	.byte	0x00, 0xf0, 0x11, 0x00


	//----- nvinfo : EIATTR_KPARAM_INFO
	.align		4
.L_34:
        /*00dc*/ 	.byte	0x04, 0x17
        /*00de*/ 	.short	(.L_36 - .L_35)
.L_35:
        /*00e0*/ 	.word	0x00000000
        /*00e4*/ 	.short	0x000d
        /*00e6*/ 	.short	0x0048
        /*00e8*/ 	.byte	0x00, 0xf0, 0x11, 0x00


	//----- nvinfo : EIATTR_KPARAM_INFO
	.align		4
.L_36:
        /*00ec*/ 	.byte	0x04, 0x17
        /*00ee*/ 	.short	(.L_38 - .L_37)
.L_37:
        /*00f0*/ 	.word	0x00000000
        /*00f4*/ 	.short	0x000c
        /*00f6*/ 	.short	0x0044
        /*00f8*/ 	.byte	0x00, 0xf0, 0x11, 0x00


	//----- nvinfo : EIATTR_KPARAM_INFO
	.align		4
.L_38:
        /*00fc*/ 	.byte	0x04, 0x17
        /*00fe*/ 	.short	(.L_40 - .L_39)
.L_39:
        /*0100*/ 	.word	0x00000000
        /*0104*/ 	.short	0x000b
        /*0106*/ 	.short	0x0040
        /*0108*/ 	.byte	0x00, 0xf0, 0x11, 0x00


	//----- nvinfo : EIATTR_KPARAM_INFO
	.align		4
.L_40:
        /*010c*/ 	.byte	0x04, 0x17
        /*010e*/ 	.short	(.L_42 - .L_41)
.L_41:
        /*0110*/ 	.word	0x00000000
        /*0114*/ 	.short	0x000a
        /*0116*/ 	.short	0x003c
        /*0118*/ 	.byte	0x00, 0xf0, 0x11, 0x00


	//----- nvinfo : EIATTR_KPARAM_INFO
	.align		4
.L_42:
        /*011c*/ 	.byte	0x04, 0x17
        /*011e*/ 	.short	(.L_44 - .L_43)
.L_43:
        /*0120*/ 	.word	0x00000000
        /*0124*/ 	.short	0x0009
        /*0126*/ 	.short	0x0038
        /*0128*/ 	.byte	0x00, 0xf0, 0x11, 0x00


	//----- nvinfo : EIATTR_KPARAM_INFO
	.align		4
.L_44:
        /*012c*/ 	.byte	0x04, 0x17
        /*012e*/ 	.short	(.L_46 - .L_45)
.L_45:
        /*0130*/ 	.word	0x00000000
        /*0134*/ 	.short	0x0008
        /*0136*/ 	.short	0x0034
        /*0138*/ 	.byte	0x00, 0xf0, 0x11, 0x00


	//----- nvinfo : EIATTR_KPARAM_INFO
	.align		4
.L_46:
        /*013c*/ 	.byte	0x04, 0x17
        /*013e*/ 	.short	(.L_48 - .L_47)
.L_47:
        /*0140*/ 	.word	0x00000000
        /*0144*/ 	.short	0x0007
        /*0146*/ 	.short	0x0030
        /*0148*/ 	.byte	0x00, 0xf0, 0x11, 0x00


	//----- nvinfo : EIATTR_KPARAM_INFO
	.align		4
.L_48:
        /*014c*/ 	.byte	0x04, 0x17
        /*014e*/ 	.short	(.L_50 - .L_49)
.L_49:
        /*0150*/ 	.word	0x00000000
        /*0154*/ 	.short	0x0006
        /*0156*/ 	.short	0x002c
        /*0158*/ 	.byte	0x00, 0xf0, 0x11, 0x00


	//----- nvinfo : EIATTR_KPARAM_INFO
	.align		4
.L_50:
        /*015c*/ 	.byte	0x04, 0x17
        /*015e*/ 	.short	(.L_52 - .L_51)
.L_51:
        /*0160*/ 	.word	0x00000000
        /*0164*/ 	.short	0x0005
        /*0166*/ 	.short	0x0028
        /*0168*/ 	.byte	0x00, 0xf0, 0x11, 0x00


	//----- nvinfo : EIATTR_KPARAM_INFO
	.align		4
.L_52:
        /*016c*/ 	.byte	0x04, 0x17
        /*016e*/ 	.short	(.L_54 - .L_53)
.L_53:
        /*0170*/ 	.word	0x00000000
        /*0174*/ 	.short	0x0004
        /*0176*/ 	.short	0x0020
        /*0178*/ 	.byte	0x00, 0xf4, 0x21, 0x00


	//----- nvinfo : EIATTR_KPARAM_INFO
	.align		4
.L_54:
        /*017c*/ 	.byte	0x04, 0x17
        /*017e*/ 	.short	(.L_56 - .L_55)
.L_55:
        /*0180*/ 	.word	0x00000000
        /*0184*/ 	.short	0x0003
        /*0186*/ 	.short	0x0018
        /*0188*/ 	.byte	0x00, 0xf4, 0x21, 0x00


	//----- nvinfo : EIATTR_KPARAM_INFO
	.align		4
.L_56:
        /*018c*/ 	.byte	0x04, 0x17
        /*018e*/ 	.short	(.L_58 - .L_57)
.L_57:
        /*0190*/ 	.word	0x00000000
        /*0194*/ 	.short	0x0002
        /*0196*/ 	.short	0x0010
        /*0198*/ 	.byte	0x00, 0xf4, 0x21, 0x00


	//----- nvinfo : EIATTR_KPARAM_INFO
	.align		4
.L_58:
        /*019c*/ 	.byte	0x04, 0x17
        /*019e*/ 	.short	(.L_60 - .L_59)
.L_59:
        /*01a0*/ 	.word	0x00000000
        /*01a4*/ 	.short	0x0001
        /*01a6*/ 	.short	0x0008
        /*01a8*/ 	.byte	0x00, 0xf4, 0x21, 0x00


	//----- nvinfo : EIATTR_KPARAM_INFO
	.align		4
.L_60:
        /*01ac*/ 	.byte	0x04, 0x17
        /*01ae*/ 	.short	(.L_62 - .L_61)
.L_61:
        /*01b0*/ 	.word	0x00000000
        /*01b4*/ 	.short	0x0000
        /*01b6*/ 	.short	0x0000
        /*01b8*/ 	.byte	0x00, 0xf4, 0x21, 0x00


	//----- nvinfo : EIATTR_MAXREG_COUNT
	.align		4
.L_62:
        /*01bc*/ 	.byte	0x03, 0x1b
        /*01be*/ 	.short	0x00ff


	//----- nvinfo : EIATTR_NUM_BARRIERS
	.align		4
        /*01c0*/ 	.byte	0x02, 0x4c
        /*01c2*/ 	.byte	0x01
	.zero		1


	//----- nvinfo : EIATTR_ANNOTATIONS
	.align		4
        /*01c4*/ 	.byte	0x04, 0x55
        /*01c6*/ 	.short	(.L_64 - .L_63)


	//   ....[0]....
.L_63:
        /*01c8*/ 	.word	0x00000001
        /*01cc*/ 	.byte	0x20, 0x04, 0x00, 0x00, 0x01, 0x00, 0x00, 0x00, 0x30, 0x04, 0x00, 0x00, 0x01, 0x00, 0x00, 0x00
        /* <DEDUP_REMOVED lines=316> */
        /*159c*/ 	.byte	0x40, 0x9f, 0x00, 0x00


	//----- nvinfo : EIATTR_MERCURY_ISA_VERSION
	.align		4
.L_64:
        /*15a0*/ 	.byte	0x03, 0x5f
        /*15a2*/ 	.short	0x0000


	//----- nvinfo : EIATTR_COOP_GROUP_MASK_REGIDS
	.align		4
        /*15a4*/ 	.byte	0x04, 0x29
        /*15a6*/ 	.short	(.L_66 - .L_65)


	//   ....[0]....
.L_65:
        /*15a8*/ 	.word	0xffffffff


	//   ....[1]....
        /*15ac*/ 	.word	0xffffffff


	//   ....[2]....
        /*15b0*/ 	.word	0xffffffff


	//   ....[3]....
        /*15b4*/ 	.word	0xffffffff


	//   ....[4]....
        /*15b8*/ 	.word	0xffffffff


	//   ....[5]....
        /*15bc*/ 	.word	0xffffffff


	//   ....[6]....
        /*15c0*/ 	.word	0xffffffff


	//   ....[7]....
        /*15c4*/ 	.word	0xffffffff


	//   ....[8]....
        /*15c8*/ 	.word	0xffffffff


	//   ....[9]....
        /*15cc*/ 	.word	0xffffffff


	//   ....[10]....
        /*15d0*/ 	.word	0xffffffff


	//   ....[11]....
        /*15d4*/ 	.word	0xffffffff


	//   ....[12]....
        /*15d8*/ 	.word	0xffffffff


	//   ....[13]....
        /*15dc*/ 	.word	0xffffffff


	//   ....[14]....
        /*15e0*/ 	.word	0xffffffff


	//   ....[15]....
        /*15e4*/ 	.word	0xffffffff


	//   ....[16]....
        /*15e8*/ 	.word	0xffffffff


	//   ....[17]....
        /*15ec*/ 	.word	0xffffffff


	//   ....[18]....
        /*15f0*/ 	.word	0xffffffff


	//   ....[19]....
        /*15f4*/ 	.word	0xffffffff


	//   ....[20]....
        /*15f8*/ 	.word	0xffffffff


	//   ....[21]....
        /*15fc*/ 	.word	0xffffffff


	//   ....[22]....
        /*1600*/ 	.word	0xffffffff


	//   ....[23]....
        /*1604*/ 	.word	0xffffffff


	//   ....[24]....
        /*1608*/ 	.word	0xffffffff


	//   ....[25]....
        /*160c*/ 	.word	0xffffffff


	//   ....[26]....
        /*1610*/ 	.word	0xffffffff


	//   ....[27]....
        /*1614*/ 	.word	0xffffffff


	//   ....[28]....
        /*1618*/ 	.word	0xffffffff


	//   ....[29]....
        /*161c*/ 	.word	0xffffffff


	//   ....[30]....
        /*1620*/ 	.word	0xffffffff


	//   ....[31]....
        /*1624*/ 	.word	0xffffffff


	//   ....[32]....
        /*1628*/ 	.word	0xffffffff


	//   ....[33]....
        /*162c*/ 	.word	0xffffffff


	//   ....[34]....
        /*1630*/ 	.word	0xffffffff


	//   ....[35]....
        /*1634*/ 	.word	0xffffffff


	//   ....[36]....
        /*1638*/ 	.word	0xffffffff


	//   ....[37]....
        /*163c*/ 	.word	0xffffffff


	//   ....[38]....
        /*1640*/ 	.word	0xffffffff


	//   ....[39]....
        /*1644*/ 	.word	0xffffffff


	//   ....[40]....
        /*1648*/ 	.word	0xffffffff


	//   ....[41]....
        /*164c*/ 	.word	0xffffffff


	//   ....[42]....
        /*1650*/ 	.word	0xffffffff


	//   ....[43]....
        /*1654*/ 	.word	0xffffffff


	//   ....[44]....
        /*1658*/ 	.word	0xffffffff


	//   ....[45]....
        /*165c*/ 	.word	0xffffffff


	//   ....[46]....
        /*1660*/ 	.word	0xffffffff


	//   ....[47]....
        /*1664*/ 	.word	0xffffffff


	//   ....[48]....
        /*1668*/ 	.word	0xffffffff


	//   ....[49]....
        /*166c*/ 	.word	0xffffffff


	//   ....[50]....
        /*1670*/ 	.word	0xffffffff


	//   ....[51]....
        /*1674*/ 	.word	0xffffffff


	//   ....[52]....
        /*1678*/ 	.word	0xffffffff


	//   ....[53]....
        /*167c*/ 	.word	0xffffffff


	//   ....[54]....
        /*1680*/ 	.word	0xffffffff


	//   ....[55]....
        /*1684*/ 	.word	0xffffffff


	//   ....[56]....
        /*1688*/ 	.word	0xffffffff


	//   ....[57]....
        /*168c*/ 	.word	0xffffffff


	//   ....[58]....
        /*1690*/ 	.word	0xffffffff


	//   ....[59]....
        /*1694*/ 	.word	0xffffffff


	//   ....[60]....
        /*1698*/ 	.word	0xffffffff


	//   ....[61]....
        /*169c*/ 	.word	0xffffffff


	//   ....[62]....
        /*16a0*/ 	.word	0xffffffff


	//   ....[63]....
        /*16a4*/ 	.word	0xffffffff


	//   ....[64]....
        /*16a8*/ 	.word	0xffffffff


	//   ....[65]....
        /*16ac*/ 	.word	0xffffffff


	//   ....[66]....
        /*16b0*/ 	.word	0xffffffff


	//   ....[67]....
        /*16b4*/ 	.word	0xffffffff


	//   ....[68]....
        /*16b8*/ 	.word	0xffffffff


	//   ....[69]....
        /*16bc*/ 	.word	0xffffffff


	//   ....[70]....
        /*16c0*/ 	.word	0xffffffff


	//   ....[71]....
        /*16c4*/ 	.word	0xffffffff


	//   ....[72]....
        /*16c8*/ 	.word	0xffffffff


	//   ....[73]....
        /*16cc*/ 	.word	0xffffffff


	//   ....[74]....
        /*16d0*/ 	.word	0xffffffff


	//   ....[75]....
        /*16d4*/ 	.word	0xffffffff


	//   ....[76]....
        /*16d8*/ 	.word	0xffffffff


	//   ....[77]....
        /*16dc*/ 	.word	0xffffffff


	//   ....[78]....
        /*16e0*/ 	.word	0xffffffff


	//   ....[79]....
        /*16e4*/ 	.word	0xffffffff


	//----- nvinfo : EIATTR_COOP_GROUP_INSTR_OFFSETS
	.align		4
.L_66:
        /*16e8*/ 	.byte	0x04, 0x28
        /*16ea*/ 	.short	(.L_68 - .L_67)


	//   ....[0]....
.L_67:
        /*16ec*/ 	.word	0x0004b4f0


	//   ....[1]....
        /*16f0*/ 	.word	0x0004b500


	//   ....[2]....
        /*16f4*/ 	.word	0x0004be10


	//   ....[3]....
        /*16f8*/ 	.word	0x0004bf90


	//   ....[4]....
        /*16fc*/ 	.word	0x0004bfc0


	//   ....[5]....
        /*1700*/ 	.word	0x0004bfe0


	//   ....[6]....
        /*1704*/ 	.word	0x0004bff0


	//   ....[7]....
        /*1708*/ 	.word	0x0004c070


	//   ....[8]....
        /*170c*/ 	.word	0x0004c090


	//   ....[9]....
        /*1710*/ 	.word	0x0004c0b0


	//   ....[10]....
        /*1714*/ 	.word	0x0004c0e0


	//   ....[11]....
        /*1718*/ 	.word	0x0004c0f0


	//   ....[12]....
        /*171c*/ 	.word	0x0004c100


	//   ....[13]....
        /*1720*/ 	.word	0x0004c130


	//   ....[14]....
        /*1724*/ 	.word	0x0004c170


	//   ....[15]....
        /*1728*/ 	.word	0x0004c190


	//   ....[16]....
        /*172c*/ 	.word	0x0004c220


	//   ....[17]....
        /*1730*/ 	.word	0x0004c230


	//   ....[18]....
        /*1734*/ 	.word	0x0004c240


	//   ....[19]....
        /*1738*/ 	.word	0x0004c2d0


	//   ....[20]....
        /*173c*/ 	.word	0x0004c2e0


	//   ....[21]....
        /*1740*/ 	.word	0x0004c2f0


	//   ....[22]....
        /*1744*/ 	.word	0x0004c300


	//   ....[23]....
        /*1748*/ 	.word	0x0004c310


	//   ....[24]....
        /*174c*/ 	.word	0x0004c320


	//   ....[25]....
        /*1750*/ 	.word	0x0004c330


	//   ....[26]....
        /*1754*/ 	.word	0x0004c380


	//   ....[27]....
        /*1758*/ 	.word	0x0004c390


	//   ....[28]....
        /*175c*/ 	.word	0x0004c3a0


	//   ....[29]....
        /*1760*/ 	.word	0x0004c3b0


	//   ....[30]....
        /*1764*/ 	.word	0x0004c3f0


	//   ....[31]....
        /*1768*/ 	.word	0x0004c400


	//   ....[32]....
        /*176c*/ 	.word	0x0004cfa0


	//   ....[33]....
        /*1770*/ 	.word	0x0004cfb0


	//   ....[34]....
        /*1774*/ 	.word	0x0004cfc0


	//   ....[35]....
        /*1778*/ 	.word	0x0004cfd0


	//   ....[36]....
        /*177c*/ 	.word	0x0004d010


	//   ....[37]....
        /*1780*/ 	.word	0x0004d030


	//   ....[38]....
        /*1784*/ 	.word	0x0004d040


	//   ....[39]....
        /*1788*/ 	.word	0x0004d050


	//   ....[40]....
        /*178c*/ 	.word	0x0004e730


	//   ....[41]....
        /*1790*/ 	.word	0x0004eaf0


	//   ....[42]....
        /*1794*/ 	.word	0x0004eb40


	//   ....[43]....
        /*1798*/ 	.word	0x0004ec40


	//   ....[44]....
        /*179c*/ 	.word	0x0004ec60


	//   ....[45]....
        /*17a0*/ 	.word	0x0004ec70


	//   ....[46]....
        /*17a4*/ 	.word	0x0004ece0


	//   ....[47]....
        /*17a8*/ 	.word	0x0004ecf0


	//   ....[48]....
        /*17ac*/ 	.word	0x0004ee90


	//   ....[49]....
        /*17b0*/ 	.word	0x0004eea0


	//   ....[50]....
        /*17b4*/ 	.word	0x0004eeb0


	//   ....[51]....
        /*17b8*/ 	.word	0x0004eec0


	//   ....[52]....
        /*17bc*/ 	.word	0x0004ef00


	//   ....[53]....
        /*17c0*/ 	.word	0x0004ef10


	//   ....[54]....
        /*17c4*/ 	.word	0x0004ef30


	//   ....[55]....
        /*17c8*/ 	.word	0x0004f060


	//   ....[56]....
        /*17cc*/ 	.word	0x0004f330


	//   ....[57]....
        /*17d0*/ 	.word	0x0004f340


	//   ....[58]....
        /*17d4*/ 	.word	0x0004f360


	//   ....[59]....
        /*17d8*/ 	.word	0x0004f370


	//   ....[60]....
        /*17dc*/ 	.word	0x0004f380


	//   ....[61]....
        /*17e0*/ 	.word	0x0004f3a0


	//   ....[62]....
        /*17e4*/ 	.word	0x0004f3b0


	//   ....[63]....
        /*17e8*/ 	.word	0x0004f3e0


	//   ....[64]....
        /*17ec*/ 	.word	0x0004f410


	//   ....[65]....
        /*17f0*/ 	.word	0x0004f430


	//   ....[66]....
        /*17f4*/ 	.word	0x0004f440


	//   ....[67]....
        /*17f8*/ 	.word	0x0004f490


	//   ....[68]....
        /*17fc*/ 	.word	0x0004f4b0


	//   ....[69]....
        /*1800*/ 	.word	0x0004f4d0


	//   ....[70]....
        /*1804*/ 	.word	0x0004f510


	//   ....[71]....
        /*1808*/ 	.word	0x0004f520


	//   ....[72]....
        /*180c*/ 	.word	0x00050630


	//   ....[73]....
        /*1810*/ 	.word	0x00050640


	//   ....[74]....
        /*1814*/ 	.word	0x00050650


	//   ....[75]....
        /*1818*/ 	.word	0x00050660


	//   ....[76]....
        /*181c*/ 	.word	0x000506a0


	//   ....[77]....
        /*1820*/ 	.word	0x000506b0


	//   ....[78]....
        /*1824*/ 	.word	0x000506c0


	//   ....[79]....
        /*1828*/ 	.word	0x000506e0


	//----- nvinfo : EIATTR_EXIT_INSTR_OFFSETS
	.align		4
.L_68:
        /*182c*/ 	.byte	0x04, 0x1c
        /*182e*/ 	.short	(.L_70 - .L_69)


	//   ....[0]....
.L_69:
        /*1830*/ 	.word	0x000aa530


	//----- nvinfo : EIATTR_REQNTID
	.align		4
.L_70:
        /*1834*/ 	.byte	0x04, 0x10
        /*1836*/ 	.short	(.L_72 - .L_71)
.L_71:
        /*1838*/ 	.word	0x00000080
        /*183c*/ 	.word	0x00000001
        /*1840*/ 	.word	0x00000001


	//----- nvinfo : EIATTR_CRS_STACK_SIZE
	.align		4
.L_72:
        /*1844*/ 	.byte	0x04, 0x1e
        /*1846*/ 	.short	(.L_74 - .L_73)
.L_73:
        /*1848*/ 	.word	0x00000000
.L_74:


//--------------------- .nv.callgraph             --------------------------
	.section	.nv.callgraph,"",@"SHT_CUDA_CALLGRAPH"
	.align	4
	.sectionentsize	8
	.align		4
        /*0000*/ 	.word	0x00000000
	.align		4
        /*0004*/ 	.word	0xffffffff
	.align		4
        /*0008*/ 	.word	0x00000000
	.align		4
        /*000c*/ 	.word	0xfffffffe
	.align		4
        /*0010*/ 	.word	0x00000000
	.align		4
        /*0014*/ 	.word	0xfffffffd
	.align		4
        /*0018*/ 	.word	0x00000000
	.align		4
        /*001c*/ 	.word	0xfffffffc


//--------------------- .nv.rel.action            --------------------------
	.section	.nv.rel.action,"",@"SHT_CUDA_RELOCINFO"
	.align	8
	.sectionentsize	8
        /*0000*/ 	.byte	0x73, 0x00, 0x00, 0x00, 0x00, 0x00, 0x00, 0x00, 0x00, 0x00, 0x00, 0x11, 0x25, 0x00, 0x05, 0x36


//--------------------- .nv.constant4             --------------------------
	.section	.nv.constant4,"a",@progbits
	.align	8
	.align		8
.nv.constant4:
        /*0000*/ 	.dword	_$_str


//--------------------- .nv.constant0.attn_fwd    --------------------------
	.section	.nv.constant0.attn_fwd,"a",@progbits
	.sectionflags	@""
	.align	4
.nv.constant0.attn_fwd:
	.zero		488


//--------------------- .text.attn_fwd            --------------------------
	.section	.text.attn_fwd,"ax",@progbits
	.sectioninfo	@"SHI_REGISTERS=32"
	.align	128
        .global         attn_fwd
        .type           attn_fwd,@function
        .size           attn_fwd,(.L_x_37 - attn_fwd)
        .other          attn_fwd,@"STO_CUDA_ENTRY STV_DEFAULT"
attn_fwd:
.text.attn_fwd:
[----:B------:R-:W-:Y:S02]  /*0000*/  MOV R1, c[0x0][0x28] ;  /* 0x00000a0000017a02 */ /* 0x000fe40000000f00 */
[----:B------:R-:W0:Y:S01]  /*0010*/  S2R R0, SR_CTAID.X ;  /* 0x0000000000007919 */ /* 0x000e220000002500 */
[----:B------:R-:W-:Y:S01]  /*0020*/  ULDC.64 UR6, c[0x0][0x118] ;  /* 0x0000460000067ab9 */ /* 0x000fe20000000a00 */
[----:B------:R-:W-:Y:S02]  /*0030*/  IADD3 R1, R1, -0x48a8, RZ ;  /* 0xffffb75801017810 */ /* 0x000fe40007ffe0ff */
[----:B------:R-:W1:Y:S04]  /*0040*/  S2R R3, SR_TID.X ;  /* 0x0000000000037919 */ /* 0x000e680000002100 */
[----:B------:R-:W2:Y:S01]  /*0050*/  S2R R2, SR_CTAID.Y ;  /* 0x0000000000027919 */ /* 0x000ea20000002600 */
[----:B0-----:R-:W-:-:S04]  /*0060*/  SHF.L.U32 R0, R0, 0x7, RZ ;  /* 0x0000000700007819 */ /* 0x001fc800000006ff */
[----:B-1----:R-:W-:Y:S02]  /*0070*/  LOP3.LUT R3, R0, 0x7f, R3, 0xf8, !PT ;  /* 0x0000007f00037812 */ /* 0x002fe400078ef803 */
[----:B------:R-:W-:Y:S01]  /*0080*/  MOV R0, c[0x0][0x198] ;  /* 0x0000660000007a02 */ /* 0x000fe20000000f00 */
[----:B--2---:R-:W-:Y:S02]  /*0090*/  IMAD R2, R2, c[0x0][0x190], RZ ;  /* 0x0000640002027a24 */ /* 0x004fe400078e02ff */
[----:B------:R-:W-:Y:S01]  /*00a0*/  IMAD R5, R3, c[0x0][0x194], RZ ;  /* 0x0000650003057a24 */ /* 0x000fe200078e02ff */
[----:B------:R-:W-:Y:S01]  /*00b0*/  SHF.L.U32 R9, R0, 0x4, RZ ;  /* 0x0000000400097819 */ /* 0x000fe200000006ff */
[----:B------:R-:W-:Y:S01]  /*00c0*/  IMAD.SHL.U32 R3, R2, 0x2, RZ ;  /* 0x0000000202037824 */ /* 0x000fe200078e00ff */
[----:B------:R-:W-:Y:S01]  /*00d0*/  SHF.L.U32 R11, R0, 0x5, RZ ;  /* 0x00000005000b7819 */ /* 0x000fe200000006ff */
[----:B------:R-:W-:Y:S01]  /*00e0*/  IMAD.HI R4, R2, 0x2, RZ ;  /* 0x0000000202047827 */ /* 0x000fe200078e02ff */
[----:B------:R-:W-:-:S03]  /*00f0*/  SHF.L.U32 R6, R5, 0x1, RZ ;  /* 0x0000000105067819 */ /* 0x000fc600000006ff */
[----:B------:R-:W-:Y:S01]  /*0100*/  IMAD.HI R5, R5, 0x2, RZ ;  /* 0x0000000205057827 */ /* 0x000fe200078e02ff */
[----:B------:R-:W-:-:S03]  /*0110*/  IADD3 R2, P0, P1, R6, c[0x0][0x160], R3 ;  /* 0x0000580006027a10 */ /* 0x000fc6000791e003 */
[C---:B------:R-:W-:Y:S01]  /*0120*/  IMAD.SHL.U32 R7, R0.reuse, 0x8, RZ ;  /* 0x0000000800077824 */ /* 0x040fe200078e00ff */
[----:B------:R-:W-:Y:S02]  /*0130*/  IADD3.X R3, R5, c[0x0][0x164], R4, P0, P1 ;  /* 0x0000590005037a10 */ /* 0x000fe400007e2404 */
[CC--:B------:R-:W-:Y:S02]  /*0140*/  LEA R4, P0, R0.reuse, R2.reuse, 0x4 ;  /* 0x0000000200047211 */ /* 0x0c0fe400078020ff */
[CC--:B------:R-:W-:Y:S01]  /*0150*/  LEA R16, P1, R0.reuse, R2.reuse, 0x5 ;  /* 0x0000000200107211 */ /* 0x0c0fe200078228ff */
[----:B------:R-:W2:Y:S01]  /*0160*/  LDG.E.U16 R22, [R2.64] ;  /* 0x0000000602167981 */ /* 0x000ea2000c1e1500 */
[-C--:B------:R-:W-:Y:S02]  /*0170*/  LEA.HI.X.SX32 R5, R7, R3.reuse, 0x1, P0 ;  /* 0x0000000307057211 */ /* 0x080fe400000f0eff */
[----:B------:R-:W-:Y:S02]  /*0180*/  LEA R14, P2, R0, R2, 0x6 ;  /* 0x00000002000e7211 */ /* 0x000fe400078430ff */
[-C--:B------:R-:W-:Y:S01]  /*0190*/  LEA.HI.X.SX32 R17, R9, R3.reuse, 0x1, P1 ;  /* 0x0000000309117211 */ /* 0x080fe200008f0eff */
[----:B------:R0:W3:Y:S01]  /*01a0*/  LDG.E.U16 R20, [R4.64] ;  /* 0x0000000604147981 */ /* 0x0000e2000c1e1500 */
[----:B------:R-:W-:-:S03]  /*01b0*/  LEA.HI.X.SX32 R15, R11, R3, 0x1, P2 ;  /* 0x000000030b0f7211 */ /* 0x000fc600010f0eff */
[----:B------:R1:W4:Y:S04]  /*01c0*/  LDG.E.U16 R19, [R16.64] ;  /* 0x0000000610137981 */ /* 0x000328000c1e1500 */
[----:B------:R5:W4:Y:S01]  /*01d0*/  LDG.E.U16 R18, [R14.64] ;  /* 0x000000060e127981 */ /* 0x000b22000c1e1500 */
[C---:B------:R-:W-:Y:S01]  /*01e0*/  IMAD.SHL.U32 R7, R0.reuse, 0x40, RZ ;  /* 0x0000004000077824 */ /* 0x040fe200078e00ff */
[CC--:B------:R-:W-:Y:S01]  /*01f0*/  LEA R12, P0, R0.reuse, R2.reuse, 0x7 ;  /* 0x00000002000c7211 */ /* 0x0c0fe200078038ff */
[C---:B------:R-:W-:Y:S01]  /*0200*/  IMAD R10, R0.reuse, 0x42, RZ ;  /* 0x00000042000a7824 */ /* 0x040fe200078e02ff */
[C---:B------:R-:W-:Y:S01]  /*0210*/  SHF.L.U32 R9, R0.reuse, 0x7, RZ ;  /* 0x0000000700097819 */ /* 0x040fe200000006ff */
[C---:B0-----:R-:W-:Y:S01]  /*0220*/  IMAD R5, R0.reuse, 0x21, RZ ;  /* 0x0000002100057824 */ /* 0x041fe200078e02ff */
[----:B------:R-:W-:-:S02]  /*0230*/  LEA R8, P1, R0, R2, 0x8 ;  /* 0x0000000200087211 */ /* 0x000fc400078240ff */
[C---:B------:R-:W-:Y:S02]  /*0240*/  SHF.L.U32 R11, R0.reuse, 0x8, RZ ;  /* 0x00000008000b7819 */ /* 0x040fe400000006ff */
[-C--:B------:R-:W-:Y:S02]  /*0250*/  LEA R6, P2, R0, R2.reuse, 0x9 ;  /* 0x0000000200067211 */ /* 0x080fe400078448ff */
[-C--:B------:R-:W-:Y:S02]  /*0260*/  LEA.HI.X.SX32 R13, R7, R3.reuse, 0x1, P0 ;  /* 0x00000003070d7211 */ /* 0x080fe400000f0eff */
[----:B------:R-:W-:Y:S02]  /*0270*/  IADD3 R4, P0, R10, R2, RZ ;  /* 0x000000020a047210 */ /* 0x000fe40007f1e0ff */
[-C--:B------:R-:W-:Y:S01]  /*0280*/  LEA.HI.X.SX32 R9, R9, R3.reuse, 0x1, P1 ;  /* 0x0000000309097211 */ /* 0x080fe200008f0eff */
[----:B------:R0:W4:Y:S01]  /*0290*/  LDG.E.U16 R21, [R12.64] ;  /* 0x000000060c157981 */ /* 0x000122000c1e1500 */
[----:B------:R-:W-:-:S02]  /*02a0*/  LEA.HI.X.SX32 R7, R11, R3, 0x1, P2 ;  /* 0x000000030b077211 */ /* 0x000fc400010f0eff */
[----:B------:R-:W-:Y:S01]  /*02b0*/  LEA.HI.X.SX32 R5, R5, R3, 0x1, P0 ;  /* 0x0000000305057211 */ /* 0x000fe200000f0eff */
[----:B-1----:R1:W4:Y:S04]  /*02c0*/  LDG.E.U16 R17, [R8.64] ;  /* 0x0000000608117981 */ /* 0x002328000c1e1500 */
[----:B------:R0:W4:Y:S04]  /*02d0*/  LDG.E.U16 R16, [R6.64] ;  /* 0x0000000606107981 */ /* 0x000128000c1e1500 */
[----:B-----5:R5:W4:Y:S01]  /*02e0*/  LDG.E.U16 R15, [R4.64] ;  /* 0x00000006040f7981 */ /* 0x020b22000c1e1500 */
[----:B-1----:R-:W-:-:S02]  /*02f0*/  IMAD R9, R0, 0x84, RZ ;  /* 0x0000008400097824 */ /* 0x002fc400078e02ff */
[C---:B------:R-:W-:Y:S02]  /*0300*/  IMAD R11, R0.reuse, 0x210, RZ ;  /* 0x00000210000b7824 */ /* 0x040fe400078e02ff */
[C---:B0-----:R-:W-:Y:S01]  /*0310*/  IMAD R7, R0.reuse, 0x108, RZ ;  /* 0x0000010800077824 */ /* 0x041fe200078e02ff */
[----:B-----5:R-:W-:Y:S01]  /*0320*/  IADD3 R4, P0, R9, R2, RZ ;  /* 0x0000000209047210 */ /* 0x020fe20007f1e0ff */
[----:B------:R-:W-:-:S03]  /*0330*/  IMAD R13, R0, 0x22, RZ ;  /* 0x00000022000d7824 */ /* 0x000fc600078e02ff */
[-C--:B------:R-:W-:Y:S01]  /*0340*/  IADD3 R8, P1, R7, R2.reuse, RZ ;  /* 0x0000000207087210 */ /* 0x080fe20007f3e0ff */
[----:B------:R-:W-:Y:S01]  /*0350*/  IMAD R12, R0, 0x44, RZ ;  /* 0x00000044000c7824 */ /* 0x000fe200078e02ff */
[-C--:B------:R-:W-:Y:S02]  /*0360*/  LEA.HI.X.SX32 R5, R10, R3.reuse, 0x1, P0 ;  /* 0x000000030a057211 */ /* 0x080fe400000f0eff */
[-C--:B------:R-:W-:Y:S01]  /*0370*/  IADD3 R10, P2, R11, R2.reuse, RZ ;  /* 0x000000020b0a7210 */ /* 0x080fe20007f5e0ff */
[----:B------:R-:W-:Y:S01]  /*0380*/  IMAD R14, R0, 0x11, RZ ;  /* 0x00000011000e7824 */ /* 0x000fe200078e02ff */
[-C--:B------:R-:W-:Y:S01]  /*0390*/  LEA.HI.X.SX32 R9, R9, R3.reuse, 0x1, P1 ;  /* 0x0000000309097211 */ /* 0x080fe200008f0eff */
[----:B------:R0:W5:Y:S01]  /*03a0*/  LDG.E.U16 R23, [R4.64] ;  /* 0x0000000604177981 */ /* 0x000162000c1e1500 */
[----:B------:R-:W-:Y:S02]  /*03b0*/  IADD3 R6, P0, R13, R2, RZ ;  /* 0x000000020d067210 */ /* 0x000fe40007f1e0ff */
[----:B------:R-:W-:-:S02]  /*03c0*/  LEA.HI.X.SX32 R11, R7, R3, 0x1, P2 ;  /* 0x00000003070b7211 */ /* 0x000fc400010f0eff */
[----:B------:R-:W-:Y:S02]  /*03d0*/  LEA.HI.X.SX32 R7, R14, R3, 0x1, P0 ;  /* 0x000000030e077211 */ /* 0x000fe400000f0eff */
[----:B0-----:R-:W-:-:S04]  /*03e0*/  IADD3 R4, P1, R12, R2, RZ ;  /* 0x000000020c047210 */ /* 0x001fc80007f3e0ff */
[----:B------:R-:W-:Y:S01]  /*03f0*/  LEA.HI.X.SX32 R5, R13, R3, 0x1, P1 ;  /* 0x000000030d057211 */ /* 0x000fe200008f0eff */
[C---:B------:R-:W-:Y:S02]  /*0400*/  IMAD R13, R0.reuse, 0x46, RZ ;  /* 0x00000046000d7824 */ /* 0x040fe400078e02ff */
[C---:B------:R-:W-:Y:S01]  /*0410*/  IMAD R14, R0.reuse, 0x23, RZ ;  /* 0x00000023000e7824 */ /* 0x040fe200078e02ff */
[----:B--2---:R0:W-:Y:S04]  /*0420*/  STL [R1+0x294], R22 ;  /* 0x0002941601007387 */ /* 0x0041e80000100800 */
[----:B---3--:R1:W-:Y:S04]  /*0430*/  STL [R1+0x290], R20 ;  /* 0x0002901401007387 */ /* 0x0083e80000100800 */
[----:B0-----:R0:W2:Y:S04]  /*0440*/  LDG.E.U16 R22, [R8.64] ;  /* 0x0000000608167981 */ /* 0x0010a8000c1e1500 */
[----:B-1----:R1:W3:Y:S01]  /*0450*/  LDG.E.U16 R20, [R10.64] ;  /* 0x000000060a147981 */ /* 0x0022e2000c1e1500 */
[----:B0-----:R-:W-:-:S03]  /*0460*/  IMAD R9, R0, 0x88, RZ ;  /* 0x0000008800097824 */ /* 0x001fc600078e02ff */
[----:B----4-:R0:W-:Y:S04]  /*0470*/  STL [R1+0x28c], R19 ;  /* 0x00028c1301007387 */ /* 0x0101e80000100800 */
[----:B------:R4:W-:Y:S01]  /*0480*/  STL [R1+0x284], R18 ;  /* 0x0002841201007387 */ /* 0x0009e20000100800 */
[----:B------:R-:W-:-:S03]  /*0490*/  IMAD R8, R0, 0x220, RZ ;  /* 0x0000022000087824 */ /* 0x000fc600078e02ff */
[----:B0-----:R0:W3:Y:S04]  /*04a0*/  LDG.E.U16 R19, [R6.64] ;  /* 0x0000000606137981 */ /* 0x0010e8000c1e1500 */
[----:B----4-:R4:W3:Y:S01]  /*04b0*/  LDG.E.U16 R18, [R4.64] ;  /* 0x0000000604127981 */ /* 0x0108e2000c1e1500 */
[----:B0-----:R-:W-:Y:S01]  /*04c0*/  IADD3 R6, P0, R9, R2, RZ ;  /* 0x0000000209067210 */ /* 0x001fe20007f1e0ff */
[----:B----4-:R-:W-:-:S03]  /*04d0*/  IMAD R5, R0, 0x110, RZ ;  /* 0x0000011000057824 */ /* 0x010fc600078e02ff */
[----:B------:R-:W-:Y:S01]  /*04e0*/  LEA.HI.X.SX32 R7, R12, R3, 0x1, P0 ;  /* 0x000000030c077211 */ /* 0x000fe200000f0eff */
[----:B------:R-:W-:Y:S01]  /*04f0*/  IMAD R12, R0, 0x8c, RZ ;  /* 0x0000008c000c7824 */ /* 0x000fe200078e02ff */
[----:B-1----:R-:W-:-:S03]  /*0500*/  IADD3 R10, P1, R5, R2, RZ ;  /* 0x00000002050a7210 */ /* 0x002fc60007f3e0ff */
[----:B------:R0:W4:Y:S01]  /*0510*/  LDG.E.U16 R24, [R6.64] ;  /* 0x0000000606187981 */ /* 0x000122000c1e1500 */
[-C--:B------:R-:W-:Y:S02]  /*0520*/  IADD3 R8, P2, R8, R2.reuse, RZ ;  /* 0x0000000208087210 */ /* 0x080fe40007f5e0ff */
[-C--:B------:R-:W-:Y:S02]  /*0530*/  IADD3 R4, P0, R13, R2.reuse, RZ ;  /* 0x000000020d047210 */ /* 0x080fe40007f1e0ff */
[-C--:B------:R-:W-:Y:S02]  /*0540*/  LEA.HI.X.SX32 R11, R9, R3.reuse, 0x1, P1 ;  /* 0x00000003090b7211 */ /* 0x080fe400008f0eff */
[-C--:B------:R-:W-:Y:S02]  /*0550*/  LEA.HI.X.SX32 R9, R5, R3.reuse, 0x1, P2 ;  /* 0x0000000305097211 */ /* 0x080fe400010f0eff */
[----:B0-----:R-:W-:Y:S02]  /*0560*/  IADD3 R6, P1, R12, R2, RZ ;  /* 0x000000020c067210 */ /* 0x001fe40007f3e0ff */
[-C--:B------:R-:W-:Y:S01]  /*0570*/  LEA.HI.X.SX32 R5, R14, R3.reuse, 0x1, P0 ;  /* 0x000000030e057211 */ /* 0x080fe200000f0eff */
[----:B------:R0:W-:Y:S01]  /*0580*/  STL [R1+0x270], R21 ;  /* 0x0002701501007387 */ /* 0x0001e20000100800 */
[----:B------:R-:W-:-:S03]  /*0590*/  LEA.HI.X.SX32 R7, R13, R3, 0x1, P1 ;  /* 0x000000030d077211 */ /* 0x000fc600008f0eff */
[----:B------:R1:W-:Y:S04]  /*05a0*/  STL [R1+0x260], R17 ;  /* 0x0002601101007387 */ /* 0x0003e80000100800 */
[----:B------:R5:W-:Y:S04]  /*05b0*/  STL [R1+0x238], R16 ;  /* 0x0002381001007387 */ /* 0x000be80000100800 */
[----:B0-----:R0:W4:Y:S04]  /*05c0*/  LDG.E.U16 R21, [R10.64] ;  /* 0x000000060a157981 */ /* 0x001128000c1e1500 */
[----:B-1----:R1:W4:Y:S04]  /*05d0*/  LDG.E.U16 R17, [R8.64] ;  /* 0x0000000608117981 */ /* 0x002328000c1e1500 */
[----:B------:R0:W-:Y:S04]  /*05e0*/  STL [R1+0x280], R15 ;  /* 0x0002800f01007387 */ /* 0x0001e80000100800 */
[----:B-----5:R5:W4:Y:S04]  /*05f0*/  LDG.E.U16 R16, [R4.64] ;  /* 0x0000000604107981 */ /* 0x020b28000c1e1500 */
[----:B0-----:R0:W4:Y:S01]  /*0600*/  LDG.E.U16 R15, [R6.64] ;  /* 0x00000006060f7981 */ /* 0x001122000c1e1500 */
[----:B-1----:R-:W-:-:S02]  /*0610*/  IMAD R9, R0, 0x118, RZ ;  /* 0x0000011800097824 */ /* 0x002fc400078e02ff */
[----:B------:R-:W-:-:S03]  /*0620*/  IMAD R10, R0, 0x230, RZ ;  /* 0x00000230000a7824 */ /* 0x000fc600078e02ff */
[-C--:B-----5:R-:W-:Y:S01]  /*0630*/  IADD3 R4, P0, R9, R2.reuse, RZ ;  /* 0x0000000209047210 */ /* 0x0a0fe20007f1e0ff */
[----:B0-----:R-:W-:Y:S01]  /*0640*/  IMAD R7, R0, 0x12, RZ ;  /* 0x0000001200077824 */ /* 0x001fe200078e02ff */
[-C--:B------:R-:W-:Y:S01]  /*0650*/  IADD3 R10, P2, R10, R2.reuse, RZ ;  /* 0x000000020a0a7210 */ /* 0x080fe20007f5e0ff */
[----:B------:R-:W-:Y:S01]  /*0660*/  IMAD R14, R0, 0x9, RZ ;  /* 0x00000009000e7824 */ /* 0x000fe200078e02ff */
[-C--:B------:R-:W-:Y:S01]  /*0670*/  LEA.HI.X.SX32 R5, R12, R3.reuse, 0x1, P0 ;  /* 0x000000030c057211 */ /* 0x080fe200000f0eff */
[C---:B------:R-:W-:Y:S01]  /*0680*/  IMAD R13, R0.reuse, 0x24, RZ ;  /* 0x00000024000d7824 */ /* 0x040fe200078e02ff */
[----:B------:R-:W-:Y:S01]  /*0690*/  IADD3 R8, P0, R7, R2, RZ ;  /* 0x0000000207087210 */ /* 0x000fe20007f1e0ff */
[----:B------:R-:W-:Y:S01]  /*06a0*/  IMAD R12, R0, 0x48, RZ ;  /* 0x00000048000c7824 */ /* 0x000fe200078e02ff */
[----:B------:R0:W-:Y:S01]  /*06b0*/  STL [R1+0x26c], R23 ;  /* 0x00026c1701007387 */ /* 0x0001e20000100800 */
[-C--:B------:R-:W-:Y:S02]  /*06c0*/  LEA.HI.X.SX32 R11, R9, R3.reuse, 0x1, P2 ;  /* 0x00000003090b7211 */ /* 0x080fe400010f0eff */
[----:B------:R-:W-:-:S02]  /*06d0*/  LEA.HI.X.SX32 R9, R14, R3, 0x1, P0 ;  /* 0x000000030e097211 */ /* 0x000fc400000f0eff */
[-C--:B------:R-:W-:Y:S01]  /*06e0*/  IADD3 R6, P1, R13, R2.reuse, RZ ;  /* 0x000000020d067210 */ /* 0x080fe20007f3e0ff */
[----:B0-----:R0:W5:Y:S03]  /*06f0*/  LDG.E.U16 R23, [R4.64] ;  /* 0x0000000604177981 */ /* 0x001166000c1e1500 */
        /* <DEDUP_REMOVED lines=8> */
[----:B-1----:R1:W3:Y:S04]  /*0780*/  LDG.E.U16 R20, [R8.64] ;  /* 0x0000000608147981 */ /* 0x0022e8000c1e1500 */
[----:B------:R0:W-:Y:S01]  /*0790*/  STL [R1+0x288], R19 ;  /* 0x0002881301007387 */ /* 0x0001e20000100800 */
[----:B-1----:R-:W-:-:S03]  /*07a0*/  IMAD R9, R0, 0x90, RZ ;  /* 0x0000009000097824 */ /* 0x002fc600078e02ff */
[----:B------:R1:W-:Y:S04]  /*07b0*/  STL [R1+0x274], R18 ;  /* 0x0002741201007387 */ /* 0x0003e80000100800 */
[----:B0-----:R0:W3:Y:S01]  /*07c0*/  LDG.E.U16 R19, [R6.64] ;  /* 0x0000000606137981 */ /* 0x0010e2000c1e1500 */
[----:B------:R-:W-:-:S03]  /*07d0*/  IMAD R8, R0, 0x240, RZ ;  /* 0x0000024000087824 */ /* 0x000fc600078e02ff */
[----:B-1----:R1:W3:Y:S01]  /*07e0*/  LDG.E.U16 R18, [R4.64] ;  /* 0x0000000604127981 */ /* 0x0022e2000c1e1500 */
[----:B0-----:R-:W-:Y:S01]  /*07f0*/  IADD3 R6, P0, R9, R2, RZ ;  /* 0x0000000209067210 */ /* 0x001fe20007f1e0ff */
[----:B-1----:R-:W-:-:S03]  /*0800*/  IMAD R5, R0, 0x120, RZ ;  /* 0x0000012000057824 */ /* 0x002fc600078e02ff */
[-C--:B------:R-:W-:Y:S01]  /*0810*/  LEA.HI.X.SX32 R7, R12, R3.reuse, 0x1, P0 ;  /* 0x000000030c077211 */ /* 0x080fe200000f0eff */
[----:B------:R-:W-:Y:S01]  /*0820*/  IMAD R12, R0, 0x94, RZ ;  /* 0x00000094000c7824 */ /* 0x000fe200078e02ff */
[-C--:B------:R-:W-:Y:S01]  /*0830*/  IADD3 R10, P1, R5, R2.reuse, RZ ;  /* 0x00000002050a7210 */ /* 0x080fe20007f3e0ff */
[----:B----4-:R0:W-:Y:S01]  /*0840*/  STL [R1+0x834], R24 ;  /* 0x0008341801007387 */ /* 0x0101e20000100800 */
[-C--:B------:R-:W-:Y:S02]  /*0850*/  IADD3 R8, P2, R8, R2.reuse, RZ ;  /* 0x0000000208087210 */ /* 0x080fe40007f5e0ff */
[----:B------:R-:W-:Y:S02]  /*0860*/  IADD3 R4, P0, R13, R2, RZ ;  /* 0x000000020d047210 */ /* 0x000fe40007f1e0ff */
[-C--:B------:R-:W-:Y:S02]  /*0870*/  LEA.HI.X.SX32 R11, R9, R3.reuse, 0x1, P1 ;  /* 0x00000003090b7211 */ /* 0x080fe400008f0eff */
[-C--:B------:R-:W-:Y:S01]  /*0880*/  LEA.HI.X.SX32 R9, R5, R3.reuse, 0x1, P2 ;  /* 0x0000000305097211 */ /* 0x080fe200010f0eff */
[----:B0-----:R0:W4:Y:S01]  /*0890*/  LDG.E.U16 R24, [R6.64] ;  /* 0x0000000606187981 */ /* 0x001122000c1e1500 */
[----:B------:R-:W-:-:S03]  /*08a0*/  LEA.HI.X.SX32 R5, R14, R3, 0x1, P0 ;  /* 0x000000030e057211 */ /* 0x000fc600000f0eff */
[----:B------:R1:W-:Y:S01]  /*08b0*/  STL [R1+0x25c], R21 ;  /* 0x00025c1501007387 */ /* 0x0003e20000100800 */
[----:B0-----:R-:W-:-:S03]  /*08c0*/  IADD3 R6, P1, R12, R2, RZ ;  /* 0x000000020c067210 */ /* 0x001fc60007f3e0ff */
[----:B------:R0:W-:Y:S01]  /*08d0*/  STL [R1+0x228], R17 ;  /* 0x0002281101007387 */ /* 0x0001e20000100800 */
[----:B------:R-:W-:-:S03]  /*08e0*/  LEA.HI.X.SX32 R7, R13, R3, 0x1, P1 ;  /* 0x000000030d077211 */ /* 0x000fc600008f0eff */
[----:B-1----:R1:W4:Y:S04]  /*08f0*/  LDG.E.U16 R21, [R10.64] ;  /* 0x000000060a157981 */ /* 0x002328000c1e1500 */
[----:B------:R1:W-:Y:S04]  /*0900*/  STL [R1+0x7b0], R16 ;  /* 0x0007b01001007387 */ /* 0x0003e80000100800 */
[----:B0-----:R0:W4:Y:S04]  /*0910*/  LDG.E.U16 R17, [R8.64] ;  /* 0x0000000608117981 */ /* 0x001128000c1e1500 */
[----:B------:R0:W-:Y:S04]  /*0920*/  STL [R1+0x830], R15 ;  /* 0x0008300f01007387 */ /* 0x0001e80000100800 */
[----:B-1----:R1:W4:Y:S04]  /*0930*/  LDG.E.U16 R16, [R4.64] ;  /* 0x0000000604107981 */ /* 0x002328000c1e1500 */
[----:B0-----:R0:W4:Y:S01]  /*0940*/  LDG.E.U16 R15, [R6.64] ;  /* 0x00000006060f7981 */ /* 0x001122000c1e1500 */
[----:B-1----:R-:W-:-:S02]  /*0950*/  IMAD R5, R0, 0x128, RZ ;  /* 0x0000012800057824 */ /* 0x002fc400078e02ff */
[----:B------:R-:W-:-:S03]  /*0960*/  IMAD R10, R0, 0x250, RZ ;  /* 0x00000250000a7824 */ /* 0x000fc600078e02ff */
[-C--:B------:R-:W-:Y:S01]  /*0970*/  IADD3 R8, P0, R5, R2.reuse, RZ ;  /* 0x0000000205087210 */ /* 0x080fe20007f1e0ff */
[----:B0-----:R-:W-:Y:S01]  /*0980*/  IMAD R7, R0, 0x26, RZ ;  /* 0x0000002600077824 */ /* 0x001fe200078e02ff */
[-C--:B------:R-:W-:Y:S01]  /*0990*/  IADD3 R10, P2, R10, R2.reuse, RZ ;  /* 0x000000020a0a7210 */ /* 0x080fe20007f5e0ff */
[----:B------:R-:W-:Y:S01]  /*09a0*/  IMAD R13, R0, 0x4c, RZ ;  /* 0x0000004c000d7824 */ /* 0x000fe200078e02ff */
[-C--:B------:R-:W-:Y:S01]  /*09b0*/  LEA.HI.X.SX32 R9, R12, R3.reuse, 0x1, P0 ;  /* 0x000000030c097211 */ /* 0x080fe200000f0eff */
[C---:B------:R-:W-:Y:S01]  /*09c0*/  IMAD R14, R0.reuse, 0x13, RZ ;  /* 0x00000013000e7824 */ /* 0x040fe200078e02ff */
[-C--:B------:R-:W-:Y:S01]  /*09d0*/  IADD3 R4, P0, R7, R2.reuse, RZ ;  /* 0x0000000207047210 */ /* 0x080fe20007f1e0ff */
[----:B------:R-:W-:Y:S01]  /*09e0*/  IMAD R12, R0, 0x98, RZ ;  /* 0x00000098000c7824 */ /* 0x000fe200078e02ff */
[----:B-----5:R0:W-:Y:S01]  /*09f0*/  STL [R1+0x82c], R23 ;  /* 0x00082c1701007387 */ /* 0x0201e20000100800 */
[----:B------:R-:W-:Y:S02]  /*0a00*/  IADD3 R6, P1, R13, R2, RZ ;  /* 0x000000020d067210 */ /* 0x000fe40007f3e0ff */
[----:B------:R-:W-:-:S02]  /*0a10*/  LEA.HI.X.SX32 R11, R5, R3, 0x1, P2 ;  /* 0x00000003050b7211 */ /* 0x000fc400010f0eff */
[-C--:B------:R-:W-:Y:S01]  /*0a20*/  LEA.HI.X.SX32 R5, R14, R3.reuse, 0x1, P0 ;  /* 0x000000030e057211 */ /* 0x080fe200000f0eff */
[----:B0-----:R0:W5:Y:S01]  /*0a30*/  LDG.E.U16 R23, [R8.64] ;  /* 0x0000000608177981 */ /* 0x001162000c1e1500 */
        /* <DEDUP_REMOVED lines=10> */
[----:B0-----:R-:W-:-:S02]  /*0ae0*/  IMAD R10, R0, 0x260, RZ ;  /* 0x00000260000a7824 */ /* 0x001fc400078e02ff */
[C---:B-1----:R-:W-:Y:S01]  /*0af0*/  IMAD R5, R0.reuse, 0x130, RZ ;  /* 0x0000013000057824 */ /* 0x042fe200078e02ff */
[----:B------:R0:W-:Y:S04]  /*0b00*/  STL [R1+0x828], R18 ;  /* 0x0008281201007387 */ /* 0x0001e80000100800 */
[----:B------:R1:W3:Y:S04]  /*0b10*/  LDG.E.U16 R19, [R6.64] ;  /* 0x0000000606137981 */ /* 0x0002e8000c1e1500 */
[----:B0-----:R0:W3:Y:S01]  /*0b20*/  LDG.E.U16 R18, [R8.64] ;  /* 0x0000000608127981 */ /* 0x0010e2000c1e1500 */
[----:B-1----:R-:W-:Y:S01]  /*0b30*/  IMAD R7, R0, 0x4e, RZ ;  /* 0x0000004e00077824 */ /* 0x002fe200078e02ff */
[----:B------:R-:W-:-:S02]  /*0b40*/  IADD3 R10, P2, R10, R2, RZ ;  /* 0x000000020a0a7210 */ /* 0x000fc40007f5e0ff */
[----:B0-----:R-:W-:-:S04]  /*0b50*/  IADD3 R8, P0, R5, R2, RZ ;  /* 0x0000000205087210 */ /* 0x001fc80007f1e0ff */
[-C--:B------:R-:W-:Y:S01]  /*0b60*/  LEA.HI.X.SX32 R9, R12, R3.reuse, 0x1, P0 ;  /* 0x000000030c097211 */ /* 0x080fe200000f0eff */
[----:B----4-:R0:W-:Y:S01]  /*0b70*/  STL [R1+0x268], R24 ;  /* 0x0002681801007387 */ /* 0x0101e20000100800 */
[-C--:B------:R-:W-:Y:S01]  /*0b80*/  IADD3 R4, P0, R7, R2.reuse, RZ ;  /* 0x0000000207047210 */ /* 0x080fe20007f1e0ff */
[----:B------:R-:W-:Y:S01]  /*0b90*/  IMAD R12, R0, 0x138, RZ ;  /* 0x00000138000c7824 */ /* 0x000fe200078e02ff */
[-C--:B------:R-:W-:Y:S02]  /*0ba0*/  LEA.HI.X.SX32 R11, R5, R3.reuse, 0x1, P2 ;  /* 0x00000003050b7211 */ /* 0x080fe400010f0eff */
[-C--:B------:R-:W-:Y:S02]  /*0bb0*/  LEA.HI.X.SX32 R5, R14, R3.reuse, 0x1, P0 ;  /* 0x000000030e057211 */ /* 0x080fe400000f0eff */
[----:B------:R-:W-:Y:S01]  /*0bc0*/  IADD3 R6, P1, R13, R2, RZ ;  /* 0x000000020d067210 */ /* 0x000fe20007f3e0ff */
[----:B0-----:R0:W4:Y:S04]  /*0bd0*/  LDG.E.U16 R24, [R10.64] ;  /* 0x000000060a187981 */ /* 0x001128000c1e1500 */
[----:B------:R1:W-:Y:S04]  /*0be0*/  STL [R1+0x258], R21 ;  /* 0x0002581501007387 */ /* 0x0003e80000100800 */
[----:B------:R0:W-:Y:S01]  /*0bf0*/  STL [R1+0x214], R17 ;  /* 0x0002141101007387 */ /* 0x0001e20000100800 */
[----:B------:R-:W-:-:S03]  /*0c00*/  LEA.HI.X.SX32 R7, R7, R3, 0x1, P1 ;  /* 0x0000000307077211 */ /* 0x000fc600008f0eff */
[----:B-1----:R1:W4:Y:S04]  /*0c10*/  LDG.E.U16 R21, [R4.64] ;  /* 0x0000000604157981 */ /* 0x002328000c1e1500 */
[----:B------:R-:W-:Y:S04]  /*0c20*/  STL [R1+0x824], R16 ;  /* 0x0008241001007387 */ /* 0x000fe80000100800 */
[----:B0-----:R0:W4:Y:S04]  /*0c30*/  LDG.E.U16 R17, [R6.64] ;  /* 0x0000000606117981 */ /* 0x001128000c1e1500 */
[----:B------:R0:W-:Y:S04]  /*0c40*/  STL [R1+0x264], R15 ;  /* 0x0002640f01007387 */ /* 0x0001e80000100800 */
[----:B0-----:R0:W4:Y:S02]  /*0c50*/  LDG.E.U16 R15, [R8.64] ;  /* 0x00000006080f7981 */ /* 0x001124000c1e1500 */
[----:B0-----:R-:W-:-:S04]  /*0c60*/  IADD3 R8, P2, R12, R2, RZ ;  /* 0x000000020c087210 */ /* 0x001fc80007f5e0ff */
[----:B------:R-:W-:-:S05]  /*0c70*/  LEA.HI.X.SX32 R9, R13, R3, 0x1, P2 ;  /* 0x000000030d097211 */ /* 0x000fca00010f0eff */
[----:B------:R0:W4:Y:S01]  /*0c80*/  LDG.E.U16 R16, [R8.64] ;  /* 0x0000000608107981 */ /* 0x000122000c1e1500 */
[C---:B------:R-:W-:Y:S02]  /*0c90*/  IMAD R6, R0.reuse, 0x270, RZ ;  /* 0x0000027000067824 */ /* 0x040fe400078e02ff */
[----:B-1----:R-:W-:-:S03]  /*0ca0*/  IMAD R5, R0, 0xa, RZ ;  /* 0x0000000a00057824 */ /* 0x002fc600078e02ff */
[-C--:B------:R-:W-:Y:S01]  /*0cb0*/  IADD3 R6, P1, R6, R2.reuse, RZ ;  /* 0x0000000206067210 */ /* 0x080fe20007f3e0ff */
[C---:B------:R-:W-:Y:S02]  /*0cc0*/  IMAD R13, R0.reuse, 0x14, RZ ;  /* 0x00000014000d7824 */ /* 0x040fe400078e02ff */
[----:B0-----:R-:W-:Y:S01]  /*0cd0*/  IMAD R9, R0, 0x5, RZ ;  /* 0x0000000500097824 */ /* 0x001fe200078e02ff */
[-C--:B------:R-:W-:Y:S01]  /*0ce0*/  LEA.HI.X.SX32 R7, R12, R3.reuse, 0x1, P1 ;  /* 0x000000030c077211 */ /* 0x080fe200008f0eff */
[C---:B------:R-:W-:Y:S01]  /*0cf0*/  IMAD R12, R0.reuse, 0x50, RZ ;  /* 0x00000050000c7824 */ /* 0x040fe200078e02ff */
[----:B------:R-:W-:Y:S01]  /*0d00*/  IADD3 R8, P0, R5, R2, RZ ;  /* 0x0000000205087210 */ /* 0x000fe20007f1e0ff */
[----:B------:R-:W-:Y:S01]  /*0d10*/  IMAD R14, R0, 0x28, RZ ;  /* 0x00000028000e7824 */ /* 0x000fe200078e02ff */
[----:B-----5:R0:W-:Y:S02]  /*0d20*/  STL [R1+0x820], R23 ;  /* 0x0008201701007387 */ /* 0x0201e40000100800 */
[----:B------:R-:W-:-:S02]  /*0d30*/  LEA.HI.X.SX32 R9, R9, R3, 0x1, P0 ;  /* 0x0000000309097211 */ /* 0x000fc400000f0eff */
[-C--:B------:R-:W-:Y:S02]  /*0d40*/  IADD3 R10, P1, R13, R2.reuse, RZ ;  /* 0x000000020d0a7210 */ /* 0x080fe40007f3e0ff */
[-C--:B------:R-:W-:Y:S01]  /*0d50*/  IADD3 R4, P2, R14, R2.reuse, RZ ;  /* 0x000000020e047210 */ /* 0x080fe20007f5e0ff */
[----:B0-----:R0:W5:Y:S01]  /*0d60*/  LDG.E.U16 R23, [R6.64] ;  /* 0x0000000606177981 */ /* 0x001162000c1e1500 */
[-C--:B------:R-:W-:Y:S02]  /*0d70*/  LEA.HI.X.SX32 R11, R5, R3.reuse, 0x1, P1 ;  /* 0x00000003050b7211 */ /* 0x080fe400008f0eff */
        /* <DEDUP_REMOVED lines=10> */
[----:B------:R0:W-:Y:S01]  /*0e20*/  STL [R1+0x81c], R19 ;  /* 0x00081c1301007387 */ /* 0x0001e20000100800 */
[----:B------:R-:W-:-:S03]  /*0e30*/  IMAD R8, R0, 0x280, RZ ;  /* 0x0000028000087824 */ /* 0x000fc600078e02ff */
[----:B------:R1:W-:Y:S04]  /*0e40*/  STL [R1+0x818], R18 ;  /* 0x0008181201007387 */ /* 0x0003e80000100800 */
[----:B0-----:R0:W3:Y:S04]  /*0e50*/  LDG.E.U16 R19, [R4.64] ;  /* 0x0000000604137981 */ /* 0x0010e8000c1e1500 */
[----:B-1----:R1:W3:Y:S01]  /*0e60*/  LDG.E.U16 R18, [R6.64] ;  /* 0x0000000606127981 */ /* 0x0022e2000c1e1500 */
[----:B0-----:R-:W-:Y:S01]  /*0e70*/  IADD3 R4, P0, R9, R2, RZ ;  /* 0x0000000209047210 */ /* 0x001fe20007f1e0ff */
[----:B-1----:R-:W-:-:S03]  /*0e80*/  IMAD R7, R0, 0x140, RZ ;  /* 0x0000014000077824 */ /* 0x002fc600078e02ff */
[-C--:B------:R-:W-:Y:S02]  /*0e90*/  LEA.HI.X.SX32 R5, R12, R3.reuse, 0x1, P0 ;  /* 0x000000030c057211 */ /* 0x080fe400000f0eff */
[-C--:B------:R-:W-:Y:S02]  /*0ea0*/  IADD3 R8, P2, R8, R2.reuse, RZ ;  /* 0x0000000208087210 */ /* 0x080fe40007f5e0ff */
[-C--:B------:R-:W-:Y:S01]  /*0eb0*/  IADD3 R10, P1, R7, R2.reuse, RZ ;  /* 0x00000002070a7210 */ /* 0x080fe20007f3e0ff */
[----:B------:R0:W3:Y:S01]  /*0ec0*/  LDG.E.U16 R25, [R4.64] ;  /* 0x0000000604197981 */ /* 0x0000e2000c1e1500 */
[----:B------:R-:W-:Y:S02]  /*0ed0*/  IADD3 R6, P0, R13, R2, RZ ;  /* 0x000000020d067210 */ /* 0x000fe40007f1e0ff */
[-C--:B------:R-:W-:Y:S02]  /*0ee0*/  LEA.HI.X.SX32 R11, R9, R3.reuse, 0x1, P1 ;  /* 0x00000003090b7211 */ /* 0x080fe400008f0eff */
[----:B------:R-:W-:-:S02]  /*0ef0*/  LEA.HI.X.SX32 R9, R7, R3, 0x1, P2 ;  /* 0x0000000307097211 */ /* 0x000fc400010f0eff */
[----:B0-----:R-:W-:-:S04]  /*0f00*/  IADD3 R4, P1, R14, R2, RZ ;  /* 0x000000020e047210 */ /* 0x001fc80007f3e0ff */
[----:B------:R-:W-:Y:S01]  /*0f10*/  LEA.HI.X.SX32 R5, R13, R3, 0x1, P1 ;  /* 0x000000030d057211 */ /* 0x000fe200008f0eff */
[----:B----4-:R0:W-:Y:S04]  /*0f20*/  STL [R1+0x254], R15 ;  /* 0x0002540f01007387 */ /* 0x0101e80000100800 */
[----:B------:R1:W-:Y:S01]  /*0f30*/  STL [R1+0x208], R24 ;  /* 0x0002081801007387 */ /* 0x0003e20000100800 */
[----:B0-----:R-:W-:-:S03]  /*0f40*/  IMAD R15, R0, 0x29, RZ ;  /* 0x00000029000f7824 */ /* 0x001fc600078e02ff */
[----:B------:R0:W-:Y:S04]  /*0f50*/  STL [R1+0x814], R21 ;  /* 0x0008141501007387 */ /* 0x0001e80000100800 */
[----:B-1----:R1:W4:Y:S01]  /*0f60*/  LDG.E.U16 R24, [R10.64] ;  /* 0x000000060a187981 */ /* 0x002322000c1e1500 */
[----:B------:R-:W-:-:S03]  /*0f70*/  LEA.HI.X.SX32 R7, R15, R3, 0x1, P0 ;  /* 0x000000030f077211 */ /* 0x000fc600000f0eff */
[----:B0-----:R0:W4:Y:S04]  /*0f80*/  LDG.E.U16 R21, [R8.64] ;  /* 0x0000000608157981 */ /* 0x001128000c1e1500 */
[----:B------:R0:W-:Y:S04]  /*0f90*/  STL [R1+0x810], R17 ;  /* 0x0008101101007387 */ /* 0x0001e80000100800 */
[----:B------:R1:W-:Y:S04]  /*0fa0*/  STL [R1+0x80c], R16 ;  /* 0x00080c1001007387 */ /* 0x0003e80000100800 */
[----:B0-----:R0:W4:Y:S04]  /*0fb0*/  LDG.E.U16 R17, [R6.64] ;  /* 0x0000000606117981 */ /* 0x001128000c1e1500 */
[----:B-1----:R1:W4:Y:S01]  /*0fc0*/  LDG.E.U16 R16, [R4.64] ;  /* 0x0000000604107981 */ /* 0x002322000c1e1500 */
[----:B------:R-:W-:-:S02]  /*0fd0*/  IMAD R10, R0, 0x290, RZ ;  /* 0x00000290000a7824 */ /* 0x000fc400078e02ff */
[----:B0-----:R-:W-:-:S03]  /*0fe0*/  IMAD R7, R0, 0x148, RZ ;  /* 0x0000014800077824 */ /* 0x001fc600078e02ff */
[-C--:B------:R-:W-:Y:S01]  /*0ff0*/  IADD3 R10, P2, R10, R2.reuse, RZ ;  /* 0x000000020a0a7210 */ /* 0x080fe20007f5e0ff */
[C---:B------:R-:W-:Y:S02]  /*1000*/  IMAD R9, R0.reuse, 0x2a, RZ ;  /* 0x0000002a00097824 */ /* 0x040fe400078e02ff */
[C---:B------:R-:W-:Y:S01]  /*1010*/  IMAD R12, R0.reuse, 0x54, RZ ;  /* 0x00000054000c7824 */ /* 0x040fe200078e02ff */
[CC--:B-1----:R-:W-:Y:S01]  /*1020*/  IADD3 R4, P0, R7.reuse, R2.reuse, RZ ;  /* 0x0000000207047210 */ /* 0x0c2fe20007f1e0ff */
[C---:B------:R-:W-:Y:S01]  /*1030*/  IMAD R15, R0.reuse, 0x15, RZ ;  /* 0x00000015000f7824 */ /* 0x040fe200078e02ff */
[-C--:B------:R-:W-:Y:S01]  /*1040*/  LEA.HI.X.SX32 R11, R7, R3.reuse, 0x1, P2 ;  /* 0x00000003070b7211 */ /* 0x080fe200010f0eff */
[----:B------:R-:W-:Y:S01]  /*1050*/  IMAD R13, R0, 0xa8, RZ ;  /* 0x000000a8000d7824 */ /* 0x000fe200078e02ff */
[----:B------:R-:W-:Y:S02]  /*1060*/  LEA.HI.X.SX32 R5, R14, R3, 0x1, P0 ;  /* 0x000000030e057211 */ /* 0x000fe400000f0eff */
[----:B------:R-:W-:-:S02]  /*1070*/  IADD3 R6, P0, R9, R2, RZ ;  /* 0x0000000209067210 */ /* 0x000fc40007f1e0ff */
[-C--:B------:R-:W-:Y:S01]  /*1080*/  IADD3 R8, P1, R12, R2.reuse, RZ ;  /* 0x000000020c087210 */ /* 0x080fe20007f3e0ff */
[----:B-----5:R0:W-:Y:S01]  /*1090*/  STL [R1+0x204], R23 ;  /* 0x0002041701007387 */ /* 0x0201e20000100800 */
[-C--:B------:R-:W-:Y:S02]  /*10a0*/  LEA.HI.X.SX32 R7, R15, R3.reuse, 0x1, P0 ;  /* 0x000000030f077211 */ /* 0x080fe400000f0eff */
[----:B------:R-:W-:Y:S01]  /*10b0*/  LEA.HI.X.SX32 R9, R9, R3, 0x1, P1 ;  /* 0x0000000309097211 */ /* 0x000fe200008f0eff */
[----:B0-----:R0:W5:Y:S02]  /*10c0*/  LDG.E.U16 R23, [R4.64] ;  /* 0x0000000604177981 */ /* 0x001164000c1e1500 */
[----:B0-----:R-:W-:-:S04]  /*10d0*/  IADD3 R4, P2, R13, R2, RZ ;  /* 0x000000020d047210 */ /* 0x001fc80007f5e0ff */
[----:B------:R-:W-:Y:S01]  /*10e0*/  LEA.HI.X.SX32 R5, R12, R3, 0x1, P2 ;  /* 0x000000030c057211 */ /* 0x000fe200010f0eff */
        /* <DEDUP_REMOVED lines=9> */
[----:B0-----:R0:W3:Y:S01]  /*1180*/  LDG.E.U16 R19, [R8.64] ;  /* 0x0000000608137981 */ /* 0x0010e2000c1e1500 */
[----:B-1----:R-:W-:Y:S01]  /*1190*/  IMAD R7, R0, 0x56, RZ ;  /* 0x0000005600077824 */ /* 0x002fe200078e02ff */
[-C--:B------:R-:W-:Y:S02]  /*11a0*/  IADD3 R10, P2, R10, R2.reuse, RZ ;  /* 0x000000020a0a7210 */ /* 0x080fe40007f5e0ff */
[----:B------:R1:W3:Y:S01]  /*11b0*/  LDG.E.U16 R18, [R4.64] ;  /* 0x0000000604127981 */ /* 0x0002e2000c1e1500 */
[----:B0-----:R-:W-:-:S04]  /*11c0*/  IADD3 R8, P0, R11, R2, RZ ;  /* 0x000000020b087210 */ /* 0x001fc80007f1e0ff */
[-C--:B------:R-:W-:Y:S01]  /*11d0*/  LEA.HI.X.SX32 R9, R13, R3.reuse, 0x1, P0 ;  /* 0x000000030d097211 */ /* 0x080fe200000f0eff */
[C---:B------:R-:W-:Y:S01]  /*11e0*/  IMAD R13, R0.reuse, 0x158, RZ ;  /* 0x00000158000d7824 */ /* 0x040fe200078e02ff */
[----:B------:R-:W-:Y:S01]  /*11f0*/  LEA.HI.X.SX32 R11, R11, R3, 0x1, P2 ;  /* 0x000000030b0b7211 */ /* 0x000fe200010f0eff */
[----:B-1----:R-:W-:Y:S01]  /*1200*/  IMAD R5, R0, 0x2b, RZ ;  /* 0x0000002b00057824 */ /* 0x002fe200078e02ff */
[-C--:B------:R-:W-:Y:S01]  /*1210*/  IADD3 R4, P0, R7, R2.reuse, RZ ;  /* 0x0000000207047210 */ /* 0x080fe20007f1e0ff */
[----:B------:R0:W3:Y:S01]  /*1220*/  LDG.E.U16 R14, [R8.64] ;  /* 0x00000006080e7981 */ /* 0x0000e2000c1e1500 */
[----:B------:R-:W-:-:S03]  /*1230*/  IADD3 R6, P1, R12, R2, RZ ;  /* 0x000000020c067210 */ /* 0x000fc60007f3e0ff */
[----:B------:R-:W-:Y:S01]  /*1240*/  STL [R1+0x248], R25 ;  /* 0x0002481901007387 */ /* 0x000fe20000100800 */
[-C--:B------:R-:W-:Y:S02]  /*1250*/  LEA.HI.X.SX32 R5, R5, R3.reuse, 0x1, P0 ;  /* 0x0000000305057211 */ /* 0x080fe400000f0eff */
[----:B------:R-:W-:Y:S02]  /*1260*/  LEA.HI.X.SX32 R7, R7, R3, 0x1, P1 ;  /* 0x0000000307077211 */ /* 0x000fe400008f0eff */
[----:B0-----:R-:W-:-:S04]  /*1270*/  IADD3 R8, P2, R13, R2, RZ ;  /* 0x000000020d087210 */ /* 0x001fc80007f5e0ff */
[----:B------:R-:W-:-:S05]  /*1280*/  LEA.HI.X.SX32 R9, R12, R3, 0x1, P2 ;  /* 0x000000030c097211 */ /* 0x000fca00010f0eff */
[----:B------:R0:W3:Y:S04]  /*1290*/  LDG.E.U16 R15, [R8.64] ;  /* 0x00000006080f7981 */ /* 0x0000e8000c1e1500 */
[----:B----4-:R-:W-:Y:S04]  /*12a0*/  STL [R1+0x23c], R24 ;  /* 0x00023c1801007387 */ /* 0x010fe80000100800 */
[----:B------:R1:W-:Y:S04]  /*12b0*/  STL [R1+0x1e8], R21 ;  /* 0x0001e81501007387 */ /* 0x0003e80000100800 */
[----:B-1----:R1:W4:Y:S04]  /*12c0*/  LDG.E.U16 R21, [R10.64] ;  /* 0x000000060a157981 */ /* 0x002328000c1e1500 */
[----:B------:R0:W-:Y:S04]  /*12d0*/  STL [R1+0x244], R17 ;  /* 0x0002441101007387 */ /* 0x0001e80000100800 */
[----:B------:R1:W-:Y:S04]  /*12e0*/  STL [R1+0x240], R16 ;  /* 0x0002401001007387 */ /* 0x0003e80000100800 */
[----:B0-----:R0:W4:Y:S04]  /*12f0*/  LDG.E.U16 R17, [R4.64] ;  /* 0x0000000604117981 */ /* 0x001128000c1e1500 */
[----:B-1----:R1:W4:Y:S01]  /*1300*/  LDG.E.U16 R16, [R6.64] ;  /* 0x0000000606107981 */ /* 0x002322000c1e1500 */
[----:B------:R-:W-:-:S02]  /*1310*/  IMAD R10, R0, 0x2b0, RZ ;  /* 0x000002b0000a7824 */ /* 0x000fc400078e02ff */
[----:B------:R-:W-:-:S03]  /*1320*/  IMAD R9, R0, 0x2c, RZ ;  /* 0x0000002c00097824 */ /* 0x000fc600078e02ff */
[----:B------:R-:W-:Y:S01]  /*1330*/  IADD3 R10, P1, R10, R2, RZ ;  /* 0x000000020a0a7210 */ /* 0x000fe20007f3e0ff */
[----:B-1----:R-:W-:-:S03]  /*1340*/  IMAD R7, R0, 0x16, RZ ;  /* 0x0000001600077824 */ /* 0x002fc600078e02ff */
[-C--:B------:R-:W-:Y:S01]  /*1350*/  LEA.HI.X.SX32 R11, R13, R3.reuse, 0x1, P1 ;  /* 0x000000030d0b7211 */ /* 0x080fe200008f0eff */
[C---:B0-----:R-:W-:Y:S01]  /*1360*/  IMAD R5, R0.reuse, 0xb, RZ ;  /* 0x0000000b00057824 */ /* 0x041fe200078e02ff */
[-C--:B------:R-:W-:Y:S01]  /*1370*/  IADD3 R6, P1, R9, R2.reuse, RZ ;  /* 0x0000000209067210 */ /* 0x080fe20007f3e0ff */
[C---:B------:R-:W-:Y:S01]  /*1380*/  IMAD R13, R0.reuse, 0xb0, RZ ;  /* 0x000000b0000d7824 */ /* 0x040fe200078e02ff */
[CC--:B------:R-:W-:Y:S01]  /*1390*/  IADD3 R4, P0, R7.reuse, R2.reuse, RZ ;  /* 0x0000000207047210 */ /* 0x0c0fe20007f1e0ff */
[----:B------:R-:W-:Y:S01]  /*13a0*/  IMAD R12, R0, 0x58, RZ ;  /* 0x00000058000c7824 */ /* 0x000fe200078e02ff */
[-C--:B------:R-:W-:Y:S02]  /*13b0*/  LEA.HI.X.SX32 R7, R7, R3.reuse, 0x1, P1 ;  /* 0x0000000307077211 */ /* 0x080fe400008f0eff */
[----:B------:R-:W-:Y:S01]  /*13c0*/  LEA.HI.X.SX32 R5, R5, R3, 0x1, P0 ;  /* 0x0000000305057211 */ /* 0x000fe200000f0eff */
[----:B-----5:R0:W-:Y:S01]  /*13d0*/  STL [R1+0x800], R23 ;  /* 0x0008001701007387 */ /* 0x0201e20000100800 */
[----:B------:R-:W-:-:S03]  /*13e0*/  IADD3 R8, P2, R12, R2, RZ ;  /* 0x000000020c087210 */ /* 0x000fc60007f5e0ff */
[----:B0-----:R0:W5:Y:S01]  /*13f0*/  LDG.E.U16 R23, [R10.64] ;  /* 0x000000060a177981 */ /* 0x001162000c1e1500 */
[----:B------:R-:W-:Y:S02]  /*1400*/  LEA.HI.X.SX32 R9, R9, R3, 0x1, P2 ;  /* 0x0000000309097211 */ /* 0x000fe400010f0eff */
[----:B0-----:R-:W-:-:S04]  /*1410*/  IADD3 R10, P0, R13, R2, RZ ;  /* 0x000000020d0a7210 */ /* 0x001fc80007f1e0ff */
[----:B------:R-:W-:Y:S01]  /*1420*/  LEA.HI.X.SX32 R11, R12, R3, 0x1, P0 ;  /* 0x000000030c0b7211 */ /* 0x000fe200000f0eff */
        /* <DEDUP_REMOVED lines=9> */
[----:B------:R-:W-:-:S03]  /*14c0*/  IADD3 R4, P0, R7, R2, RZ ;  /* 0x0000000207047210 */ /* 0x000fc60007f1e0ff */
[----:B-1----:R1:W3:Y:S01]  /*14d0*/  LDG.E.U16 R18, [R10.64] ;  /* 0x000000060a127981 */ /* 0x0022e2000c1e1500 */
[----:B------:R-:W-:Y:S01]  /*14e0*/  LEA.HI.X.SX32 R5, R13, R3, 0x1, P0 ;  /* 0x000000030d057211 */ /* 0x000fe200000f0eff */
[C---:B0-----:R-:W-:Y:S02]  /*14f0*/  IMAD R9, R0.reuse, 0x5a, RZ ;  /* 0x0000005a00097824 */ /* 0x041fe400078e02ff */
[----:B------:R0:W-:Y:S01]  /*1500*/  STL [R1+0x22c], R14 ;  /* 0x00022c0e01007387 */ /* 0x0001e20000100800 */
[C---:B-1----:R-:W-:Y:S02]  /*1510*/  IMAD R10, R0.reuse, 0x2c0, RZ ;  /* 0x000002c0000a7824 */ /* 0x042fe400078e02ff */
[-C--:B------:R-:W-:Y:S01]  /*1520*/  IADD3 R6, P0, R9, R2.reuse, RZ ;  /* 0x0000000209067210 */ /* 0x080fe20007f1e0ff */
[----:B------:R-:W-:Y:S01]  /*1530*/  IMAD R13, R0, 0x168, RZ ;  /* 0x00000168000d7824 */ /* 0x000fe200078e02ff */
[-C--:B------:R-:W-:Y:S01]  /*1540*/  IADD3 R8, P1, R12, R2.reuse, RZ ;  /* 0x000000020c087210 */ /* 0x080fe20007f3e0ff */
[----:B0-----:R-:W-:Y:S01]  /*1550*/  IMAD R14, R0, 0x2d, RZ ;  /* 0x0000002d000e7824 */ /* 0x001fe200078e02ff */
[----:B------:R-:W-:-:S02]  /*1560*/  IADD3 R10, P2, R10, R2, RZ ;  /* 0x000000020a0a7210 */ /* 0x000fc40007f5e0ff */
[-C--:B------:R-:W-:Y:S02]  /*1570*/  LEA.HI.X.SX32 R9, R9, R3.reuse, 0x1, P1 ;  /* 0x0000000309097211 */ /* 0x080fe400008f0eff */
[-C--:B------:R-:W-:Y:S02]  /*1580*/  LEA.HI.X.SX32 R11, R7, R3.reuse, 0x1, P2 ;  /* 0x00000003070b7211 */ /* 0x080fe400010f0eff */
[----:B------:R-:W-:Y:S01]  /*1590*/  LEA.HI.X.SX32 R7, R14, R3, 0x1, P0 ;  /* 0x000000030e077211 */ /* 0x000fe200000f0eff */
[----:B----4-:R0:W-:Y:S04]  /*15a0*/  STL [R1+0x1d4], R21 ;  /* 0x0001d41501007387 */ /* 0x0101e80000100800 */
[----:B0-----:R0:W4:Y:S04]  /*15b0*/  LDG.E.U16 R21, [R4.64] ;  /* 0x0000000604157981 */ /* 0x001128000c1e1500 */
[----:B------:R1:W-:Y:S01]  /*15c0*/  STL [R1+0x734], R17 ;  /* 0x0007341101007387 */ /* 0x0003e20000100800 */
[----:B0-----:R-:W-:-:S03]  /*15d0*/  IADD3 R4, P2, R13, R2, RZ ;  /* 0x000000020d047210 */ /* 0x001fc60007f5e0ff */
[----:B------:R0:W-:Y:S01]  /*15e0*/  STL [R1+0x7f4], R16 ;  /* 0x0007f41001007387 */ /* 0x0001e20000100800 */
[----:B------:R-:W-:-:S03]  /*15f0*/  LEA.HI.X.SX32 R5, R12, R3, 0x1, P2 ;  /* 0x000000030c057211 */ /* 0x000fc600010f0eff */
[----:B-1----:R1:W4:Y:S04]  /*1600*/  LDG.E.U16 R17, [R10.64] ;  /* 0x000000060a117981 */ /* 0x002328000c1e1500 */
[----:B------:R1:W-:Y:S04]  /*1610*/  STL [R1+0x7f0], R15 ;  /* 0x0007f00f01007387 */ /* 0x0003e80000100800 */
[----:B0-----:R0:W4:Y:S04]  /*1620*/  LDG.E.U16 R16, [R6.64] ;  /* 0x0000000606107981 */ /* 0x001128000c1e1500 */
[----:B------:R5:W4:Y:S04]  /*1630*/  LDG.E.U16 R14, [R4.64] ;  /* 0x00000006040e7981 */ /* 0x000b28000c1e1500 */
[----:B-1----:R1:W4:Y:S01]  /*1640*/  LDG.E.U16 R15, [R8.64] ;  /* 0x00000006080f7981 */ /* 0x002322000c1e1500 */
[----:B------:R-:W-:-:S02]  /*1650*/  IMAD R10, R0, 0x2d0, RZ ;  /* 0x000002d0000a7824 */ /* 0x000fc400078e02ff */
[----:B0-----:R-:W-:-:S03]  /*1660*/  IMAD R7, R0, 0x2e, RZ ;  /* 0x0000002e00077824 */ /* 0x001fc600078e02ff */
[-C--:B------:R-:W-:Y:S01]  /*1670*/  IADD3 R10, P1, R10, R2.reuse, RZ ;  /* 0x000000020a0a7210 */ /* 0x080fe20007f3e0ff */
[C---:B-----5:R-:W-:Y:S01]  /*1680*/  IMAD R5, R0.reuse, 0x17, RZ ;  /* 0x0000001700057824 */ /* 0x060fe200078e02ff */
[-C--:B------:R-:W-:Y:S01]  /*1690*/  IADD3 R4, P0, R7, R2.reuse, RZ ;  /* 0x0000000207047210 */ /* 0x080fe20007f1e0ff */
[C---:B------:R-:W-:Y:S01]  /*16a0*/  IMAD R12, R0.reuse, 0xb8, RZ ;  /* 0x000000b8000c7824 */ /* 0x040fe200078e02ff */
[-C--:B------:R-:W-:Y:S01]  /*16b0*/  LEA.HI.X.SX32 R11, R13, R3.reuse, 0x1, P1 ;  /* 0x000000030d0b7211 */ /* 0x080fe200008f0eff */
[C---:B-1----:R-:W-:Y:S02]  /*16c0*/  IMAD R9, R0.reuse, 0x5c, RZ ;  /* 0x0000005c00097824 */ /* 0x042fe400078e02ff */
[----:B------:R-:W-:Y:S01]  /*16d0*/  IMAD R13, R0, 0x170, RZ ;  /* 0x00000170000d7824 */ /* 0x000fe200078e02ff */
[----:B------:R0:W-:Y:S01]  /*16e0*/  STL [R1+0x1d0], R23 ;  /* 0x0001d01701007387 */ /* 0x0001e20000100800 */
[----:B------:R-:W-:Y:S02]  /*16f0*/  LEA.HI.X.SX32 R5, R5, R3, 0x1, P0 ;  /* 0x0000000305057211 */ /* 0x000fe400000f0eff */
[----:B------:R-:W-:-:S02]  /*1700*/  IADD3 R6, P1, R9, R2, RZ ;  /* 0x0000000209067210 */ /* 0x000fc40007f3e0ff */
[-C--:B------:R-:W-:Y:S01]  /*1710*/  IADD3 R8, P2, R12, R2.reuse, RZ ;  /* 0x000000020c087210 */ /* 0x080fe20007f5e0ff */
[----:B0-----:R0:W5:Y:S01]  /*1720*/  LDG.E.U16 R23, [R10.64] ;  /* 0x000000060a177981 */ /* 0x001162000c1e1500 */
[-C--:B------:R-:W-:Y:S02]  /*1730*/  LEA.HI.X.SX32 R7, R7, R3.reuse, 0x1, P1 ;  /* 0x0000000307077211 */ /* 0x080fe400008f0eff */
[----:B------:R-:W-:Y:S02]  /*1740*/  LEA.HI.X.SX32 R9, R9, R3, 0x1, P2 ;  /* 0x0000000309097211 */ /* 0x000fe400010f0eff */
        /* <DEDUP_REMOVED lines=9> */
[C---:B------:R-:W-:Y:S02]  /*17e0*/  IMAD R5, R0.reuse, 0x2f, RZ ;  /* 0x0000002f00057824 */ /* 0x040fe400078e02ff */
[C---:B-1----:R-:W-:Y:S01]  /*17f0*/  IMAD R7, R0.reuse, 0x5e, RZ ;  /* 0x0000005e00077824 */ /* 0x042fe200078e02ff */
[----:B------:R1:W-:Y:S04]  /*1800*/  STL [R1+0x220], R18 ;  /* 0x0002201201007387 */ /* 0x0003e80000100800 */
[----:B0-----:R0:W3:Y:S04]  /*1810*/  LDG.E.U16 R19, [R8.64] ;  /* 0x0000000608137981 */ /* 0x0010e8000c1e1500 */
[----:B-1----:R1:W3:Y:S01]  /*1820*/  LDG.E.U16 R18, [R10.64] ;  /* 0x000000060a127981 */ /* 0x0022e2000c1e1500 */
[----:B0-----:R-:W-:Y:S01]  /*1830*/  IMAD R9, R0, 0xbc, RZ ;  /* 0x000000bc00097824 */ /* 0x001fe200078e02ff */
[----:B-1----:R-:W-:-:S02]  /*1840*/  IADD3 R10, P1, R4, R2, RZ ;  /* 0x00000002040a7210 */ /* 0x002fc40007f3e0ff */
[-C--:B------:R-:W-:Y:S02]  /*1850*/  IADD3 R4, P0, R7, R2.reuse, RZ ;  /* 0x0000000207047210 */ /* 0x080fe40007f1e0ff */
[-C--:B------:R-:W-:Y:S02]  /*1860*/  LEA.HI.X.SX32 R11, R13, R3.reuse, 0x1, P1 ;  /* 0x000000030d0b7211 */ /* 0x080fe400008f0eff */
[-C--:B------:R-:W-:Y:S02]  /*1870*/  IADD3 R6, P1, R9, R2.reuse, RZ ;  /* 0x0000000209067210 */ /* 0x080fe40007f3e0ff */
[----:B------:R-:W-:Y:S02]  /*1880*/  IADD3 R8, P2, R12, R2, RZ ;  /* 0x000000020c087210 */ /* 0x000fe40007f5e0ff */
[-C--:B------:R-:W-:Y:S02]  /*1890*/  LEA.HI.X.SX32 R5, R5, R3.reuse, 0x1, P0 ;  /* 0x0000000305057211 */ /* 0x080fe400000f0eff */
[----:B------:R-:W-:-:S02]  /*18a0*/  LEA.HI.X.SX32 R7, R7, R3, 0x1, P1 ;  /* 0x0000000307077211 */ /* 0x000fc400008f0eff */
[----:B------:R-:W-:Y:S01]  /*18b0*/  LEA.HI.X.SX32 R9, R9, R3, 0x1, P2 ;  /* 0x0000000309097211 */ /* 0x000fe200010f0eff */
[----:B------:R-:W-:Y:S01]  /*18c0*/  IMAD R13, R0, 0x2f0, RZ ;  /* 0x000002f0000d7824 */ /* 0x000fe200078e02ff */
[----:B----4-:R0:W-:Y:S04]  /*18d0*/  STL [R1+0x21c], R21 ;  /* 0x00021c1501007387 */ /* 0x0101e80000100800 */
[----:B0-----:R0:W4:Y:S04]  /*18e0*/  LDG.E.U16 R21, [R4.64] ;  /* 0x0000000604157981 */ /* 0x001128000c1e1500 */
[----:B------:R1:W-:Y:S04]  /*18f0*/  STL [R1+0x1bc], R17 ;  /* 0x0001bc1101007387 */ /* 0x0003e80000100800 */
[----:B------:R-:W-:Y:S04]  /*1900*/  STL [R1+0x7e4], R16 ;  /* 0x0007e41001007387 */ /* 0x000fe80000100800 */
[----:B-1----:R1:W4:Y:S04]  /*1910*/  LDG.E.U16 R17, [R6.64] ;  /* 0x0000000606117981 */ /* 0x002328000c1e1500 */
[----:B------:R0:W-:Y:S04]  /*1920*/  STL [R1+0x218], R15 ;  /* 0x0002180f01007387 */ /* 0x0001e80000100800 */
[----:B------:R1:W-:Y:S04]  /*1930*/  STL [R1+0x7e0], R14 ;  /* 0x0007e00e01007387 */ /* 0x0003e80000100800 */
[----:B0-----:R0:W4:Y:S04]  /*1940*/  LDG.E.U16 R15, [R10.64] ;  /* 0x000000060a0f7981 */ /* 0x001128000c1e1500 */
[----:B-1----:R1:W4:Y:S01]  /*1950*/  LDG.E.U16 R14, [R8.64] ;  /* 0x00000006080e7981 */ /* 0x002322000c1e1500 */
[----:B0-----:R-:W-:-:S04]  /*1960*/  IADD3 R10, P0, R13, R2, RZ ;  /* 0x000000020d0a7210 */ /* 0x001fc80007f1e0ff */
[----:B------:R-:W-:-:S05]  /*1970*/  LEA.HI.X.SX32 R11, R12, R3, 0x1, P0 ;  /* 0x000000030c0b7211 */ /* 0x000fca00000f0eff */
[----:B------:R0:W4:Y:S01]  /*1980*/  LDG.E.U16 R16, [R10.64] ;  /* 0x000000060a107981 */ /* 0x000122000c1e1500 */
[C---:B------:R-:W-:Y:S02]  /*1990*/  IMAD R7, R0.reuse, 0x6, RZ ;  /* 0x0000000600077824 */ /* 0x040fe400078e02ff */
[C---:B------:R-:W-:Y:S02]  /*19a0*/  IMAD R5, R0.reuse, 0x3, RZ ;  /* 0x0000000300057824 */ /* 0x040fe400078e02ff */
[C---:B-1----:R-:W-:Y:S01]  /*19b0*/  IMAD R9, R0.reuse, 0xc, RZ ;  /* 0x0000000c00097824 */ /* 0x042fe200078e02ff */
[-C--:B------:R-:W-:Y:S01]  /*19c0*/  IADD3 R4, P0, R7, R2.reuse, RZ ;  /* 0x0000000207047210 */ /* 0x080fe20007f1e0ff */
[C---:B------:R-:W-:Y:S02]  /*19d0*/  IMAD R12, R0.reuse, 0x30, RZ ;  /* 0x00000030000c7824 */ /* 0x040fe400078e02ff */
[C---:B0-----:R-:W-:Y:S01]  /*19e0*/  IMAD R11, R0.reuse, 0x18, RZ ;  /* 0x00000018000b7824 */ /* 0x041fe200078e02ff */
[----:B------:R-:W-:Y:S01]  /*19f0*/  LEA.HI.X.SX32 R5, R5, R3, 0x1, P0 ;  /* 0x0000000305057211 */ /* 0x000fe200000f0eff */
[----:B------:R-:W-:Y:S01]  /*1a00*/  IMAD R13, R0, 0x60, RZ ;  /* 0x00000060000d7824 */ /* 0x000fe200078e02ff */
[----:B------:R-:W-:-:S02]  /*1a10*/  IADD3 R6, P1, R9, R2, RZ ;  /* 0x0000000209067210 */ /* 0x000fc40007f3e0ff */
[-C--:B------:R-:W-:Y:S01]  /*1a20*/  IADD3 R8, P0, R11, R2.reuse, RZ ;  /* 0x000000020b087210 */ /* 0x080fe20007f1e0ff */
[----:B------:R0:W4:Y:S01]  /*1a30*/  LDG.E.U16 R25, [R4.64] ;  /* 0x0000000604197981 */ /* 0x000122000c1e1500 */
[-C--:B------:R-:W-:Y:S02]  /*1a40*/  IADD3 R10, P2, R12, R2.reuse, RZ ;  /* 0x000000020c0a7210 */ /* 0x080fe40007f5e0ff */
[-C--:B------:R-:W-:Y:S02]  /*1a50*/  LEA.HI.X.SX32 R7, R7, R3.reuse, 0x1, P1 ;  /* 0x0000000307077211 */ /* 0x080fe400008f0eff */
[-C--:B------:R-:W-:Y:S01]  /*1a60*/  LEA.HI.X.SX32 R9, R9, R3.reuse, 0x1, P0 ;  /* 0x0000000309097211 */ /* 0x080fe200000f0eff */
[----:B-----5:R1:W-:Y:S01]  /*1a70*/  STL [R1+0x1b8], R23 ;  /* 0x0001b81701007387 */ /* 0x0203e20000100800 */
[----:B------:R-:W-:Y:S02]  /*1a80*/  LEA.HI.X.SX32 R11, R11, R3, 0x1, P2 ;  /* 0x000000030b0b7211 */ /* 0x000fe400010f0eff */
[----:B0-----:R-:W-:-:S04]  /*1a90*/  IADD3 R4, P1, R13, R2, RZ ;  /* 0x000000020d047210 */ /* 0x001fc80007f3e0ff */
[----:B------:R-:W-:Y:S01]  /*1aa0*/  LEA.HI.X.SX32 R5, R12, R3, 0x1, P1 ;  /* 0x000000030c057211 */ /* 0x000fe200008f0eff */
[----:B-1----:R0:W5:Y:S01]  /*1ab0*/  LDG.E.U16 R23, [R6.64] ;  /* 0x0000000606177981 */ /* 0x002162000c1e1500 */
[C---:B------:R-:W-:Y:S02]  /*1ac0*/  IMAD R12, R0.reuse, 0x62, RZ ;  /* 0x00000062000c7824 */ /* 0x040fe400078e02ff */
[C---:B0-----:R-:W-:Y:S01]  /*1ad0*/  IMAD R7, R0.reuse, 0xc0, RZ ;  /* 0x000000c000077824 */ /* 0x041fe200078e02ff */
[----:B--2---:R-:W-:Y:S04]  /*1ae0*/  STL [R1+0x7dc], R22 ;  /* 0x0007dc1601007387 */ /* 0x004fe80000100800 */
[----:B---3--:R0:W-:Y:S04]  /*1af0*/  STL [R1+0x7d8], R20 ;  /* 0x0007d81401007387 */ /* 0x0081e80000100800 */
[----:B0-----:R0:W2:Y:S04]  /*1b00*/  LDG.E.U16 R20, [R8.64] ;  /* 0x0000000608147981 */ /* 0x0010a8000c1e1500 */
[----:B------:R1:W-:Y:S04]  /*1b10*/  STL [R1+0x7d4], R19 ;  /* 0x0007d41301007387 */ /* 0x0003e80000100800 */
[----:B------:R3:W-:Y:S04]  /*1b20*/  STL [R1+0x20c], R18 ;  /* 0x00020c1201007387 */ /* 0x0007e80000100800 */
[----:B-1----:R1:W2:Y:S04]  /*1b30*/  LDG.E.U16 R19, [R10.64] ;  /* 0x000000060a137981 */ /* 0x0022a8000c1e1500 */
[----:B---3--:R3:W2:Y:S01]  /*1b40*/  LDG.E.U16 R18, [R4.64] ;  /* 0x0000000604127981 */ /* 0x0086a2000c1e1500 */
[----:B0-----:R-:W-:-:S02]  /*1b50*/  IMAD R9, R0, 0x180, RZ ;  /* 0x0000018000097824 */ /* 0x001fc400078e02ff */
[----:B------:R-:W-:Y:S01]  /*1b60*/  IMAD R8, R0, 0x300, RZ ;  /* 0x0000030000087824 */ /* 0x000fe200078e02ff */
[-C--:B---3--:R-:W-:Y:S02]  /*1b70*/  IADD3 R4, P0, R7, R2.reuse, RZ ;  /* 0x0000000207047210 */ /* 0x088fe40007f1e0ff */
[-C--:B-1----:R-:W-:Y:S02]  /*1b80*/  IADD3 R10, P1, R9, R2.reuse, RZ ;  /* 0x00000002090a7210 */ /* 0x082fe40007f3e0ff */
[-C--:B------:R-:W-:Y:S02]  /*1b90*/  LEA.HI.X.SX32 R5, R13, R3.reuse, 0x1, P0 ;  /* 0x000000030d057211 */ /* 0x080fe400000f0eff */
[-C--:B------:R-:W-:Y:S02]  /*1ba0*/  IADD3 R8, P2, R8, R2.reuse, RZ ;  /* 0x0000000208087210 */ /* 0x080fe40007f5e0ff */
[----:B------:R-:W-:Y:S01]  /*1bb0*/  IADD3 R6, P0, R12, R2, RZ ;  /* 0x000000020c067210 */ /* 0x000fe20007f1e0ff */
[----:B------:R0:W3:Y:S01]  /*1bc0*/  LDG.E.U16 R24, [R4.64] ;  /* 0x0000000604187981 */ /* 0x0000e2000c1e1500 */
[----:B------:R-:W-:-:S02]  /*1bd0*/  LEA.HI.X.SX32 R11, R7, R3, 0x1, P1 ;  /* 0x00000003070b7211 */ /* 0x000fc400008f0eff */
[----:B------:R-:W-:-:S03]  /*1be0*/  LEA.HI.X.SX32 R9, R9, R3, 0x1, P2 ;  /* 0x0000000309097211 */ /* 0x000fc600010f0eff */
[----:B------:R1:W3:Y:S04]  /*1bf0*/  LDG.E.U16 R22, [R10.64] ;  /* 0x000000060a167981 */ /* 0x0002e8000c1e1500 */
[----:B----4-:R4:W-:Y:S04]  /*1c00*/  STL [R1+0x1b0], R15 ;  /* 0x0001b00f01007387 */ /* 0x0109e80000100800 */
[----:B------:R0:W-:Y:S04]  /*1c10*/  STL [R1+0x7d0], R21 ;  /* 0x0007d01501007387 */ /* 0x0001e80000100800 */
[----:B------:R-:W-:Y:S04]  /*1c20*/  STL [R1+0x7cc], R17 ;  /* 0x0007cc1101007387 */ /* 0x000fe80000100800 */
[----:B------:R1:W-:Y:S01]  /*1c30*/  STL [R1+0x7c8], R14 ;  /* 0x0007c80e01007387 */ /* 0x0003e20000100800 */
[----:B----4-:R-:W-:-:S03]  /*1c40*/  IMAD R15, R0, 0x31, RZ ;  /* 0x00000031000f7824 */ /* 0x010fc600078e02ff */
[----:B0-----:R0:W4:Y:S01]  /*1c50*/  LDG.E.U16 R21, [R8.64] ;  /* 0x0000000608157981 */ /* 0x001122000c1e1500 */
[----:B-1----:R-:W-:Y:S01]  /*1c60*/  IMAD R14, R0, 0xc4, RZ ;  /* 0x000000c4000e7824 */ /* 0x002fe200078e02ff */
[----:B------:R-:W-:-:S04]  /*1c70*/  LEA.HI.X.SX32 R7, R15, R3, 0x1, P0 ;  /* 0x000000030f077211 */ /* 0x000fc800000f0eff */
[----:B------:R-:W-:Y:S01]  /*1c80*/  IADD3 R4, P1, R14, R2, RZ ;  /* 0x000000020e047210 */ /* 0x000fe20007f3e0ff */
[----:B------:R1:W-:Y:S03]  /*1c90*/  STL [R1+0x1ac], R16 ;  /* 0x0001ac1001007387 */ /* 0x0003e60000100800 */
[----:B------:R-:W-:Y:S01]  /*1ca0*/  LEA.HI.X.SX32 R5, R12, R3, 0x1, P1 ;  /* 0x000000030c057211 */ /* 0x000fe200008f0eff */
[----:B------:R0:W4:Y:S04]  /*1cb0*/  LDG.E.U16 R17, [R6.64] ;  /* 0x0000000606117981 */ /* 0x000128000c1e1500 */
[----:B-1----:R1:W4:Y:S01]  /*1cc0*/  LDG.E.U16 R16, [R4.64] ;  /* 0x0000000604107981 */ /* 0x002322000c1e1500 */
[----:B------:R-:W-:-:S02]  /*1cd0*/  IMAD R10, R0, 0x310, RZ ;  /* 0x00000310000a7824 */ /* 0x000fc400078e02ff */
[C---:B------:R-:W-:Y:S02]  /*1ce0*/  IMAD R13, R0.reuse, 0x64, RZ ;  /* 0x00000064000d7824 */ /* 0x040fe400078e02ff */
[----:B0-----:R-:W-:Y:S01]  /*1cf0*/  IMAD R7, R0, 0x188, RZ ;  /* 0x0000018800077824 */ /* 0x001fe200078e02ff */
[-C--:B------:R-:W-:Y:S01]  /*1d00*/  IADD3 R10, P2, R10, R2.reuse, RZ ;  /* 0x000000020a0a7210 */ /* 0x080fe20007f5e0ff */
[C---:B------:R-:W-:Y:S01]  /*1d10*/  IMAD R12, R0.reuse, 0x32, RZ ;  /* 0x00000032000c7824 */ /* 0x040fe200078e02ff */
[-C--:B------:R-:W-:Y:S02]  /*1d20*/  IADD3 R6, P1, R13, R2.reuse, RZ ;  /* 0x000000020d067210 */ /* 0x080fe40007f3e0ff */
[C---:B-1----:R-:W-:Y:S01]  /*1d30*/  IADD3 R4, P0, R7.reuse, R2, RZ ;  /* 0x0000000207047210 */ /* 0x042fe20007f1e0ff */
[----:B------:R-:W-:Y:S01]  /*1d40*/  IMAD R9, R0, 0x19, RZ ;  /* 0x0000001900097824 */ /* 0x000fe200078e02ff */
[-C--:B------:R-:W-:Y:S01]  /*1d50*/  LEA.HI.X.SX32 R11, R7, R3.reuse, 0x1, P2 ;  /* 0x00000003070b7211 */ /* 0x080fe200010f0eff */
[----:B------:R-:W-:Y:S01]  /*1d60*/  STL [R1+0x728], R25 ;  /* 0x0007281901007387 */ /* 0x000fe20000100800 */
[----:B------:R-:W-:-:S02]  /*1d70*/  LEA.HI.X.SX32 R5, R14, R3, 0x1, P0 ;  /* 0x000000030e057211 */ /* 0x000fc400000f0eff */
[CC--:B------:R-:W-:Y:S01]  /*1d80*/  IADD3 R8, P0, R12.reuse, R2.reuse, RZ ;  /* 0x000000020c087210 */ /* 0x0c0fe20007f1e0ff */
[----:B-----5:R0:W-:Y:S01]  /*1d90*/  STL [R1+0x7c4], R23 ;  /* 0x0007c41701007387 */ /* 0x0201e20000100800 */
[-C--:B------:R-:W-:Y:S01]  /*1da0*/  LEA.HI.X.SX32 R7, R12, R3.reuse, 0x1, P1 ;  /* 0x000000030c077211 */ /* 0x080fe200008f0eff */
[C---:B------:R-:W-:Y:S01]  /*1db0*/  IMAD R14, R0.reuse, 0xc8, RZ ;  /* 0x000000c8000e7824 */ /* 0x040fe200078e02ff */
[----:B------:R-:W-:Y:S01]  /*1dc0*/  LEA.HI.X.SX32 R9, R9, R3, 0x1, P0 ;  /* 0x0000000309097211 */ /* 0x000fe200000f0eff */
[----:B0-----:R0:W5:Y:S01]  /*1dd0*/  LDG.E.U16 R23, [R4.64] ;  /* 0x0000000604177981 */ /* 0x001162000c1e1500 */
[----:B------:R-:W-:Y:S02]  /*1de0*/  IMAD R12, R0, 0x66, RZ ;  /* 0x00000066000c7824 */ /* 0x000fe400078e02ff */
[----:B0-----:R-:W-:-:S04]  /*1df0*/  IADD3 R4, P2, R14, R2, RZ ;  /* 0x000000020e047210 */ /* 0x001fc80007f5e0ff */
[----:B------:R-:W-:Y:S01]  /*1e00*/  LEA.HI.X.SX32 R5, R13, R3, 0x1, P2 ;  /* 0x000000030d057211 */ /* 0x000fe200010f0eff */
[----:B------:R-:W-:-:S04]  /*1e10*/  IMAD R13, R0, 0xcc, RZ ;  /* 0x000000cc000d7824 */ /* 0x000fc800078e02ff */
[----:B------:R0:W5:Y:S02]  /*1e20*/  LDG.E.U16 R15, [R4.64] ;  /* 0x00000006040f7981 */ /* 0x000164000c1e1500 */
[C---:B0-----:R-:W-:Y:S02]  /*1e30*/  IMAD R5, R0.reuse, 0x33, RZ ;  /* 0x0000003300057824 */ /* 0x041fe400078e02ff */
[----:B--2---:R0:W-:Y:S04]  /*1e40*/  STL [R1+0x7c0], R20 ;  /* 0x0007c01401007387 */ /* 0x0041e80000100800 */
[----:B0-----:R0:W2:Y:S04]  /*1e50*/  LDG.E.U16 R20, [R10.64] ;  /* 0x000000060a147981 */ /* 0x0010a8000c1e1500 */
[----:B------:R1:W-:Y:S04]  /*1e60*/  STL [R1+0x200], R19 ;  /* 0x0002001301007387 */ /* 0x0003e80000100800 */
[----:B------:R1:W-:Y:S01]  /*1e70*/  STL [R1+0x1fc], R18 ;  /* 0x0001fc1201007387 */ /* 0x0003e20000100800 */
[----:B0-----:R-:W-:-:S03]  /*1e80*/  IMAD R10, R0, 0x320, RZ ;  /* 0x00000320000a7824 */ /* 0x001fc600078e02ff */
[----:B-1----:R0:W2:Y:S04]  /*1e90*/  LDG.E.U16 R19, [R8.64] ;  /* 0x0000000608137981 */ /* 0x0020a8000c1e1500 */
[----:B------:R1:W2:Y:S02]  /*1ea0*/  LDG.E.U16 R18, [R6.64] ;  /* 0x0000000606127981 */ /* 0x0002a4000c1e1500 */
[----:B-1----:R-:W-:-:S05]  /*1eb0*/  IMAD R7, R0, 0x190, RZ ;  /* 0x0000019000077824 */ /* 0x002fca00078e02ff */
[-C--:B0-----:R-:W-:Y:S02]  /*1ec0*/  IADD3 R8, P0, R7, R2.reuse, RZ ;  /* 0x0000000207087210 */ /* 0x081fe40007f1e0ff */
[-C--:B------:R-:W-:Y:S02]  /*1ed0*/  IADD3 R10, P2, R10, R2.reuse, RZ ;  /* 0x000000020a0a7210 */ /* 0x080fe40007f5e0ff */
[-C--:B------:R-:W-:Y:S01]  /*1ee0*/  LEA.HI.X.SX32 R9, R14, R3.reuse, 0x1, P0 ;  /* 0x000000030e097211 */ /* 0x080fe200000f0eff */
[----:B------:R-:W-:Y:S01]  /*1ef0*/  IMAD R14, R0, 0x198, RZ ;  /* 0x00000198000e7824 */ /* 0x000fe200078e02ff */
[----:B---3--:R0:W-:Y:S01]  /*1f00*/  STL [R1+0x1f8], R24 ;  /* 0x0001f81801007387 */ /* 0x0081e20000100800 */
[-C--:B------:R-:W-:Y:S02]  /*1f10*/  IADD3 R4, P0, R12, R2.reuse, RZ ;  /* 0x000000020c047210 */ /* 0x080fe40007f1e0ff */
[----:B------:R-:W-:Y:S02]  /*1f20*/  IADD3 R6, P1, R13, R2, RZ ;  /* 0x000000020d067210 */ /* 0x000fe40007f3e0ff */
[----:B------:R-:W-:-:S02]  /*1f30*/  LEA.HI.X.SX32 R11, R7, R3, 0x1, P2 ;  /* 0x00000003070b7211 */ /* 0x000fc400010f0eff */
[-C--:B------:R-:W-:Y:S01]  /*1f40*/  LEA.HI.X.SX32 R5, R5, R3.reuse, 0x1, P0 ;  /* 0x0000000305057211 */ /* 0x080fe200000f0eff */
[----:B0-----:R0:W3:Y:S01]  /*1f50*/  LDG.E.U16 R24, [R8.64] ;  /* 0x0000000608187981 */ /* 0x0010e2000c1e1500 */
[----:B------:R-:W-:-:S03]  /*1f60*/  LEA.HI.X.SX32 R7, R12, R3, 0x1, P1 ;  /* 0x000000030c077211 */ /* 0x000fc600008f0eff */
[----:B------:R1:W-:Y:S01]  /*1f70*/  STL [R1+0x1ec], R22 ;  /* 0x0001ec1601007387 */ /* 0x0003e20000100800 */
[----:B0-----:R-:W-:-:S04]  /*1f80*/  IADD3 R8, P2, R14, R2, RZ ;  /* 0x000000020e087210 */ /* 0x001fc80007f5e0ff */
[----:B------:R-:W-:Y:S01]  /*1f90*/  LEA.HI.X.SX32 R9, R13, R3, 0x1, P2 ;  /* 0x000000030d097211 */ /* 0x000fe200010f0eff */
[----:B-1----:R0:W3:Y:S04]  /*1fa0*/  LDG.E.U16 R22, [R10.64] ;  /* 0x000000060a167981 */ /* 0x0020e8000c1e1500 */
[----:B----4-:R1:W-:Y:S04]  /*1fb0*/  STL [R1+0x194], R21 ;  /* 0x0001941501007387 */ /* 0x0103e80000100800 */
[----:B-1----:R1:W4:Y:S04]  /*1fc0*/  LDG.E.U16 R21, [R4.64] ;  /* 0x0000000604157981 */ /* 0x002328000c1e1500 */
[----:B------:R0:W-:Y:S04]  /*1fd0*/  STL [R1+0x1f4], R17 ;  /* 0x0001f41101007387 */ /* 0x0001e80000100800 */
[----:B------:R1:W-:Y:S04]  /*1fe0*/  STL [R1+0x1f0], R16 ;  /* 0x0001f01001007387 */ /* 0x0003e80000100800 */
[----:B0-----:R0:W4:Y:S04]  /*1ff0*/  LDG.E.U16 R17, [R6.64] ;  /* 0x0000000606117981 */ /* 0x001128000c1e1500 */
[----:B-1----:R1:W4:Y:S01]  /*2000*/  LDG.E.U16 R16, [R8.64] ;  /* 0x0000000608107981 */ /* 0x002322000c1e1500 */
[----:B------:R-:W-:-:S02]  /*2010*/  IMAD R11, R0, 0x1a, RZ ;  /* 0x0000001a000b7824 */ /* 0x000fc400078e02ff */
[C---:B0-----:R-:W-:Y:S02]  /*2020*/  IMAD R6, R0.reuse, 0x330, RZ ;  /* 0x0000033000067824 */ /* 0x041fe400078e02ff */
[C---:B------:R-:W-:Y:S02]  /*2030*/  IMAD R5, R0.reuse, 0x34, RZ ;  /* 0x0000003400057824 */ /* 0x040fe400078e02ff */
[----:B------:R-:W-:Y:S01]  /*2040*/  IMAD R12, R0, 0x68, RZ ;  /* 0x00000068000c7824 */ /* 0x000fe200078e02ff */
[-C--:B------:R-:W-:Y:S01]  /*2050*/  IADD3 R6, P1, R6, R2.reuse, RZ ;  /* 0x0000000206067210 */ /* 0x080fe20007f3e0ff */
[----:B-1----:R-:W-:Y:S01]  /*2060*/  IMAD R9, R0, 0xd, RZ ;  /* 0x0000000d00097824 */ /* 0x002fe200078e02ff */
[----:B------:R-:W-:Y:S02]  /*2070*/  IADD3 R8, P0, R11, R2, RZ ;  /* 0x000000020b087210 */ /* 0x000fe40007f1e0ff */
[-C--:B------:R-:W-:Y:S01]  /*2080*/  LEA.HI.X.SX32 R7, R14, R3.reuse, 0x1, P1 ;  /* 0x000000030e077211 */ /* 0x080fe200008f0eff */
[----:B------:R-:W-:Y:S01]  /*2090*/  IMAD R14, R0, 0xd0, RZ ;  /* 0x000000d0000e7824 */ /* 0x000fe200078e02ff */
[----:B------:R-:W-:-:S02]  /*20a0*/  LEA.HI.X.SX32 R9, R9, R3, 0x1, P0 ;  /* 0x0000000309097211 */ /* 0x000fc400000f0eff */
[-C--:B------:R-:W-:Y:S02]  /*20b0*/  IADD3 R10, P1, R5, R2.reuse, RZ ;  /* 0x00000002050a7210 */ /* 0x080fe40007f3e0ff */
[-C--:B------:R-:W-:Y:S01]  /*20c0*/  IADD3 R4, P2, R12, R2.reuse, RZ ;  /* 0x000000020c047210 */ /* 0x080fe20007f5e0ff */
[----:B-----5:R0:W-:Y:S01]  /*20d0*/  STL [R1+0x7bc], R23 ;  /* 0x0007bc1701007387 */ /* 0x0201e20000100800 */
[-C--:B------:R-:W-:Y:S02]  /*20e0*/  LEA.HI.X.SX32 R11, R11, R3.reuse, 0x1, P1 ;  /* 0x000000030b0b7211 */ /* 0x080fe400008f0eff */
[----:B------:R-:W-:Y:S01]  /*20f0*/  LEA.HI.X.SX32 R5, R5, R3, 0x1, P2 ;  /* 0x0000000305057211 */ /* 0x000fe200010f0eff */
[----:B0-----:R0:W5:Y:S01]  /*2100*/  LDG.E.U16 R23, [R6.64] ;  /* 0x0000000606177981 */ /* 0x001162000c1e1500 */
[----:B------:R-:W-:Y:S01]  /*2110*/  IMAD R13, R0, 0xd4, RZ ;  /* 0x000000d4000d7824 */ /* 0x000fe200078e02ff */
[----:B0-----:R-:W-:-:S04]  /*2120*/  IADD3 R6, P0, R14, R2, RZ ;  /* 0x000000020e067210 */ /* 0x001fc80007f1e0ff */
[----:B------:R-:W-:Y:S01]  /*2130*/  LEA.HI.X.SX32 R7, R12, R3, 0x1, P0 ;  /* 0x000000030c077211 */ /* 0x000fe200000f0eff */
[C---:B------:R-:W-:Y:S01]  /*2140*/  IMAD R12, R0.reuse, 0x6a, RZ ;  /* 0x0000006a000c7824 */ /* 0x040fe200078e02ff */
[----:B--2---:R0:W-:Y:S04]  /*2150*/  STL [R1+0x18c], R20 ;  /* 0x00018c1401007387 */ /* 0x0041e80000100800 */
[----:B0-----:R0:W2:Y:S04]  /*2160*/  LDG.E.U16 R20, [R8.64] ;  /* 0x0000000608147981 */ /* 0x0010a8000c1e1500 */
[----:B------:R1:W-:Y:S01]  /*2170*/  STL [R1+0x1e4], R19 ;  /* 0x0001e41301007387 */ /* 0x0003e20000100800 */
[----:B0-----:R-:W-:-:S03]  /*2180*/  IMAD R9, R0, 0x1a0, RZ ;  /* 0x000001a000097824 */ /* 0x001fc600078e02ff */
[----:B------:R0:W-:Y:S04]  /*2190*/  STL [R1+0x1e0], R18 ;  /* 0x0001e01201007387 */ /* 0x0001e80000100800 */
[----:B-1----:R1:W2:Y:S04]  /*21a0*/  LDG.E.U16 R19, [R10.64] ;  /* 0x000000060a137981 */ /* 0x0022a8000c1e1500 */
[----:B0-----:R0:W2:Y:S01]  /*21b0*/  LDG.E.U16 R18, [R4.64] ;  /* 0x0000000604127981 */ /* 0x0010a2000c1e1500 */
[----:B-1----:R-:W-:-:S03]  /*21c0*/  IMAD R10, R0, 0x340, RZ ;  /* 0x00000340000a7824 */ /* 0x002fc600078e02ff */
[----:B------:R1:W-:Y:S01]  /*21d0*/  STL [R1+0x7b8], R15 ;  /* 0x0007b80f01007387 */ /* 0x0003e20000100800 */
[-C--:B0-----:R-:W-:Y:S02]  /*21e0*/  IADD3 R4, P0, R9, R2.reuse, RZ ;  /* 0x0000000209047210 */ /* 0x081fe40007f1e0ff */
[-C--:B------:R-:W-:Y:S02]  /*21f0*/  IADD3 R10, P2, R10, R2.reuse, RZ ;  /* 0x000000020a0a7210 */ /* 0x080fe40007f5e0ff */
[-C--:B------:R-:W-:Y:S01]  /*2200*/  LEA.HI.X.SX32 R5, R14, R3.reuse, 0x1, P0 ;  /* 0x000000030e057211 */ /* 0x080fe200000f0eff */
[C---:B------:R-:W-:Y:S01]  /*2210*/  IMAD R14, R0.reuse, 0x1a8, RZ ;  /* 0x000001a8000e7824 */ /* 0x040fe200078e02ff */
[----:B-1----:R0:W2:Y:S01]  /*2220*/  LDG.E.U16 R15, [R6.64] ;  /* 0x00000006060f7981 */ /* 0x0020a2000c1e1500 */
[-C--:B------:R-:W-:Y:S02]  /*2230*/  IADD3 R8, P1, R13, R2.reuse, RZ ;  /* 0x000000020d087210 */ /* 0x080fe40007f3e0ff */
[----:B------:R-:W-:Y:S01]  /*2240*/  LEA.HI.X.SX32 R11, R9, R3, 0x1, P2 ;  /* 0x00000003090b7211 */ /* 0x000fe200010f0eff */
[----:B---3--:R1:W-:Y:S01]  /*2250*/  STL [R1+0x1d8], R24 ;  /* 0x0001d81801007387 */ /* 0x0083e20000100800 */
[----:B0-----:R-:W-:Y:S01]  /*2260*/  IMAD R7, R0, 0x35, RZ ;  /* 0x0000003500077824 */ /* 0x001fe200078e02ff */
[----:B------:R-:W-:-:S02]  /*2270*/  IADD3 R6, P0, R12, R2, RZ ;  /* 0x000000020c067210 */ /* 0x000fc40007f1e0ff */
[----:B-1----:R0:W3:Y:S02]  /*2280*/  LDG.E.U16 R24, [R4.64] ;  /* 0x0000000604187981 */ /* 0x0020e4000c1e1500 */
[-C--:B------:R-:W-:Y:S02]  /*2290*/  LEA.HI.X.SX32 R7, R7, R3.reuse, 0x1, P0 ;  /* 0x0000000307077211 */ /* 0x080fe400000f0eff */
[----:B------:R-:W-:Y:S01]  /*22a0*/  LEA.HI.X.SX32 R9, R12, R3, 0x1, P1 ;  /* 0x000000030c097211 */ /* 0x000fe200008f0eff */
        /* <DEDUP_REMOVED lines=11> */
[----:B------:R-:W-:-:S03]  /*2360*/  IMAD R7, R0, 0x36, RZ ;  /* 0x0000003600077824 */ /* 0x000fc600078e02ff */
[-C--:B------:R-:W-:Y:S01]  /*2370*/  IADD3 R10, P1, R10, R2.reuse, RZ ;  /* 0x000000020a0a7210 */ /* 0x080fe20007f3e0ff */
[C---:B0-----:R-:W-:Y:S02]  /*2380*/  IMAD R9, R0.reuse, 0x6c, RZ ;  /* 0x0000006c00097824 */ /* 0x041fe400078e02ff */
[----:B------:R-:W-:Y:S01]  /*2390*/  IMAD R12, R0, 0xd8, RZ ;  /* 0x000000d8000c7824 */ /* 0x000fe200078e02ff */
[----:B------:R-:W-:Y:S01]  /*23a0*/  LEA.HI.X.SX32 R11, R14, R3, 0x1, P1 ;  /* 0x000000030e0b7211 */ /* 0x000fe200008f0eff */
[C---:B-1----:R-:W-:Y:S01]  /*23b0*/  IMAD R5, R0.reuse, 0x1b, RZ ;  /* 0x0000001b00057824 */ /* 0x042fe200078e02ff */
[-C--:B------:R-:W-:Y:S01]  /*23c0*/  IADD3 R4, P0, R7, R2.reuse, RZ ;  /* 0x0000000207047210 */ /* 0x080fe20007f1e0ff */
[----:B------:R-:W-:Y:S01]  /*23d0*/  IMAD R13, R0, 0x1b0, RZ ;  /* 0x000001b0000d7824 */ /* 0x000fe200078e02ff */
[-C--:B------:R-:W-:Y:S02]  /*23e0*/  IADD3 R6, P1, R9, R2.reuse, RZ ;  /* 0x0000000209067210 */ /* 0x080fe40007f3e0ff */
[----:B------:R-:W-:-:S02]  /*23f0*/  IADD3 R8, P2, R12, R2, RZ ;  /* 0x000000020c087210 */ /* 0x000fc40007f5e0ff */
[-C--:B------:R-:W-:Y:S01]  /*2400*/  LEA.HI.X.SX32 R5, R5, R3.reuse, 0x1, P0 ;  /* 0x0000000305057211 */ /* 0x080fe200000f0eff */
[----:B-----5:R0:W-:Y:S01]  /*2410*/  STL [R1+0x180], R23 ;  /* 0x0001801701007387 */ /* 0x0201e20000100800 */
[-C--:B------:R-:W-:Y:S02]  /*2420*/  LEA.HI.X.SX32 R7, R7, R3.reuse, 0x1, P1 ;  /* 0x0000000307077211 */ /* 0x080fe400008f0eff */
[----:B------:R-:W-:Y:S01]  /*2430*/  LEA.HI.X.SX32 R9, R9, R3, 0x1, P2 ;  /* 0x0000000309097211 */ /* 0x000fe200010f0eff */
[----:B0-----:R0:W5:Y:S02]  /*2440*/  LDG.E.U16 R23, [R10.64] ;  /* 0x000000060a177981 */ /* 0x001164000c1e1500 */
[----:B0-----:R-:W-:-:S04]  /*2450*/  IADD3 R10, P0, R13, R2, RZ ;  /* 0x000000020d0a7210 */ /* 0x001fc80007f1e0ff */
[----:B------:R-:W-:Y:S01]  /*2460*/  LEA.HI.X.SX32 R11, R12, R3, 0x1, P0 ;  /* 0x000000030c0b7211 */ /* 0x000fe200000f0eff */
[----:B--2---:R0:W-:Y:S04]  /*2470*/  STL [R1+0x7a8], R20 ;  /* 0x0007a81401007387 */ /* 0x0041e80000100800 */
[----:B0-----:R0:W2:Y:S04]  /*2480*/  LDG.E.U16 R20, [R4.64] ;  /* 0x0000000604147981 */ /* 0x0010a8000c1e1500 */
[----:B------:R1:W-:Y:S01]  /*2490*/  STL [R1+0x1cc], R19 ;  /* 0x0001cc1301007387 */ /* 0x0003e20000100800 */
[----:B0-----:R-:W-:-:S03]  /*24a0*/  IMAD R4, R0, 0x360, RZ ;  /* 0x0000036000047824 */ /* 0x001fc600078e02ff */
[----:B------:R0:W-:Y:S04]  /*24b0*/  STL [R1+0x7a4], R18 ;  /* 0x0007a41201007387 */ /* 0x0001e80000100800 */
[----:B-1----:R1:W2:Y:S04]  /*24c0*/  LDG.E.U16 R19, [R6.64] ;  /* 0x0000000606137981 */ /* 0x0022a8000c1e1500 */
[----:B0-----:R0:W2:Y:S04]  /*24d0*/  LDG.E.U16 R18, [R8.64] ;  /* 0x0000000608127981 */ /* 0x0010a8000c1e1500 */
[----:B------:R0:W-:Y:S04]  /*24e0*/  STL [R1+0x1c8], R15 ;  /* 0x0001c80f01007387 */ /* 0x0001e80000100800 */
[----:B0-----:R0:W2:Y:S04]  /*24f0*/  LDG.E.U16 R15, [R10.64] ;  /* 0x000000060a0f7981 */ /* 0x0010a8000c1e1500 */
[----:B---3--:R-:W-:Y:S01]  /*2500*/  STL [R1+0x1c4], R24 ;  /* 0x0001c41801007387 */ /* 0x008fe20000100800 */
[----:B0-----:R-:W-:-:S04]  /*2510*/  IADD3 R10, P1, R4, R2, RZ ;  /* 0x00000002040a7210 */ /* 0x001fc80007f3e0ff */
[----:B------:R-:W-:Y:S01]  /*2520*/  LEA.HI.X.SX32 R11, R13, R3, 0x1, P1 ;  /* 0x000000030d0b7211 */ /* 0x000fe200008f0eff */
[----:B------:R-:W-:Y:S04]  /*2530*/  STL [R1+0x170], R22 ;  /* 0x0001701601007387 */ /* 0x000fe80000100800 */
[----:B----4-:R-:W-:Y:S04]  /*2540*/  STL [R1+0x7a0], R21 ;  /* 0x0007a01501007387 */ /* 0x010fe80000100800 */
[----:B------:R-:W-:Y:S04]  /*2550*/  STL [R1+0x1c0], R17 ;  /* 0x0001c01101007387 */ /* 0x000fe80000100800 */
[----:B------:R0:W-:Y:S04]  /*2560*/  STL [R1+0x79c], R16 ;  /* 0x00079c1001007387 */ /* 0x0001e80000100800 */
[----:B0-----:R0:W3:Y:S01]  /*2570*/  LDG.E.U16 R16, [R10.64] ;  /* 0x000000060a107981 */ /* 0x0010e2000c1e1500 */
[----:B-1----:R-:W-:-:S02]  /*2580*/  IMAD R7, R0, 0x6e, RZ ;  /* 0x0000006e00077824 */ /* 0x002fc400078e02ff */
[----:B------:R-:W-:-:S03]  /*2590*/  IMAD R5, R0, 0x37, RZ ;  /* 0x0000003700057824 */ /* 0x000fc600078e02ff */
[-C--:B------:R-:W-:Y:S01]  /*25a0*/  IADD3 R4, P0, R7, R2.reuse, RZ ;  /* 0x0000000207047210 */ /* 0x080fe20007f1e0ff */
[C---:B------:R-:W-:Y:S02]  /*25b0*/  IMAD R9, R0.reuse, 0xdc, RZ ;  /* 0x000000dc00097824 */ /* 0x040fe400078e02ff */
[C---:B------:R-:W-:Y:S01]  /*25c0*/  IMAD R12, R0.reuse, 0x1b8, RZ ;  /* 0x000001b8000c7824 */ /* 0x040fe200078e02ff */
[----:B------:R-:W-:Y:S01]  /*25d0*/  LEA.HI.X.SX32 R5, R5, R3, 0x1, P0 ;  /* 0x0000000305057211 */ /* 0x000fe200000f0eff */
[----:B------:R-:W-:Y:S01]  /*25e0*/  IMAD R13, R0, 0x370, RZ ;  /* 0x00000370000d7824 */ /* 0x000fe200078e02ff */
[-C--:B------:R-:W-:Y:S02]  /*25f0*/  IADD3 R6, P1, R9, R2.reuse, RZ ;  /* 0x0000000209067210 */ /* 0x080fe40007f3e0ff */
[-C--:B------:R-:W-:Y:S01]  /*2600*/  IADD3 R8, P2, R12, R2.reuse, RZ ;  /* 0x000000020c087210 */ /* 0x080fe20007f5e0ff */
[----:B------:R1:W4:Y:S01]  /*2610*/  LDG.E.U16 R14, [R4.64] ;  /* 0x00000006040e7981 */ /* 0x000322000c1e1500 */
[----:B0-----:R-:W-:-:S02]  /*2620*/  IADD3 R10, P0, R13, R2, RZ ;  /* 0x000000020d0a7210 */ /* 0x001fc40007f1e0ff */
[-C--:B------:R-:W-:Y:S02]  /*2630*/  LEA.HI.X.SX32 R7, R7, R3.reuse, 0x1, P1 ;  /* 0x0000000307077211 */ /* 0x080fe400008f0eff */
[-C--:B------:R-:W-:Y:S02]  /*2640*/  LEA.HI.X.SX32 R9, R9, R3.reuse, 0x1, P2 ;  /* 0x0000000309097211 */ /* 0x080fe400010f0eff */
[----:B------:R-:W-:Y:S01]  /*2650*/  LEA.HI.X.SX32 R11, R12, R3, 0x1, P0 ;  /* 0x000000030c0b7211 */ /* 0x000fe200000f0eff */
[----:B------:R0:W4:Y:S04]  /*2660*/  LDG.E.U16 R22, [R6.64] ;  /* 0x0000000606167981 */ /* 0x000128000c1e1500 */
[----:B------:R5:W4:Y:S04]  /*2670*/  LDG.E.U16 R21, [R8.64] ;  /* 0x0000000608157981 */ /* 0x000b28000c1e1500 */
[----:B------:R5:W4:Y:S01]  /*2680*/  LDG.E.U16 R17, [R10.64] ;  /* 0x000000060a117981 */ /* 0x000b22000c1e1500 */
[----:B-1----:R-:W-:-:S02]  /*2690*/  IMAD R4, R0, 0x3fe, RZ ;  /* 0x000003fe00047824 */ /* 0x002fc400078e02ff */
[C---:B0-----:R-:W-:Y:S02]  /*26a0*/  IMAD R6, R0.reuse, 0x1ff, RZ ;  /* 0x000001ff00067824 */ /* 0x041fe400078e02ff */
[----:B------:R-:W-:Y:S01]  /*26b0*/  IMAD R7, R0, 0xe, RZ ;  /* 0x0000000e00077824 */ /* 0x000fe200078e02ff */
[----:B-----5:R-:W-:Y:S01]  /*26c0*/  STL [R1+0x16c], R23 ;  /* 0x00016c1701007387 */ /* 0x020fe20000100800 */
[----:B------:R-:W-:Y:S01]  /*26d0*/  IADD3 R10, P1, R4, R2, RZ ;  /* 0x00000002040a7210 */ /* 0x000fe20007f3e0ff */
[----:B------:R-:W-:-:S03]  /*26e0*/  IMAD R5, R0, 0x1c, RZ ;  /* 0x0000001c00057824 */ /* 0x000fc600078e02ff */
[-C--:B------:R-:W-:Y:S01]  /*26f0*/  LEA.HI.X.SX32 R11, R6, R3.reuse, 0x1, P1 ;  /* 0x00000003060b7211 */ /* 0x080fe200008f0eff */
[C---:B------:R-:W-:Y:S01]  /*2700*/  IMAD R9, R0.reuse, 0x7, RZ ;  /* 0x0000000700097824 */ /* 0x040fe200078e02ff */
[-C--:B------:R-:W-:Y:S01]  /*2710*/  IADD3 R8, P0, R7, R2.reuse, RZ ;  /* 0x0000000207087210 */ /* 0x080fe20007f1e0ff */
[C---:B------:R-:W-:Y:S02]  /*2720*/  IMAD R12, R0.reuse, 0x38, RZ ;  /* 0x00000038000c7824 */ /* 0x040fe400078e02ff */
[----:B------:R-:W-:Y:S01]  /*2730*/  IMAD R13, R0, 0x70, RZ ;  /* 0x00000070000d7824 */ /* 0x000fe200078e02ff */
[-C--:B------:R-:W-:Y:S02]  /*2740*/  IADD3 R6, P1, R5, R2.reuse, RZ ;  /* 0x0000000205067210 */ /* 0x080fe40007f3e0ff */
[----:B------:R-:W-:Y:S02]  /*2750*/  IADD3 R4, P2, R12, R2, RZ ;  /* 0x000000020c047210 */ /* 0x000fe40007f5e0ff */
[----:B------:R-:W-:-:S02]  /*2760*/  LEA.HI.X.SX32 R9, R9, R3, 0x1, P0 ;  /* 0x0000000309097211 */ /* 0x000fc400000f0eff */
[-C--:B------:R-:W-:Y:S02]  /*2770*/  LEA.HI.X.SX32 R7, R7, R3.reuse, 0x1, P1 ;  /* 0x0000000307077211 */ /* 0x080fe400008f0eff */
[----:B------:R-:W-:Y:S01]  /*2780*/  LEA.HI.X.SX32 R5, R5, R3, 0x1, P2 ;  /* 0x0000000305057211 */ /* 0x000fe200010f0eff */
[----:B--2---:R0:W-:Y:S04]  /*2790*/  STL [R1+0x718], R20 ;  /* 0x0007181401007387 */ /* 0x0041e80000100800 */
[----:B0-----:R0:W2:Y:S04]  /*27a0*/  LDG.E.U16 R20, [R8.64] ;  /* 0x0000000608147981 */ /* 0x0010a8000c1e1500 */
[----:B------:R1:W-:Y:S04]  /*27b0*/  STL [R1+0x798], R19 ;  /* 0x0007981301007387 */ /* 0x0003e80000100800 */
[----:B------:R5:W-:Y:S04]  /*27c0*/  STL [R1+0x794], R18 ;  /* 0x0007941201007387 */ /* 0x000be80000100800 */
[----:B-1----:R1:W2:Y:S04]  /*27d0*/  LDG.E.U16 R19, [R6.64] ;  /* 0x0000000606137981 */ /* 0x0022a8000c1e1500 */
[----:B-----5:R5:W2:Y:S04]  /*27e0*/  LDG.E.U16 R18, [R4.64] ;  /* 0x0000000604127981 */ /* 0x020aa8000c1e1500 */
[----:B------:R0:W-:Y:S04]  /*27f0*/  STL [R1+0x1b4], R15 ;  /* 0x0001b40f01007387 */ /* 0x0001e80000100800 */
[----:B0-----:R0:W2:Y:S02]  /*2800*/  LDG.E.U16 R15, [R10.64] ;  /* 0x000000060a0f7981 */ /* 0x0010a4000c1e1500 */
[----:B0-----:R-:W-:-:S04]  /*2810*/  IADD3 R10, P0, R13, R2, RZ ;  /* 0x000000020d0a7210 */ /* 0x001fc80007f1e0ff */
[----:B------:R-:W-:Y:S01]  /*2820*/  LEA.HI.X.SX32 R11, R12, R3, 0x1, P0 ;  /* 0x000000030c0b7211 */ /* 0x000fe200000f0eff */
[----:B---3--:R0:W-:Y:S04]  /*2830*/  STL [R1+0x164], R16 ;  /* 0x0001641001007387 */ /* 0x0081e80000100800 */
[----:B0-----:R0:W3:Y:S01]  /*2840*/  LDG.E.U16 R16, [R10.64] ;  /* 0x000000060a107981 */ /* 0x0010e2000c1e1500 */
[C---:B-1----:R-:W-:Y:S02]  /*2850*/  IMAD R7, R0.reuse, 0xe0, RZ ;  /* 0x000000e000077824 */ /* 0x042fe400078e02ff */
[----:B------:R-:W-:-:S03]  /*2860*/  IMAD R9, R0, 0x1c0, RZ ;  /* 0x000001c000097824 */ /* 0x000fc600078e02ff */
[-C--:B-----5:R-:W-:Y:S01]  /*2870*/  IADD3 R4, P0, R7, R2.reuse, RZ ;  /* 0x0000000207047210 */ /* 0x0a0fe20007f1e0ff */
[C---:B------:R-:W-:Y:S02]  /*2880*/  IMAD R8, R0.reuse, 0x380, RZ ;  /* 0x0000038000087824 */ /* 0x040fe400078e02ff */
[C---:B------:R-:W-:Y:S01]  /*2890*/  IMAD R12, R0.reuse, 0x72, RZ ;  /* 0x00000072000c7824 */ /* 0x040fe200078e02ff */
[-C--:B------:R-:W-:Y:S01]  /*28a0*/  LEA.HI.X.SX32 R5, R13, R3.reuse, 0x1, P0 ;  /* 0x000000030d057211 */ /* 0x080fe200000f0eff */
[----:B------:R-:W-:Y:S01]  /*28b0*/  IMAD R13, R0, 0xe4, RZ ;  /* 0x000000e4000d7824 */ /* 0x000fe200078e02ff */
[-C--:B0-----:R-:W-:Y:S01]  /*28c0*/  IADD3 R10, P1, R9, R2.reuse, RZ ;  /* 0x00000002090a7210 */ /* 0x081fe20007f3e0ff */
[----:B----4-:R0:W-:Y:S01]  /*28d0*/  STL [R1+0x790], R14 ;  /* 0x0007900e01007387 */ /* 0x0101e20000100800 */
[-C--:B------:R-:W-:Y:S02]  /*28e0*/  IADD3 R8, P2, R8, R2.reuse, RZ ;  /* 0x0000000208087210 */ /* 0x080fe40007f5e0ff */
[-C--:B------:R-:W-:Y:S01]  /*28f0*/  IADD3 R6, P0, R12, R2.reuse, RZ ;  /* 0x000000020c067210 */ /* 0x080fe20007f1e0ff */
[----:B------:R1:W4:Y:S01]  /*2900*/  LDG.E.U16 R25, [R4.64] ;  /* 0x0000000604197981 */ /* 0x000322000c1e1500 */
[-C--:B------:R-:W-:Y:S01]  /*2910*/  LEA.HI.X.SX32 R11, R7, R3.reuse, 0x1, P1 ;  /* 0x00000003070b7211 */ /* 0x080fe200008f0eff */
[----:B0-----:R-:W-:Y:S01]  /*2920*/  IMAD R14, R0, 0x39, RZ ;  /* 0x00000039000e7824 */ /* 0x001fe200078e02ff */
[----:B------:R-:W-:Y:S01]  /*2930*/  LEA.HI.X.SX32 R9, R9, R3, 0x1, P2 ;  /* 0x0000000309097211 */ /* 0x000fe200010f0eff */
[----:B------:R0:W-:Y:S01]  /*2940*/  STL [R1+0x78c], R22 ;  /* 0x00078c1601007387 */ /* 0x0001e20000100800 */
[----:B-1----:R-:W-:-:S02]  /*2950*/  IADD3 R4, P1, R13, R2, RZ ;  /* 0x000000020d047210 */ /* 0x002fc40007f3e0ff */
[-C--:B------:R-:W-:Y:S01]  /*2960*/  LEA.HI.X.SX32 R7, R14, R3.reuse, 0x1, P0 ;  /* 0x000000030e077211 */ /* 0x080fe200000f0eff */
[----:B------:R1:W4:Y:S01]  /*2970*/  LDG.E.U16 R24, [R10.64] ;  /* 0x000000060a187981 */ /* 0x000322000c1e1500 */
[----:B------:R-:W-:-:S03]  /*2980*/  LEA.HI.X.SX32 R5, R12, R3, 0x1, P1 ;  /* 0x000000030c057211 */ /* 0x000fc600008f0eff */
[----:B------:R1:W-:Y:S04]  /*2990*/  STL [R1+0x788], R21 ;  /* 0x0007881501007387 */ /* 0x0003e80000100800 */
[----:B0-----:R0:W4:Y:S04]  /*29a0*/  LDG.E.U16 R22, [R8.64] ;  /* 0x0000000608167981 */ /* 0x001128000c1e1500 */
[----:B------:R0:W-:Y:S04]  /*29b0*/  STL [R1+0x160], R17 ;  /* 0x0001601101007387 */ /* 0x0001e80000100800 */
[----:B-1----:R1:W4:Y:S04]  /*29c0*/  LDG.E.U16 R21, [R6.64] ;  /* 0x0000000606157981 */ /* 0x002328000c1e1500 */
[----:B0-----:R0:W4:Y:S01]  /*29d0*/  LDG.E.U16 R17, [R4.64] ;  /* 0x0000000604117981 */ /* 0x001122000c1e1500 */
[----:B-1----:R-:W-:-:S02]  /*29e0*/  IMAD R7, R0, 0x1c8, RZ ;  /* 0x000001c800077824 */ /* 0x002fc400078e02ff */
[----:B------:R-:W-:-:S03]  /*29f0*/  IMAD R10, R0, 0x390, RZ ;  /* 0x00000390000a7824 */ /* 0x000fc600078e02ff */
[-C--:B0-----:R-:W-:Y:S01]  /*2a00*/  IADD3 R4, P0, R7, R2.reuse, RZ ;  /* 0x0000000207047210 */ /* 0x081fe20007f1e0ff */
[----:B------:R-:W-:Y:S01]  /*2a10*/  IMAD R9, R0, 0x3a, RZ ;  /* 0x0000003a00097824 */ /* 0x000fe200078e02ff */
[-C--:B------:R-:W-:Y:S01]  /*2a20*/  IADD3 R10, P2, R10, R2.reuse, RZ ;  /* 0x000000020a0a7210 */ /* 0x080fe20007f5e0ff */
[C---:B------:R-:W-:Y:S01]  /*2a30*/  IMAD R12, R0.reuse, 0x74, RZ ;  /* 0x00000074000c7824 */ /* 0x040fe200078e02ff */
[-C--:B------:R-:W-:Y:S01]  /*2a40*/  LEA.HI.X.SX32 R5, R13, R3.reuse, 0x1, P0 ;  /* 0x000000030d057211 */ /* 0x080fe200000f0eff */
[----:B------:R-:W-:Y:S01]  /*2a50*/  IMAD R14, R0, 0xe8, RZ ;  /* 0x000000e8000e7824 */ /* 0x000fe200078e02ff */
[-C--:B------:R-:W-:Y:S02]  /*2a60*/  IADD3 R6, P0, R9, R2.reuse, RZ ;  /* 0x0000000209067210 */ /* 0x080fe40007f1e0ff */
[----:B------:R-:W-:Y:S01]  /*2a70*/  IADD3 R8, P1, R12, R2, RZ ;  /* 0x000000020c087210 */ /* 0x000fe20007f3e0ff */
[----:B------:R0:W4:Y:S01]  /*2a80*/  LDG.E.U16 R23, [R4.64] ;  /* 0x0000000604177981 */ /* 0x000122000c1e1500 */
[----:B------:R-:W-:-:S02]  /*2a90*/  LEA.HI.X.SX32 R11, R7, R3, 0x1, P2 ;  /* 0x00000003070b7211 */ /* 0x000fc400010f0eff */
[----:B------:R-:W-:Y:S02]  /*2aa0*/  LEA.HI.X.SX32 R9, R9, R3, 0x1, P1 ;  /* 0x0000000309097211 */ /* 0x000fe400008f0eff */
[----:B0-----:R-:W-:-:S04]  /*2ab0*/  IADD3 R4, P2, R14, R2, RZ ;  /* 0x000000020e047210 */ /* 0x001fc80007f5e0ff */
[-C--:B------:R-:W-:Y:S01]  /*2ac0*/  LEA.HI.X.SX32 R5, R12, R3.reuse, 0x1, P2 ;  /* 0x000000030c057211 */ /* 0x080fe200010f0eff */
[----:B--2---:R0:W-:Y:S02]  /*2ad0*/  STL [R1+0x784], R15 ;  /* 0x0007840f01007387 */ /* 0x0041e40000100800 */
[C---:B0-----:R-:W-:Y:S02]  /*2ae0*/  IMAD R15, R0.reuse, 0x1d, RZ ;  /* 0x0000001d000f7824 */ /* 0x041fe400078e02ff */
[----:B------:R0:W-:Y:S03]  /*2af0*/  STL [R1+0x780], R20 ;  /* 0x0007801401007387 */ /* 0x0001e60000100800 */
[----:B------:R-:W-:Y:S01]  /*2b00*/  LEA.HI.X.SX32 R7, R15, R3, 0x1, P0 ;  /* 0x000000030f077211 */ /* 0x000fe200000f0eff */
[----:B------:R1:W-:Y:S04]  /*2b10*/  STL [R1+0x778], R19 ;  /* 0x0007781301007387 */ /* 0x0003e80000100800 */
[----:B------:R2:W-:Y:S04]  /*2b20*/  STL [R1+0x774], R18 ;  /* 0x0007741201007387 */ /* 0x0005e80000100800 */
[----:B0-----:R0:W5:Y:S04]  /*2b30*/  LDG.E.U16 R20, [R10.64] ;  /* 0x000000060a147981 */ /* 0x001168000c1e1500 */
[----:B-1----:R1:W5:Y:S04]  /*2b40*/  LDG.E.U16 R19, [R6.64] ;  /* 0x0000000606137981 */ /* 0x002368000c1e1500 */
[----:B--2---:R2:W5:Y:S04]  /*2b50*/  LDG.E.U16 R18, [R8.64] ;  /* 0x0000000608127981 */ /* 0x004568000c1e1500 */
[----:B---3--:R3:W-:Y:S04]  /*2b60*/  STL [R1+0x1a8], R16 ;  /* 0x0001a81001007387 */ /* 0x0087e80000100800 */
[----:B---3--:R3:W5:Y:S01]  /*2b70*/  LDG.E.U16 R16, [R4.64] ;  /* 0x0000000604107981 */ /* 0x008762000c1e1500 */
[----:B-1----:R-:W-:-:S02]  /*2b80*/  IMAD R7, R0, 0x1d0, RZ ;  /* 0x000001d000077824 */ /* 0x002fc400078e02ff */
[C---:B0-----:R-:W-:Y:S02]  /*2b90*/  IMAD R10, R0.reuse, 0x3a0, RZ ;  /* 0x000003a0000a7824 */ /* 0x041fe400078e02ff */
[C---:B------:R-:W-:Y:S01]  /*2ba0*/  IMAD R12, R0.reuse, 0x76, RZ ;  /* 0x00000076000c7824 */ /* 0x040fe200078e02ff */
[-C--:B--2---:R-:W-:Y:S01]  /*2bb0*/  IADD3 R8, P0, R7, R2.reuse, RZ ;  /* 0x0000000207087210 */ /* 0x084fe20007f1e0ff */
[----:B------:R-:W-:Y:S01]  /*2bc0*/  IMAD R13, R0, 0xec, RZ ;  /* 0x000000ec000d7824 */ /* 0x000fe200078e02ff */
[-C--:B------:R-:W-:Y:S01]  /*2bd0*/  IADD3 R10, P2, R10, R2.reuse, RZ ;  /* 0x000000020a0a7210 */ /* 0x080fe20007f5e0ff */
[----:B---3--:R-:W-:Y:S01]  /*2be0*/  IMAD R5, R0, 0x3b, RZ ;  /* 0x0000003b00057824 */ /* 0x008fe200078e02ff */
[----:B------:R-:W-:Y:S02]  /*2bf0*/  LEA.HI.X.SX32 R9, R14, R3, 0x1, P0 ;  /* 0x000000030e097211 */ /* 0x000fe400000f0eff */
[-C--:B------:R-:W-:Y:S02]  /*2c00*/  IADD3 R4, P0, R12, R2.reuse, RZ ;  /* 0x000000020c047210 */ /* 0x080fe40007f1e0ff */
[----:B------:R-:W-:-:S02]  /*2c10*/  IADD3 R6, P1, R13, R2, RZ ;  /* 0x000000020d067210 */ /* 0x000fc40007f3e0ff */
[-C--:B------:R-:W-:Y:S01]  /*2c20*/  LEA.HI.X.SX32 R11, R7, R3.reuse, 0x1, P2 ;  /* 0x00000003070b7211 */ /* 0x080fe200010f0eff */
[----:B----4-:R-:W-:Y:S01]  /*2c30*/  STL [R1+0x1a4], R25 ;  /* 0x0001a41901007387 */ /* 0x010fe20000100800 */
[-C--:B------:R-:W-:Y:S02]  /*2c40*/  LEA.HI.X.SX32 R5, R5, R3.reuse, 0x1, P0 ;  /* 0x0000000305057211 */ /* 0x080fe400000f0eff */
[----:B------:R-:W-:Y:S01]  /*2c50*/  LEA.HI.X.SX32 R7, R12, R3, 0x1, P1 ;  /* 0x000000030c077211 */ /* 0x000fe200008f0eff */
[----:B------:R0:W-:Y:S01]  /*2c60*/  STL [R1+0x198], R24 ;  /* 0x0001981801007387 */ /* 0x0001e20000100800 */
[----:B------:R-:W-:-:S03]  /*2c70*/  IMAD R14, R0, 0x1d8, RZ ;  /* 0x000001d8000e7824 */ /* 0x000fc600078e02ff */
[----:B------:R1:W-:Y:S04]  /*2c80*/  STL [R1+0xfc], R22 ;  /* 0x0000fc1601007387 */ /* 0x0003e80000100800 */
[----:B0-----:R0:W2:Y:S04]  /*2c90*/  LDG.E.U16 R24, [R8.64] ;  /* 0x0000000608187981 */ /* 0x0010a8000c1e1500 */
[----:B------:R3:W-:Y:S04]  /*2ca0*/  STL [R1+0x1a0], R21 ;  /* 0x0001a01501007387 */ /* 0x0007e80000100800 */
[----:B-1----:R1:W4:Y:S04]  /*2cb0*/  LDG.E.U16 R22, [R10.64] ;  /* 0x000000060a167981 */ /* 0x002328000c1e1500 */
[----:B------:R1:W-:Y:S04]  /*2cc0*/  STL [R1+0x19c], R17 ;  /* 0x00019c1101007387 */ /* 0x0003e80000100800 */
[----:B---3--:R3:W4:Y:S01]  /*2cd0*/  LDG.E.U16 R21, [R4.64] ;  /* 0x0000000604157981 */ /* 0x008722000c1e1500 */
[----:B0-----:R-:W-:-:S03]  /*2ce0*/  IADD3 R8, P2, R14, R2, RZ ;  /* 0x000000020e087210 */ /* 0x001fc60007f5e0ff */
[----:B-1----:R0:W4:Y:S01]  /*2cf0*/  LDG.E.U16 R17, [R6.64] ;  /* 0x0000000606117981 */ /* 0x002122000c1e1500 */
[----:B------:R-:W-:Y:S01]  /*2d00*/  IMAD R10, R0, 0x3b0, RZ ;  /* 0x000003b0000a7824 */ /* 0x000fe200078e02ff */
[----:B------:R-:W-:-:S04]  /*2d10*/  LEA.HI.X.SX32 R9, R13, R3, 0x1, P2 ;  /* 0x000000030d097211 */ /* 0x000fc800010f0eff */
[-C--:B------:R-:W-:Y:S01]  /*2d20*/  IADD3 R10, P1, R10, R2.reuse, RZ ;  /* 0x000000020a0a7210 */ /* 0x080fe20007f3e0ff */
[----:B------:R1:W4:Y:S01]  /*2d30*/  LDG.E.U16 R15, [R8.64] ;  /* 0x00000006080f7981 */ /* 0x000322000c1e1500 */
[----:B0-----:R-:W-:Y:S02]  /*2d40*/  IMAD R7, R0, 0x1e, RZ ;  /* 0x0000001e00077824 */ /* 0x001fe400078e02ff */
[----:B------:R-:W-:Y:S01]  /*2d50*/  LEA.HI.X.SX32 R11, R14, R3, 0x1, P1 ;  /* 0x000000030e0b7211 */ /* 0x000fe200008f0eff */
[C---:B---3--:R-:W-:Y:S02]  /*2d60*/  IMAD R5, R0.reuse, 0xf, RZ ;  /* 0x0000000f00057824 */ /* 0x048fe400078e02ff */
[C---:B------:R-:W-:Y:S01]  /*2d70*/  IMAD R12, R0.reuse, 0x78, RZ ;  /* 0x00000078000c7824 */ /* 0x040fe200078e02ff */
[-C--:B------:R-:W-:Y:S01]  /*2d80*/  IADD3 R4, P0, R7, R2.reuse, RZ ;  /* 0x0000000207047210 */ /* 0x080fe20007f1e0ff */
[C---:B-1----:R-:W-:Y:S02]  /*2d90*/  IMAD R9, R0.reuse, 0x3c, RZ ;  /* 0x0000003c00097824 */ /* 0x042fe400078e02ff */
[----:B------:R-:W-:Y:S01]  /*2da0*/  IMAD R13, R0, 0xf0, RZ ;  /* 0x000000f0000d7824 */ /* 0x000fe200078e02ff */
[----:B------:R0:W-:Y:S01]  /*2db0*/  STL [R1+0x770], R23 ;  /* 0x0007701701007387 */ /* 0x0001e20000100800 */
[----:B------:R-:W-:-:S02]  /*2dc0*/  IADD3 R8, P2, R12, R2, RZ ;  /* 0x000000020c087210 */ /* 0x000fc40007f5e0ff */
[-C--:B------:R-:W-:Y:S02]  /*2dd0*/  IADD3 R6, P1, R9, R2.reuse, RZ ;  /* 0x0000000209067210 */ /* 0x080fe40007f3e0ff */
[-C--:B------:R-:W-:Y:S02]  /*2de0*/  LEA.HI.X.SX32 R5, R5, R3.reuse, 0x1, P0 ;  /* 0x0000000305057211 */ /* 0x080fe400000f0eff */
[-C--:B------:R-:W-:Y:S01]  /*2df0*/  LEA.HI.X.SX32 R7, R7, R3.reuse, 0x1, P1 ;  /* 0x0000000307077211 */ /* 0x080fe200008f0eff */
[----:B0-----:R0:W4:Y:S01]  /*2e00*/  LDG.E.U16 R23, [R10.64] ;  /* 0x000000060a177981 */ /* 0x001122000c1e1500 */
[----:B------:R-:W-:Y:S02]  /*2e10*/  LEA.HI.X.SX32 R9, R9, R3, 0x1, P2 ;  /* 0x0000000309097211 */ /* 0x000fe400010f0eff */
[----:B0-----:R-:W-:-:S04]  /*2e20*/  IADD3 R10, P0, R13, R2, RZ ;  /* 0x000000020d0a7210 */ /* 0x001fc80007f1e0ff */
[----:B------:R-:W-:Y:S01]  /*2e30*/  LEA.HI.X.SX32 R11, R12, R3, 0x1, P0 ;  /* 0x000000030c0b7211 */ /* 0x000fe200000f0eff */
[----:B-----5:R0:W-:Y:S04]  /*2e40*/  STL [R1+0xf4], R20 ;  /* 0x0000f41401007387 */ /* 0x0201e80000100800 */
[----:B------:R1:W-:Y:S04]  /*2e50*/  STL [R1+0x76c], R19 ;  /* 0x00076c1301007387 */ /* 0x0003e80000100800 */
[----:B------:R5:W-:Y:S04]  /*2e60*/  STL [R1+0x190], R18 ;  /* 0x0001901201007387 */ /* 0x000be80000100800 */
[----:B0-----:R0:W3:Y:S04]  /*2e70*/  LDG.E.U16 R20, [R4.64] ;  /* 0x0000000604147981 */ /* 0x0010e8000c1e1500 */
[----:B-1----:R1:W3:Y:S04]  /*2e80*/  LDG.E.U16 R19, [R6.64] ;  /* 0x0000000606137981 */ /* 0x0022e8000c1e1500 */
[----:B-----5:R5:W3:Y:S04]  /*2e90*/  LDG.E.U16 R18, [R8.64] ;  /* 0x0000000608127981 */ /* 0x020ae8000c1e1500 */
[----:B------:R0:W-:Y:S04]  /*2ea0*/  STL [R1+0x768], R16 ;  /* 0x0007681001007387 */ /* 0x0001e80000100800 */
[----:B0-----:R0:W3:Y:S01]  /*2eb0*/  LDG.E.U16 R16, [R10.64] ;  /* 0x000000060a107981 */ /* 0x0010e2000c1e1500 */
[----:B-1----:R-:W-:-:S02]  /*2ec0*/  IMAD R7, R0, 0x1e0, RZ ;  /* 0x000001e000077824 */ /* 0x002fc400078e02ff */
[----:B-----5:R-:W-:-:S03]  /*2ed0*/  IMAD R9, R0, 0x7a, RZ ;  /* 0x0000007a00097824 */ /* 0x020fc600078e02ff */
[----:B------:R-:W-:Y:S01]  /*2ee0*/  IADD3 R4, P0, R7, R2, RZ ;  /* 0x0000000207047210 */ /* 0x000fe20007f1e0ff */
[----:B0-----:R-:W-:-:S03]  /*2ef0*/  IMAD R10, R0, 0x3c0, RZ ;  /* 0x000003c0000a7824 */ /* 0x001fc600078e02ff */
[----:B------:R-:W-:Y:S01]  /*2f00*/  LEA.HI.X.SX32 R5, R13, R3, 0x1, P0 ;  /* 0x000000030d057211 */ /* 0x000fe200000f0eff */
[----:B------:R-:W-:Y:S01]  /*2f10*/  IMAD R14, R0, 0x3d, RZ ;  /* 0x0000003d000e7824 */ /* 0x000fe200078e02ff */
[-C--:B------:R-:W-:Y:S02]  /*2f20*/  IADD3 R6, P0, R9, R2.reuse, RZ ;  /* 0x0000000209067210 */ /* 0x080fe40007f1e0ff */
[----:B------:R-:W-:-:S04]  /*2f30*/  IADD3 R10, P2, R10, R2, RZ ;  /* 0x000000020a0a7210 */ /* 0x000fc80007f5e0ff */
[-C--:B------:R-:W-:Y:S02]  /*2f40*/  LEA.HI.X.SX32 R11, R7, R3.reuse, 0x1, P2 ;  /* 0x00000003070b7211 */ /* 0x080fe400010f0eff */
[----:B------:R-:W-:Y:S01]  /*2f50*/  LEA.HI.X.SX32 R7, R14, R3, 0x1, P0 ;  /* 0x000000030e077211 */ /* 0x000fe200000f0eff */
[----:B--2---:R-:W-:Y:S01]  /*2f60*/  STL [R1+0x188], R24 ;  /* 0x0001881801007387 */ /* 0x004fe20000100800 */
[C---:B------:R-:W-:Y:S02]  /*2f70*/  IMAD R12, R0.reuse, 0xf4, RZ ;  /* 0x000000f4000c7824 */ /* 0x040fe400078e02ff */
[----:B------:R-:W-:Y:S01]  /*2f80*/  IMAD R13, R0, 0x1e8, RZ ;  /* 0x000001e8000d7824 */ /* 0x000fe200078e02ff */
[----:B----4-:R0:W-:Y:S02]  /*2f90*/  STL [R1+0xec], R22 ;  /* 0x0000ec1601007387 */ /* 0x0101e40000100800 */
[-C--:B------:R-:W-:Y:S02]  /*2fa0*/  IADD3 R8, P1, R12, R2.reuse, RZ ;  /* 0x000000020c087210 */ /* 0x080fe40007f3e0ff */
[----:B------:R1:W-:Y:S04]  /*2fb0*/  STL [R1+0x6f8], R21 ;  /* 0x0006f81501007387 */ /* 0x0003e80000100800 */
[----:B0-----:R0:W2:Y:S04]  /*2fc0*/  LDG.E.U16 R22, [R4.64] ;  /* 0x0000000604167981 */ /* 0x0010a8000c1e1500 */
[----:B------:R4:W-:Y:S04]  /*2fd0*/  STL [R1+0x764], R17 ;  /* 0x0007641101007387 */ /* 0x0009e80000100800 */
[----:B-1----:R1:W5:Y:S04]  /*2fe0*/  LDG.E.U16 R21, [R10.64] ;  /* 0x000000060a157981 */ /* 0x002368000c1e1500 */
[----:B----4-:R4:W5:Y:S01]  /*2ff0*/  LDG.E.U16 R17, [R6.64] ;  /* 0x0000000606117981 */ /* 0x010962000c1e1500 */
[----:B0-----:R-:W-:-:S02]  /*3000*/  IADD3 R4, P2, R13, R2, RZ ;  /* 0x000000020d047210 */ /* 0x001fc40007f5e0ff */
[-C--:B------:R-:W-:Y:S01]  /*3010*/  LEA.HI.X.SX32 R9, R9, R3.reuse, 0x1, P1 ;  /* 0x0000000309097211 */ /* 0x080fe200008f0eff */
[----:B------:R-:W-:Y:S01]  /*3020*/  IMAD R26, R0, 0x3d0, RZ ;  /* 0x000003d0001a7824 */ /* 0x000fe200078e02ff */
[----:B------:R-:W-:Y:S01]  /*3030*/  LEA.HI.X.SX32 R5, R12, R3, 0x1, P2 ;  /* 0x000000030c057211 */ /* 0x000fe200010f0eff */
[----:B------:R0:W-:Y:S01]  /*3040*/  STL [R1+0x760], R15 ;  /* 0x0007600f01007387 */ /* 0x0001e20000100800 */
[----:B----4-:R-:W-:-:S03]  /*3050*/  IMAD R7, R0, 0x3e, RZ ;  /* 0x0000003e00077824 */ /* 0x010fc600078e02ff */
[----:B------:R4:W5:Y:S01]  /*3060*/  LDG.E.U16 R14, [R4.64] ;  /* 0x00000006040e7981 */ /* 0x000962000c1e1500 */
[-C--:B------:R-:W-:Y:S01]  /*3070*/  IADD3 R26, P1, R26, R2.reuse, RZ ;  /* 0x000000021a1a7210 */ /* 0x080fe20007f3e0ff */
[C---:B-1----:R-:W-:Y:S02]  /*3080*/  IMAD R11, R0.reuse, 0xf8, RZ ;  /* 0x000000f8000b7824 */ /* 0x042fe400078e02ff */
[----:B0-----:R0:W5:Y:S01]  /*3090*/  LDG.E.U16 R15, [R8.64] ;  /* 0x00000006080f7981 */ /* 0x001162000c1e1500 */
[C---:B------:R-:W-:Y:S01]  /*30a0*/  IMAD R12, R0.reuse, 0x1f0, RZ ;  /* 0x000001f0000c7824 */ /* 0x040fe200078e02ff */
[-C--:B------:R-:W-:Y:S01]  /*30b0*/  LEA.HI.X.SX32 R27, R13, R3.reuse, 0x1, P1 ;  /* 0x000000030d1b7211 */ /* 0x080fe200008f0eff */
[C---:B----4-:R-:W-:Y:S01]  /*30c0*/  IMAD R5, R0.reuse, 0x1f, RZ ;  /* 0x0000001f00057824 */ /* 0x050fe200078e02ff */
[-C--:B------:R-:W-:Y:S01]  /*30d0*/  IADD3 R4, P0, R7, R2.reuse, RZ ;  /* 0x0000000207047210 */ /* 0x080fe20007f1e0ff */
[----:B0-----:R-:W-:Y:S01]  /*30e0*/  IMAD R9, R0, 0x7c, RZ ;  /* 0x0000007c00097824 */ /* 0x001fe200078e02ff */
[----:B------:R-:W-:Y:S01]  /*30f0*/  IADD3 R8, P2, R11, R2, RZ ;  /* 0x000000020b087210 */ /* 0x000fe20007f5e0ff */
[----:B------:R-:W-:Y:S01]  /*3100*/  STL [R1+0xe4], R23 ;  /* 0x0000e41701007387 */ /* 0x000fe20000100800 */
[----:B------:R-:W-:-:S02]  /*3110*/  LEA.HI.X.SX32 R5, R5, R3, 0x1, P0 ;  /* 0x0000000305057211 */ /* 0x000fc400000f0eff */
[-C--:B------:R-:W-:Y:S01]  /*3120*/  IADD3 R6, P1, R9, R2.reuse, RZ ;  /* 0x0000000209067210 */ /* 0x080fe20007f3e0ff */
[----:B------:R-:W-:Y:S01]  /*3130*/  IMAD R13, R0, 0x1f8, RZ ;  /* 0x000001f8000d7824 */ /* 0x000fe200078e02ff */
[----:B------:R-:W-:Y:S01]  /*3140*/  IADD3 R10, P0, R12, R2, RZ ;  /* 0x000000020c0a7210 */ /* 0x000fe20007f1e0ff */
[----:B------:R0:W4:Y:S01]  /*3150*/  LDG.E.U16 R26, [R26.64] ;  /* 0x000000061a1a7981 */ /* 0x000122000c1e1500 */
[-C--:B------:R-:W-:Y:S02]  /*3160*/  LEA.HI.X.SX32 R7, R7, R3.reuse, 0x1, P1 ;  /* 0x0000000307077211 */ /* 0x080fe400008f0eff */
[-C--:B------:R-:W-:Y:S02]  /*3170*/  LEA.HI.X.SX32 R9, R9, R3.reuse, 0x1, P2 ;  /* 0x0000000309097211 */ /* 0x080fe400010f0eff */
[----:B------:R-:W-:Y:S01]  /*3180*/  LEA.HI.X.SX32 R11, R11, R3, 0x1, P0 ;  /* 0x000000030b0b7211 */ /* 0x000fe200000f0eff */
[----:B---3--:R1:W-:Y:S04]  /*3190*/  STL [R1+0x75c], R20 ;  /* 0x00075c1401007387 */ /* 0x0083e80000100800 */
[----:B------:R3:W-:Y:S04]  /*31a0*/  STL [R1+0x758], R19 ;  /* 0x0007581301007387 */ /* 0x0007e80000100800 */
[----:B------:R0:W-:Y:S04]  /*31b0*/  STL [R1+0x754], R18 ;  /* 0x0007541201007387 */ /* 0x0001e80000100800 */
[----:B-1----:R1:W4:Y:S04]  /*31c0*/  LDG.E.U16 R20, [R4.64] ;  /* 0x0000000604147981 */ /* 0x002328000c1e1500 */
[----:B---3--:R3:W4:Y:S04]  /*31d0*/  LDG.E.U16 R19, [R6.64] ;  /* 0x0000000606137981 */ /* 0x008728000c1e1500 */
[----:B0-----:R0:W4:Y:S04]  /*31e0*/  LDG.E.U16 R18, [R8.64] ;  /* 0x0000000608127981 */ /* 0x001128000c1e1500 */
[----:B------:R0:W-:Y:S04]  /*31f0*/  STL [R1+0x17c], R16 ;  /* 0x00017c1001007387 */ /* 0x0001e80000100800 */
[----:B0-----:R0:W4:Y:S01]  /*3200*/  LDG.E.U16 R16, [R10.64] ;  /* 0x000000060a107981 */ /* 0x001122000c1e1500 */
[----:B-1----:R-:W-:-:S02]  /*3210*/  IMAD R4, R0, 0x3e0, RZ ;  /* 0x000003e000047824 */ /* 0x002fc400078e02ff */
[C---:B---3--:R-:W-:Y:S02]  /*3220*/  IMAD R7, R0.reuse, 0x7e, RZ ;  /* 0x0000007e00077824 */ /* 0x048fe400078e02ff */
[----:B------:R-:W-:Y:S01]  /*3230*/  IMAD R5, R0, 0x3f, RZ ;  /* 0x0000003f00057824 */ /* 0x000fe200078e02ff */
[-C--:B0-----:R-:W-:Y:S02]  /*3240*/  IADD3 R10, P1, R4, R2.reuse, RZ ;  /* 0x00000002040a7210 */ /* 0x081fe40007f3e0ff */
[----:B------:R-:W-:Y:S02]  /*3250*/  IADD3 R4, P0, R7, R2, RZ ;  /* 0x0000000207047210 */ /* 0x000fe40007f1e0ff */
[-C--:B------:R-:W-:Y:S02]  /*3260*/  LEA.HI.X.SX32 R11, R12, R3.reuse, 0x1, P1 ;  /* 0x000000030c0b7211 */ /* 0x080fe400008f0eff */
[----:B------:R-:W-:Y:S01]  /*3270*/  LEA.HI.X.SX32 R5, R5, R3, 0x1, P0 ;  /* 0x0000000305057211 */ /* 0x000fe200000f0eff */
[----:B------:R-:W-:-:S02]  /*3280*/  IMAD R12, R0, 0x3f0, RZ ;  /* 0x000003f0000c7824 */ /* 0x000fc400078e02ff */
[----:B------:R-:W-:Y:S01]  /*3290*/  IMAD R9, R0, 0xfc, RZ ;  /* 0x000000fc00097824 */ /* 0x000fe200078e02ff */
[-C--:B------:R-:W-:Y:S01]  /*32a0*/  IADD3 R8, P2, R13, R2.reuse, RZ ;  /* 0x000000020d087210 */ /* 0x080fe20007f5e0ff */
[----:B------:R0:W2:Y:S01]  /*32b0*/  LDG.E.U16 R11, [R10.64] ;  /* 0x000000060a0b7981 */ /* 0x0000a2000c1e1500 */
[-C--:B------:R-:W-:Y:S02]  /*32c0*/  IADD3 R12, P0, R12, R2.reuse, RZ ;  /* 0x000000020c0c7210 */ /* 0x080fe40007f1e0ff */
[----:B------:R-:W-:Y:S01]  /*32d0*/  IADD3 R6, P1, R9, R2, RZ ;  /* 0x0000000209067210 */ /* 0x000fe20007f3e0ff */
[----:B--2---:R-:W-:Y:S04]  /*32e0*/  STL [R1+0x178], R22 ;  /* 0x0001781601007387 */ /* 0x004fe80000100800 */
[----:B-----5:R-:W-:Y:S04]  /*32f0*/  STL [R1+0x4], R21 ;  /* 0x0000041501007387 */ /* 0x020fe80000100800 */
[----:B------:R1:W-:Y:S01]  /*3300*/  STL [R1+0x750], R17 ;  /* 0x0007501101007387 */ /* 0x0003e20000100800 */
[----:B------:R-:W-:-:S02]  /*3310*/  LEA.HI.X.SX32 R13, R13, R3, 0x1, P0 ;  /* 0x000000030d0d7211 */ /* 0x000fc400000f0eff */
[-C--:B------:R-:W-:Y:S02]  /*3320*/  LEA.HI.X.SX32 R7, R7, R3.reuse, 0x1, P1 ;  /* 0x0000000307077211 */ /* 0x080fe400008f0eff */
[----:B------:R-:W-:Y:S01]  /*3330*/  LEA.HI.X.SX32 R9, R9, R3, 0x1, P2 ;  /* 0x0000000309097211 */ /* 0x000fe200010f0eff */
[----:B0-----:R0:W2:Y:S04]  /*3340*/  LDG.E.U16 R10, [R12.64] ;  /* 0x000000060c0a7981 */ /* 0x0010a8000c1e1500 */
[----:B-1----:R1:W5:Y:S01]  /*3350*/  LDG.E.U16 R17, [R4.64] ;  /* 0x0000000604117981 */ /* 0x002362000c1e1500 */
[----:B0-----:R-:W-:-:S03]  /*3360*/  IMAD R12, R0, 0x202, RZ ;  /* 0x00000202000c7824 */ /* 0x001fc600078e02ff */
[----:B------:R0:W-:Y:S04]  /*3370*/  STL [R1+0x174], R15 ;  /* 0x0001740f01007387 */ /* 0x0001e80000100800 */
[----:B------:R0:W-:Y:S01]  /*3380*/  STL [R1+0x74c], R14 ;  /* 0x00074c0e01007387 */ /* 0x0001e20000100800 */
[----:B-1----:R-:W-:Y:S01]  /*3390*/  IMAD R5, R0, 0x101, RZ ;  /* 0x0000010100057824 */ /* 0x002fe200078e02ff */
[----:B------:R-:W-:Y:S02]  /*33a0*/  IADD3 R12, P0, R12, R2, RZ ;  /* 0x000000020c0c7210 */ /* 0x000fe40007f1e0ff */
[----:B0-----:R0:W2:Y:S01]  /*33b0*/  LDG.E.U16 R15, [R6.64] ;  /* 0x00000006060f7981 */ /* 0x0010a2000c1e1500 */
[----:B------:R-:W-:-:S03]  /*33c0*/  IMAD R4, R0, 0x232, RZ ;  /* 0x0000023200047824 */ /* 0x000fc600078e02ff */
[----:B------:R1:W2:Y:S01]  /*33d0*/  LDG.E.U16 R14, [R8.64] ;  /* 0x00000006080e7981 */ /* 0x0002a2000c1e1500 */
[-C--:B------:R-:W-:Y:S01]  /*33e0*/  LEA.HI.X.SX32 R13, R5, R3.reuse, 0x1, P0 ;  /* 0x00000003050d7211 */ /* 0x080fe200000f0eff */
[C---:B0-----:R-:W-:Y:S02]  /*33f0*/  IMAD R6, R0.reuse, 0x222, RZ ;  /* 0x0000022200067824 */ /* 0x041fe400078e02ff */
[C---:B-1----:R-:W-:Y:S02]  /*3400*/  IMAD R8, R0.reuse, 0x212, RZ ;  /* 0x0000021200087824 */ /* 0x042fe400078e02ff */
[----:B------:R-:W-:Y:S01]  /*3410*/  IMAD R9, R0, 0x109, RZ ;  /* 0x0000010900097824 */ /* 0x000fe200078e02ff */
[-C--:B------:R-:W-:Y:S01]  /*3420*/  IADD3 R6, P2, R6, R2.reuse, RZ ;  /* 0x0000000206067210 */ /* 0x080fe20007f5e0ff */
[----:B------:R-:W-:Y:S01]  /*3430*/  IMAD R7, R0, 0x111, RZ ;  /* 0x0000011100077824 */ /* 0x000fe200078e02ff */
[-C--:B------:R-:W-:Y:S01]  /*3440*/  IADD3 R8, P1, R8, R2.reuse, RZ ;  /* 0x0000000208087210 */ /* 0x080fe20007f3e0ff */
[----:B------:R-:W-:Y:S01]  /*3450*/  IMAD R5, R0, 0x119, RZ ;  /* 0x0000011900057824 */ /* 0x000fe200078e02ff */
[----:B------:R-:W-:Y:S01]  /*3460*/  IADD3 R4, P0, R4, R2, RZ ;  /* 0x0000000204047210 */ /* 0x000fe20007f1e0ff */
[----:B------:R0:W2:Y:S01]  /*3470*/  LDG.E.U16 R21, [R12.64] ;  /* 0x000000060c157981 */ /* 0x0000a2000c1e1500 */
[----:B------:R-:W-:-:S02]  /*3480*/  LEA.HI.X.SX32 R9, R9, R3, 0x1, P1 ;  /* 0x0000000309097211 */ /* 0x000fc400008f0eff */
[-C--:B------:R-:W-:Y:S02]  /*3490*/  LEA.HI.X.SX32 R7, R7, R3.reuse, 0x1, P2 ;  /* 0x0000000307077211 */ /* 0x080fe400010f0eff */
[----:B------:R-:W-:Y:S01]  /*34a0*/  LEA.HI.X.SX32 R5, R5, R3, 0x1, P0 ;  /* 0x0000000305057211 */ /* 0x000fe200000f0eff */
[----:B----4-:R1:W-:Y:S04]  /*34b0*/  STL [R1+0x748], R20 ;  /* 0x0007481401007387 */ /* 0x0103e80000100800 */
[----:B------:R4:W-:Y:S04]  /*34c0*/  STL [R1+0x744], R19 ;  /* 0x0007441301007387 */ /* 0x0009e80000100800 */
[----:B------:R-:W-:Y:S04]  /*34d0*/  STL [R1+0x740], R18 ;  /* 0x0007401201007387 */ /* 0x000fe80000100800 */
[----:B-1----:R1:W3:Y:S04]  /*34e0*/  LDG.E.U16 R20, [R8.64] ;  /* 0x0000000608147981 */ /* 0x0022e8000c1e1500 */
[----:B----4-:R4:W3:Y:S04]  /*34f0*/  LDG.E.U16 R19, [R6.64] ;  /* 0x0000000606137981 */ /* 0x0108e8000c1e1500 */
[----:B------:R0:W-:Y:S04]  /*3500*/  STL [R1+0x168], R16 ;  /* 0x0001681001007387 */ /* 0x0001e80000100800 */
[----:B0-----:R0:W3:Y:S01]  /*3510*/  LDG.E.U16 R16, [R4.64] ;  /* 0x0000000604107981 */ /* 0x0010e2000c1e1500 */
[----:B------:R-:W-:-:S02]  /*3520*/  IMAD R12, R0, 0x242, RZ ;  /* 0x00000242000c7824 */ /* 0x000fc400078e02ff */
[C---:B-1----:R-:W-:Y:S02]  /*3530*/  IMAD R8, R0.reuse, 0x252, RZ ;  /* 0x0000025200087824 */ /* 0x042fe400078e02ff */
[----:B------:R-:W-:Y:S01]  /*3540*/  IMAD R9, R0, 0x129, RZ ;  /* 0x0000012900097824 */ /* 0x000fe200078e02ff */
[-C--:B------:R-:W-:Y:S02]  /*3550*/  IADD3 R12, P0, R12, R2.reuse, RZ ;  /* 0x000000020c0c7210 */ /* 0x080fe40007f1e0ff */
[----:B------:R-:W-:Y:S01]  /*3560*/  IADD3 R8, P1, R8, R2, RZ ;  /* 0x0000000208087210 */ /* 0x000fe20007f3e0ff */
[----:B0-----:R-:W-:-:S03]  /*3570*/  IMAD R5, R0, 0x121, RZ ;  /* 0x0000012100057824 */ /* 0x001fc600078e02ff */
[-C--:B------:R-:W-:Y:S02]  /*3580*/  LEA.HI.X.SX32 R9, R9, R3.reuse, 0x1, P1 ;  /* 0x0000000309097211 */ /* 0x080fe400008f0eff */
[----:B------:R-:W-:Y:S01]  /*3590*/  LEA.HI.X.SX32 R13, R5, R3, 0x1, P0 ;  /* 0x00000003050d7211 */ /* 0x000fe200000f0eff */
[C---:B----4-:R-:W-:Y:S02]  /*35a0*/  IMAD R6, R0.reuse, 0x262, RZ ;  /* 0x0000026200067824 */ /* 0x050fe400078e02ff */
[C---:B------:R-:W-:Y:S02]  /*35b0*/  IMAD R4, R0.reuse, 0x272, RZ ;  /* 0x0000027200047824 */ /* 0x040fe400078e02ff */
[----:B------:R0:W4:Y:S01]  /*35c0*/  LDG.E.U16 R18, [R12.64] ;  /* 0x000000060c127981 */ /* 0x000122000c1e1500 */
[----:B------:R-:W-:Y:S01]  /*35d0*/  IMAD R7, R0, 0x131, RZ ;  /* 0x0000013100077824 */ /* 0x000fe200078e02ff */
[-C--:B------:R-:W-:Y:S01]  /*35e0*/  IADD3 R6, P2, R6, R2.reuse, RZ ;  /* 0x0000000206067210 */ /* 0x080fe20007f5e0ff */
[----:B------:R-:W-:Y:S01]  /*35f0*/  IMAD R5, R0, 0x139, RZ ;  /* 0x0000013900057824 */ /* 0x000fe200078e02ff */
[----:B------:R-:W-:-:S02]  /*3600*/  IADD3 R4, P0, R4, R2, RZ ;  /* 0x0000000204047210 */ /* 0x000fc40007f1e0ff */
[-C--:B------:R-:W-:Y:S02]  /*3610*/  LEA.HI.X.SX32 R7, R7, R3.reuse, 0x1, P2 ;  /* 0x0000000307077211 */ /* 0x080fe400010f0eff */
[----:B------:R-:W-:Y:S01]  /*3620*/  LEA.HI.X.SX32 R5, R5, R3, 0x1, P0 ;  /* 0x0000000305057211 */ /* 0x000fe200000f0eff */
[----:B0-----:R-:W-:Y:S01]  /*3630*/  IMAD R12, R0, 0x282, RZ ;  /* 0x00000282000c7824 */ /* 0x001fe200078e02ff */
[----:B-----5:R0:W-:Y:S04]  /*3640*/  STL [R1+0x73c], R17 ;  /* 0x00073c1101007387 */ /* 0x0201e80000100800 */
[----:B0-----:R0:W5:Y:S01]  /*3650*/  LDG.E.U16 R17, [R8.64] ;  /* 0x0000000608117981 */ /* 0x001162000c1e1500 */
[----:B------:R-:W-:-:S03]  /*3660*/  IADD3 R12, P0, R12, R2, RZ ;  /* 0x000000020c0c7210 */ /* 0x000fc60007f1e0ff */
[----:B--2---:R1:W-:Y:S04]  /*3670*/  STL [R1+0x738], R15 ;  /* 0x0007380f01007387 */ /* 0x0043e80000100800 */
[----:B------:R2:W-:Y:S01]  /*3680*/  STL [R1+0x730], R14 ;  /* 0x0007300e01007387 */ /* 0x0005e20000100800 */
[----:B0-----:R-:W-:-:S03]  /*3690*/  IMAD R8, R0, 0x292, RZ ;  /* 0x0000029200087824 */ /* 0x001fc600078e02ff */
[----:B-1----:R0:W5:Y:S04]  /*36a0*/  LDG.E.U16 R15, [R6.64] ;  /* 0x00000006060f7981 */ /* 0x002168000c1e1500 */
[----:B--2---:R1:W5:Y:S01]  /*36b0*/  LDG.E.U16 R14, [R4.64] ;  /* 0x00000006040e7981 */ /* 0x004362000c1e1500 */
[----:B------:R-:W-:Y:S01]  /*36c0*/  IMAD R9, R0, 0x149, RZ ;  /* 0x0000014900097824 */ /* 0x000fe200078e02ff */
[-C--:B------:R-:W-:Y:S01]  /*36d0*/  IADD3 R8, P1, R8, R2.reuse, RZ ;  /* 0x0000000208087210 */ /* 0x080fe20007f3e0ff */
[C---:B0-----:R-:W-:Y:S02]  /*36e0*/  IMAD R6, R0.reuse, 0x2a2, RZ ;  /* 0x000002a200067824 */ /* 0x041fe400078e02ff */
[C---:B-1----:R-:W-:Y:S02]  /*36f0*/  IMAD R5, R0.reuse, 0x141, RZ ;  /* 0x0000014100057824 */ /* 0x042fe400078e02ff */
[----:B------:R-:W-:Y:S01]  /*3700*/  IMAD R4, R0, 0x2b2, RZ ;  /* 0x000002b200047824 */ /* 0x000fe200078e02ff */
[-C--:B------:R-:W-:Y:S01]  /*3710*/  IADD3 R6, P2, R6, R2.reuse, RZ ;  /* 0x0000000206067210 */ /* 0x080fe20007f5e0ff */
[C---:B------:R-:W-:Y:S01]  /*3720*/  IMAD R7, R0.reuse, 0x151, RZ ;  /* 0x0000015100077824 */ /* 0x040fe200078e02ff */
[----:B------:R-:W-:Y:S01]  /*3730*/  LEA.HI.X.SX32 R13, R5, R3, 0x1, P0 ;  /* 0x00000003050d7211 */ /* 0x000fe200000f0eff */
[----:B------:R-:W-:Y:S01]  /*3740*/  IMAD R5, R0, 0x159, RZ ;  /* 0x0000015900057824 */ /* 0x000fe200078e02ff */
[----:B------:R-:W-:-:S02]  /*3750*/  IADD3 R4, P0, R4, R2, RZ ;  /* 0x0000000204047210 */ /* 0x000fc40007f1e0ff */
[-C--:B------:R-:W-:Y:S02]  /*3760*/  LEA.HI.X.SX32 R9, R9, R3.reuse, 0x1, P1 ;  /* 0x0000000309097211 */ /* 0x080fe400008f0eff */
[-C--:B------:R-:W-:Y:S01]  /*3770*/  LEA.HI.X.SX32 R7, R7, R3.reuse, 0x1, P2 ;  /* 0x0000000307077211 */ /* 0x080fe200010f0eff */
[----:B------:R0:W-:Y:S01]  /*3780*/  STL [R1+0x15c], R21 ;  /* 0x00015c1501007387 */ /* 0x0001e20000100800 */
[----:B------:R-:W-:-:S03]  /*3790*/  LEA.HI.X.SX32 R5, R5, R3, 0x1, P0 ;  /* 0x0000000305057211 */ /* 0x000fc600000f0eff */
[----:B0-----:R0:W5:Y:S04]  /*37a0*/  LDG.E.U16 R21, [R12.64] ;  /* 0x000000060c157981 */ /* 0x001168000c1e1500 */
[----:B---3--:R1:W-:Y:S04]  /*37b0*/  STL [R1+0x158], R20 ;  /* 0x0001581401007387 */ /* 0x0083e80000100800 */
[----:B------:R3:W-:Y:S04]  /*37c0*/  STL [R1+0x154], R19 ;  /* 0x0001541301007387 */ /* 0x0007e80000100800 */
[----:B-1----:R1:W2:Y:S04]  /*37d0*/  LDG.E.U16 R20, [R8.64] ;  /* 0x0000000608147981 */ /* 0x0022a8000c1e1500 */
[----:B---3--:R3:W2:Y:S04]  /*37e0*/  LDG.E.U16 R19, [R6.64] ;  /* 0x0000000606137981 */ /* 0x0086a8000c1e1500 */
[----:B------:R0:W-:Y:S04]  /*37f0*/  STL [R1+0x150], R16 ;  /* 0x0001501001007387 */ /* 0x0001e80000100800 */
[----:B0-----:R0:W2:Y:S01]  /*3800*/  LDG.E.U16 R16, [R4.64] ;  /* 0x0000000604107981 */ /* 0x0010a2000c1e1500 */
        /* <DEDUP_REMOVED lines=8> */
[----:B----4-:R0:W-:Y:S01]  /*3890*/  STL [R1+0x14c], R18 ;  /* 0x00014c1201007387 */ /* 0x0101e20000100800 */
[C---:B------:R-:W-:Y:S02]  /*38a0*/  IMAD R4, R0.reuse, 0x2f2, RZ ;  /* 0x000002f200047824 */ /* 0x040fe400078e02ff */
[C---:B---3--:R-:W-:Y:S01]  /*38b0*/  IMAD R6, R0.reuse, 0x2e2, RZ ;  /* 0x000002e200067824 */ /* 0x048fe200078e02ff */
[----:B0-----:R0:W3:Y:S01]  /*38c0*/  LDG.E.U16 R18, [R12.64] ;  /* 0x000000060c127981 */ /* 0x0010e2000c1e1500 */
[----:B------:R-:W-:Y:S01]  /*38d0*/  IMAD R5, R0, 0x179, RZ ;  /* 0x0000017900057824 */ /* 0x000fe200078e02ff */
[-C--:B------:R-:W-:Y:S01]  /*38e0*/  IADD3 R4, P0, R4, R2.reuse, RZ ;  /* 0x0000000204047210 */ /* 0x080fe20007f1e0ff */
[----:B------:R-:W-:Y:S01]  /*38f0*/  IMAD R7, R0, 0x171, RZ ;  /* 0x0000017100077824 */ /* 0x000fe200078e02ff */
[----:B------:R-:W-:-:S02]  /*3900*/  IADD3 R6, P2, R6, R2, RZ ;  /* 0x0000000206067210 */ /* 0x000fc40007f5e0ff */
[-C--:B------:R-:W-:Y:S02]  /*3910*/  LEA.HI.X.SX32 R5, R5, R3.reuse, 0x1, P0 ;  /* 0x0000000305057211 */ /* 0x080fe400000f0eff */
[----:B------:R-:W-:Y:S01]  /*3920*/  LEA.HI.X.SX32 R7, R7, R3, 0x1, P2 ;  /* 0x0000000307077211 */ /* 0x000fe200010f0eff */
[----:B-----5:R1:W-:Y:S04]  /*3930*/  STL [R1+0x148], R17 ;  /* 0x0001481101007387 */ /* 0x0203e80000100800 */
[----:B-1----:R1:W4:Y:S01]  /*3940*/  LDG.E.U16 R17, [R8.64] ;  /* 0x0000000608117981 */ /* 0x002322000c1e1500 */
[----:B0-----:R-:W-:-:S03]  /*3950*/  IMAD R12, R0, 0x302, RZ ;  /* 0x00000302000c7824 */ /* 0x001fc600078e02ff */
[----:B------:R0:W-:Y:S02]  /*3960*/  STL [R1+0x144], R15 ;  /* 0x0001440f01007387 */ /* 0x0001e40000100800 */
[----:B------:R-:W-:Y:S02]  /*3970*/  IADD3 R12, P0, R12, R2, RZ ;  /* 0x000000020c0c7210 */ /* 0x000fe40007f1e0ff */
[----:B------:R5:W-:Y:S01]  /*3980*/  STL [R1+0x140], R14 ;  /* 0x0001400e01007387 */ /* 0x000be20000100800 */
[----:B-1----:R-:W-:-:S03]  /*3990*/  IMAD R8, R0, 0x312, RZ ;  /* 0x0000031200087824 */ /* 0x002fc600078e02ff */
[----:B0-----:R0:W4:Y:S04]  /*39a0*/  LDG.E.U16 R15, [R6.64] ;  /* 0x00000006060f7981 */ /* 0x001128000c1e1500 */
[----:B-----5:R1:W4:Y:S01]  /*39b0*/  LDG.E.U16 R14, [R4.64] ;  /* 0x00000006040e7981 */ /* 0x020322000c1e1500 */
        /* <DEDUP_REMOVED lines=14> */
[----:B0-----:R0:W4:Y:S04]  /*3aa0*/  LDG.E.U16 R21, [R12.64] ;  /* 0x000000060c157981 */ /* 0x001128000c1e1500 */
[----:B--2---:R1:W-:Y:S04]  /*3ab0*/  STL [R1+0x138], R20 ;  /* 0x0001381401007387 */ /* 0x0043e80000100800 */
[----:B------:R2:W-:Y:S04]  /*3ac0*/  STL [R1+0x134], R19 ;  /* 0x0001341301007387 */ /* 0x0005e80000100800 */
[----:B-1----:R1:W5:Y:S04]  /*3ad0*/  LDG.E.U16 R20, [R8.64] ;  /* 0x0000000608147981 */ /* 0x002368000c1e1500 */
[----:B--2---:R2:W5:Y:S04]  /*3ae0*/  LDG.E.U16 R19, [R6.64] ;  /* 0x0000000606137981 */ /* 0x004568000c1e1500 */
[----:B------:R0:W-:Y:S04]  /*3af0*/  STL [R1+0x130], R16 ;  /* 0x0001301001007387 */ /* 0x0001e80000100800 */
[----:B0-----:R0:W5:Y:S01]  /*3b00*/  LDG.E.U16 R16, [R4.64] ;  /* 0x0000000604107981 */ /* 0x001162000c1e1500 */
[----:B-1----:R-:W-:-:S02]  /*3b10*/  IMAD R8, R0, 0x352, RZ ;  /* 0x0000035200087824 */ /* 0x002fc400078e02ff */
[----:B------:R-:W-:-:S03]  /*3b20*/  IMAD R9, R0, 0x1a9, RZ ;  /* 0x000001a900097824 */ /* 0x000fc600078e02ff */
[----:B------:R-:W-:-:S04]  /*3b30*/  IADD3 R8, P1, R8, R2, RZ ;  /* 0x0000000208087210 */ /* 0x000fc80007f3e0ff */
[----:B------:R-:W-:Y:S01]  /*3b40*/  LEA.HI.X.SX32 R9, R9, R3, 0x1, P1 ;  /* 0x0000000309097211 */ /* 0x000fe200008f0eff */
[C---:B------:R-:W-:Y:S01]  /*3b50*/  IMAD R12, R0.reuse, 0x342, RZ ;  /* 0x00000342000c7824 */ /* 0x040fe200078e02ff */
[----:B---3--:R1:W-:Y:S01]  /*3b60*/  STL [R1+0x12c], R18 ;  /* 0x00012c1201007387 */ /* 0x0083e20000100800 */
[----:B0-----:R-:W-:-:S03]  /*3b70*/  IMAD R5, R0, 0x1a1, RZ ;  /* 0x000001a100057824 */ /* 0x001fc600078e02ff */
[----:B------:R-:W-:Y:S01]  /*3b80*/  IADD3 R12, P0, R12, R2, RZ ;  /* 0x000000020c0c7210 */ /* 0x000fe20007f1e0ff */
[----:B------:R-:W-:-:S03]  /*3b90*/  IMAD R4, R0, 0x372, RZ ;  /* 0x0000037200047824 */ /* 0x000fc600078e02ff */
[-C--:B------:R-:W-:Y:S01]  /*3ba0*/  LEA.HI.X.SX32 R13, R5, R3.reuse, 0x1, P0 ;  /* 0x00000003050d7211 */ /* 0x080fe200000f0eff */
[----:B------:R-:W-:Y:S01]  /*3bb0*/  IMAD R5, R0, 0x1b9, RZ ;  /* 0x000001b900057824 */ /* 0x000fe200078e02ff */
[----:B------:R-:W-:Y:S01]  /*3bc0*/  IADD3 R4, P0, R4, R2, RZ ;  /* 0x0000000204047210 */ /* 0x000fe20007f1e0ff */
[C---:B--2---:R-:W-:Y:S02]  /*3bd0*/  IMAD R6, R0.reuse, 0x362, RZ ;  /* 0x0000036200067824 */ /* 0x044fe400078e02ff */
[C---:B------:R-:W-:Y:S01]  /*3be0*/  IMAD R7, R0.reuse, 0x1b1, RZ ;  /* 0x000001b100077824 */ /* 0x040fe200078e02ff */
[----:B------:R-:W-:Y:S01]  /*3bf0*/  LEA.HI.X.SX32 R5, R5, R3, 0x1, P0 ;  /* 0x0000000305057211 */ /* 0x000fe200000f0eff */
[----:B-1----:R0:W2:Y:S04]  /*3c00*/  LDG.E.U16 R18, [R12.64] ;  /* 0x000000060c127981 */ /* 0x0020a8000c1e1500 */
[----:B----4-:R1:W-:Y:S04]  /*3c10*/  STL [R1+0x128], R17 ;  /* 0x0001281101007387 */ /* 0x0103e80000100800 */
[----:B-1----:R1:W3:Y:S02]  /*3c20*/  LDG.E.U16 R17, [R8.64] ;  /* 0x0000000608117981 */ /* 0x0022e4000c1e1500 */
[----:B-1----:R-:W-:-:S02]  /*3c30*/  IMAD R8, R0, 0x392, RZ ;  /* 0x0000039200087824 */ /* 0x002fc400078e02ff */
[----:B------:R-:W-:-:S03]  /*3c40*/  IMAD R9, R0, 0x1c9, RZ ;  /* 0x000001c900097824 */ /* 0x000fc600078e02ff */
[----:B------:R-:W-:-:S04]  /*3c50*/  IADD3 R8, P1, R8, R2, RZ ;  /* 0x0000000208087210 */ /* 0x000fc80007f3e0ff */
[----:B------:R-:W-:Y:S01]  /*3c60*/  LEA.HI.X.SX32 R9, R9, R3, 0x1, P1 ;  /* 0x0000000309097211 */ /* 0x000fe200008f0eff */
[----:B0-----:R-:W-:Y:S01]  /*3c70*/  IMAD R12, R0, 0x382, RZ ;  /* 0x00000382000c7824 */ /* 0x001fe200078e02ff */
[----:B------:R-:W-:-:S03]  /*3c80*/  IADD3 R6, P2, R6, R2, RZ ;  /* 0x0000000206067210 */ /* 0x000fc60007f5e0ff */
[----:B------:R0:W3:Y:S01]  /*3c90*/  LDG.E.U16 R22, [R8.64] ;  /* 0x0000000608167981 */ /* 0x0000e2000c1e1500 */
[----:B------:R-:W-:-:S03]  /*3ca0*/  LEA.HI.X.SX32 R7, R7, R3, 0x1, P2 ;  /* 0x0000000307077211 */ /* 0x000fc600010f0eff */
[----:B------:R1:W-:Y:S01]  /*3cb0*/  STL [R1+0x124], R15 ;  /* 0x0001240f01007387 */ /* 0x0003e20000100800 */
[----:B0-----:R-:W-:-:S03]  /*3cc0*/  IMAD R8, R0, 0x3d2, RZ ;  /* 0x000003d200087824 */ /* 0x001fc600078e02ff */
[----:B------:R0:W-:Y:S01]  /*3cd0*/  STL [R1+0x120], R14 ;  /* 0x0001200e01007387 */ /* 0x0001e20000100800 */
[----:B------:R-:W-:Y:S01]  /*3ce0*/  IMAD R9, R0, 0x1e9, RZ ;  /* 0x000001e900097824 */ /* 0x000fe200078e02ff */
[-C--:B------:R-:W-:Y:S02]  /*3cf0*/  IADD3 R12, P0, R12, R2.reuse, RZ ;  /* 0x000000020c0c7210 */ /* 0x080fe40007f1e0ff */
[----:B------:R-:W-:Y:S01]  /*3d00*/  IADD3 R8, P1, R8, R2, RZ ;  /* 0x0000000208087210 */ /* 0x000fe20007f3e0ff */
[----:B-1----:R1:W3:Y:S04]  /*3d10*/  LDG.E.U16 R15, [R6.64] ;  /* 0x00000006060f7981 */ /* 0x0022e8000c1e1500 */
[----:B0-----:R0:W3:Y:S01]  /*3d20*/  LDG.E.U16 R14, [R4.64] ;  /* 0x00000006040e7981 */ /* 0x0010e2000c1e1500 */
[----:B------:R-:W-:-:S03]  /*3d30*/  LEA.HI.X.SX32 R9, R9, R3, 0x1, P1 ;  /* 0x0000000309097211 */ /* 0x000fc600008f0eff */
[----:B------:R0:W-:Y:S01]  /*3d40*/  STL [R1+0x11c], R21 ;  /* 0x00011c1501007387 */ /* 0x0001e20000100800 */
[----:B-1----:R-:W-:-:S03]  /*3d50*/  IMAD R6, R0, 0x3a2, RZ ;  /* 0x000003a200067824 */ /* 0x002fc600078e02ff */
[----:B------:R1:W3:Y:S01]  /*3d60*/  LDG.E.U16 R9, [R8.64] ;  /* 0x0000000608097981 */ /* 0x0002e2000c1e1500 */
[----:B0-----:R-:W-:-:S05]  /*3d70*/  IMAD R5, R0, 0x1c1, RZ ;  /* 0x000001c100057824 */ /* 0x001fca00078e02ff */
[----:B------:R-:W-:Y:S01]  /*3d80*/  LEA.HI.X.SX32 R13, R5, R3, 0x1, P0 ;  /* 0x00000003050d7211 */ /* 0x000fe200000f0eff */
[----:B------:R-:W-:Y:S01]  /*3d90*/  IMAD R7, R0, 0x1d1, RZ ;  /* 0x000001d100077824 */ /* 0x000fe200078e02ff */
[----:B------:R-:W-:-:S04]  /*3da0*/  IADD3 R6, P2, R6, R2, RZ ;  /* 0x0000000206067210 */ /* 0x000fc80007f5e0ff */
[----:B------:R-:W-:-:S05]  /*3db0*/  LEA.HI.X.SX32 R7, R7, R3, 0x1, P2 ;  /* 0x0000000307077211 */ /* 0x000fca00010f0eff */
[----:B------:R0:W3:Y:S04]  /*3dc0*/  LDG.E.U16 R21, [R6.64] ;  /* 0x0000000606157981 */ /* 0x0000e8000c1e1500 */
[----:B-----5:R-:W-:Y:S04]  /*3dd0*/  STL [R1+0x118], R20 ;  /* 0x0001181401007387 */ /* 0x020fe80000100800 */
[----:B------:R-:W-:Y:S04]  /*3de0*/  STL [R1+0x114], R19 ;  /* 0x0001141301007387 */ /* 0x000fe80000100800 */
[----:B------:R5:W-:Y:S04]  /*3df0*/  STL [R1+0x110], R16 ;  /* 0x0001101001007387 */ /* 0x000be80000100800 */
[----:B-----5:R5:W4:Y:S01]  /*3e00*/  LDG.E.U16 R16, [R12.64] ;  /* 0x000000060c107981 */ /* 0x020b22000c1e1500 */
[----:B------:R-:W-:-:S02]  /*3e10*/  IMAD R4, R0, 0x3b2, RZ ;  /* 0x000003b200047824 */ /* 0x000fc400078e02ff */
[----:B------:R-:W-:-:S03]  /*3e20*/  IMAD R5, R0, 0x1d9, RZ ;  /* 0x000001d900057824 */ /* 0x000fc600078e02ff */
[----:B------:R-:W-:-:S04]  /*3e30*/  IADD3 R4, P0, R4, R2, RZ ;  /* 0x0000000204047210 */ /* 0x000fc80007f1e0ff */
[----:B------:R-:W-:Y:S01]  /*3e40*/  LEA.HI.X.SX32 R5, R5, R3, 0x1, P0 ;  /* 0x0000000305057211 */ /* 0x000fe200000f0eff */
[C---:B-----5:R-:W-:Y:S02]  /*3e50*/  IMAD R12, R0.reuse, 0x3c2, RZ ;  /* 0x000003c2000c7824 */ /* 0x060fe400078e02ff */
[----:B0-----:R-:W-:Y:S02]  /*3e60*/  IMAD R6, R0, 0x3e2, RZ ;  /* 0x000003e200067824 */ /* 0x001fe400078e02ff */
[----:B------:R0:W5:Y:S01]  /*3e70*/  LDG.E.U16 R20, [R4.64] ;  /* 0x0000000604147981 */ /* 0x000162000c1e1500 */
[-C--:B------:R-:W-:Y:S01]  /*3e80*/  IADD3 R12, P0, R12, R2.reuse, RZ ;  /* 0x000000020c0c7210 */ /* 0x080fe20007f1e0ff */
[----:B------:R-:W-:Y:S01]  /*3e90*/  IMAD R7, R0, 0x1f1, RZ ;  /* 0x000001f100077824 */ /* 0x000fe200078e02ff */
[----:B------:R-:W-:Y:S01]  /*3ea0*/  IADD3 R6, P2, R6, R2, RZ ;  /* 0x0000000206067210 */ /* 0x000fe20007f5e0ff */
[C---:B0-----:R-:W-:Y:S02]  /*3eb0*/  IMAD R5, R0.reuse, 0x1e1, RZ ;  /* 0x000001e100057824 */ /* 0x041fe400078e02ff */
[----:B------:R-:W-:-:S03]  /*3ec0*/  IMAD R4, R0, 0x3f2, RZ ;  /* 0x000003f200047824 */ /* 0x000fc600078e02ff */
[-C--:B------:R-:W-:Y:S01]  /*3ed0*/  LEA.HI.X.SX32 R13, R5, R3.reuse, 0x1, P0 ;  /* 0x00000003050d7211 */ /* 0x080fe200000f0eff */
[----:B------:R-:W-:Y:S01]  /*3ee0*/  IMAD R5, R0, 0x1f9, RZ ;  /* 0x000001f900057824 */ /* 0x000fe200078e02ff */
[----:B------:R-:W-:Y:S01]  /*3ef0*/  IADD3 R4, P0, R4, R2, RZ ;  /* 0x0000000204047210 */ /* 0x000fe20007f1e0ff */
[----:B--2---:R0:W-:Y:S01]  /*3f00*/  STL [R1+0x10c], R18 ;  /* 0x00010c1201007387 */ /* 0x0041e20000100800 */
[-C--:B------:R-:W-:Y:S02]  /*3f10*/  LEA.HI.X.SX32 R7, R7, R3.reuse, 0x1, P2 ;  /* 0x0000000307077211 */ /* 0x080fe400010f0eff */
[----:B------:R-:W-:Y:S01]  /*3f20*/  LEA.HI.X.SX32 R5, R5, R3, 0x1, P0 ;  /* 0x0000000305057211 */ /* 0x000fe200000f0eff */
[----:B------:R2:W5:Y:S04]  /*3f30*/  LDG.E.U16 R19, [R12.64] ;  /* 0x000000060c137981 */ /* 0x000568000c1e1500 */
[----:B-1----:R1:W5:Y:S04]  /*3f40*/  LDG.E.U16 R8, [R6.64] ;  /* 0x0000000606087981 */ /* 0x002368000c1e1500 */
[----:B---3--:R-:W-:Y:S01]  /*3f50*/  STL [R1+0x108], R17 ;  /* 0x0001081101007387 */ /* 0x008fe20000100800 */
[----:B0-----:R-:W-:-:S03]  /*3f60*/  IMAD R18, R0, 0xa2, RZ ;  /* 0x000000a200127824 */ /* 0x001fc600078e02ff */
[----:B-1----:R0:W3:Y:S01]  /*3f70*/  LDG.E.U16 R7, [R4.64] ;  /* 0x0000000604077981 */ /* 0x0020e2000c1e1500 */
[----:B--2---:R-:W-:Y:S01]  /*3f80*/  IMAD R13, R0, 0x49, RZ ;  /* 0x00000049000d7824 */ /* 0x004fe200078e02ff */
[----:B------:R-:W-:Y:S01]  /*3f90*/  IADD3 R12, P2, R18, R2, RZ ;  /* 0x00000002120c7210 */ /* 0x000fe20007f5e0ff */
[C---:B------:R-:W-:Y:S02]  /*3fa0*/  IMAD R6, R0.reuse, 0x51, RZ ;  /* 0x0000005100067824 */ /* 0x040fe400078e02ff */
[C---:B0-----:R-:W-:Y:S02]  /*3fb0*/  IMAD R4, R0.reuse, 0x41, RZ ;  /* 0x0000004100047824 */ /* 0x041fe400078e02ff */
[C---:B------:R-:W-:Y:S01]  /*3fc0*/  IMAD R5, R0.reuse, 0x59, RZ ;  /* 0x0000005900057824 */ /* 0x040fe200078e02ff */
[----:B------:R0:W-:Y:S04]  /*3fd0*/  STL [R1+0x104], R15 ;  /* 0x0001040f01007387 */ /* 0x0001e80000100800 */
[----:B------:R1:W-:Y:S01]  /*3fe0*/  STL [R1+0x100], R14 ;  /* 0x0001000e01007387 */ /* 0x0003e20000100800 */
[----:B0-----:R-:W-:-:S03]  /*3ff0*/  IMAD R15, R0, 0x82, RZ ;  /* 0x00000082000f7824 */ /* 0x001fc600078e02ff */
[----:B------:R0:W-:Y:S01]  /*4000*/  STL [R1+0x2834], R9 ;  /* 0x0028340901007387 */ /* 0x0001e20000100800 */
[----:B-1----:R-:W-:-:S05]  /*4010*/  IMAD R14, R0, 0x92, RZ ;  /* 0x00000092000e7824 */ /* 0x002fca00078e02ff */
[-C--:B------:R-:W-:Y:S01]  /*4020*/  IADD3 R14, P1, R14, R2.reuse, RZ ;  /* 0x000000020e0e7210 */ /* 0x080fe20007f3e0ff */
[----:B0-----:R-:W-:Y:S01]  /*4030*/  IMAD R9, R0, 0xb2, RZ ;  /* 0x000000b200097824 */ /* 0x001fe200078e02ff */
[----:B----4-:R0:W-:Y:S02]  /*4040*/  STL [R1+0xf8], R16 ;  /* 0x0000f81001007387 */ /* 0x0101e40000100800 */
[----:B0-----:R-:W-:-:S04]  /*4050*/  IADD3 R16, P0, R15, R2, RZ ;  /* 0x000000020f107210 */ /* 0x001fc80007f1e0ff */
[-C--:B------:R-:W-:Y:S02]  /*4060*/  LEA.HI.X.SX32 R17, R4, R3.reuse, 0x1, P0 ;  /* 0x0000000304117211 */ /* 0x080fe400000f0eff */
[----:B------:R-:W-:Y:S02]  /*4070*/  IADD3 R4, P0, R9, R2, RZ ;  /* 0x0000000209047210 */ /* 0x000fe40007f1e0ff */
[-C--:B------:R-:W-:Y:S01]  /*4080*/  LEA.HI.X.SX32 R15, R13, R3.reuse, 0x1, P1 ;  /* 0x000000030d0f7211 */ /* 0x080fe200008f0eff */
[----:B------:R-:W-:Y:S01]  /*4090*/  STL [R1+0xf0], R22 ;  /* 0x0000f01601007387 */ /* 0x000fe20000100800 */
[-C--:B------:R-:W-:Y:S02]  /*40a0*/  LEA.HI.X.SX32 R13, R6, R3.reuse, 0x1, P2 ;  /* 0x00000003060d7211 */ /* 0x080fe400010f0eff */
[----:B------:R-:W-:Y:S01]  /*40b0*/  LEA.HI.X.SX32 R5, R5, R3, 0x1, P0 ;  /* 0x0000000305057211 */ /* 0x000fe200000f0eff */
[----:B------:R0:W-:Y:S04]  /*40c0*/  STL [R1+0xe8], R21 ;  /* 0x0000e81501007387 */ /* 0x0001e80000100800 */
[----:B------:R1:W2:Y:S04]  /*40d0*/  LDG.E.U16 R23, [R14.64] ;  /* 0x000000060e177981 */ /* 0x0002a8000c1e1500 */
[----:B------:R4:W2:Y:S04]  /*40e0*/  LDG.E.U16 R28, [R12.64] ;  /* 0x000000060c1c7981 */ /* 0x0008a8000c1e1500 */
[----:B0-----:R0:W2:Y:S04]  /*40f0*/  LDG.E.U16 R21, [R16.64] ;  /* 0x0000000610157981 */ /* 0x0010a8000c1e1500 */
[----:B------:R5:W3:Y:S01]  /*4100*/  LDG.E.U16 R27, [R4.64] ;  /* 0x00000006041b7981 */ /* 0x000ae2000c1e1500 */
[----:B-1----:R-:W-:-:S02]  /*4110*/  IMAD R14, R0, 0xc2, RZ ;  /* 0x000000c2000e7824 */ /* 0x002fc400078e02ff */
[C---:B----4-:R-:W-:Y:S02]  /*4120*/  IMAD R12, R0.reuse, 0xd2, RZ ;  /* 0x000000d2000c7824 */ /* 0x050fe400078e02ff */
[----:B------:R-:W-:Y:S01]  /*4130*/  IMAD R9, R0, 0xe2, RZ ;  /* 0x000000e200097824 */ /* 0x000fe200078e02ff */
[-C--:B0-----:R-:W-:Y:S01]  /*4140*/  IADD3 R16, P0, R14, R2.reuse, RZ ;  /* 0x000000020e107210 */ /* 0x081fe20007f1e0ff */
[C---:B------:R-:W-:Y:S02]  /*4150*/  IMAD R18, R0.reuse, 0xf2, RZ ;  /* 0x000000f200127824 */ /* 0x040fe400078e02ff */
[----:B-----5:R-:W-:Y:S01]  /*4160*/  IMAD R4, R0, 0x61, RZ ;  /* 0x0000006100047824 */ /* 0x020fe200078e02ff */
[-C--:B------:R-:W-:Y:S01]  /*4170*/  IADD3 R14, P1, R12, R2.reuse, RZ ;  /* 0x000000020c0e7210 */ /* 0x080fe20007f3e0ff */
[C---:B------:R-:W-:Y:S01]  /*4180*/  IMAD R13, R0.reuse, 0x69, RZ ;  /* 0x00000069000d7824 */ /* 0x040fe200078e02ff */
[-C--:B------:R-:W-:Y:S01]  /*4190*/  IADD3 R12, P2, R9, R2.reuse, RZ ;  /* 0x00000002090c7210 */ /* 0x080fe20007f5e0ff */
[----:B------:R-:W-:Y:S01]  /*41a0*/  IMAD R6, R0, 0x71, RZ ;  /* 0x0000007100067824 */ /* 0x000fe200078e02ff */
[----:B------:R-:W-:Y:S01]  /*41b0*/  LEA.HI.X.SX32 R17, R4, R3, 0x1, P0 ;  /* 0x0000000304117211 */ /* 0x000fe200000f0eff */
[----:B------:R-:W-:Y:S01]  /*41c0*/  IMAD R5, R0, 0x79, RZ ;  /* 0x0000007900057824 */ /* 0x000fe200078e02ff */
[----:B------:R-:W-:-:S02]  /*41d0*/  IADD3 R4, P0, R18, R2, RZ ;  /* 0x0000000212047210 */ /* 0x000fc40007f1e0ff */
[-C--:B------:R-:W-:Y:S01]  /*41e0*/  LEA.HI.X.SX32 R15, R13, R3.reuse, 0x1, P1 ;  /* 0x000000030d0f7211 */ /* 0x080fe200008f0eff */
[----:B------:R0:W-:Y:S01]  /*41f0*/  STL [R1+0xe0], R20 ;  /* 0x0000e01401007387 */ /* 0x0001e20000100800 */
[-C--:B------:R-:W-:Y:S02]  /*4200*/  LEA.HI.X.SX32 R13, R6, R3.reuse, 0x1, P2 ;  /* 0x00000003060d7211 */ /* 0x080fe400010f0eff */
[----:B------:R-:W-:Y:S01]  /*4210*/  LEA.HI.X.SX32 R5, R5, R3, 0x1, P0 ;  /* 0x0000000305057211 */ /* 0x000fe200000f0eff */
[----:B------:R1:W-:Y:S04]  /*4220*/  STL [R1], R19 ;  /* 0x0000001301007387 */ /* 0x0003e80000100800 */
[----:B------:R4:W5:Y:S01]  /*4230*/  LDG.E.U16 R29, [R16.64] ;  /* 0x00000006101d7981 */ /* 0x000962000c1e1500 */
[----:B0-----:R-:W-:-:S03]  /*4240*/  IMAD R20, R0, 0x112, RZ ;  /* 0x0000011200147824 */ /* 0x001fc600078e02ff */
[----:B------:R0:W5:Y:S01]  /*4250*/  LDG.E.U16 R22, [R14.64] ;  /* 0x000000060e167981 */ /* 0x000162000c1e1500 */
[----:B-1----:R-:W-:-:S03]  /*4260*/  IMAD R19, R0, 0x102, RZ ;  /* 0x0000010200137824 */ /* 0x002fc600078e02ff */
[----:B------:R1:W5:Y:S04]  /*4270*/  LDG.E.U16 R24, [R12.64] ;  /* 0x000000060c187981 */ /* 0x000368000c1e1500 */
[----:B------:R1:W5:Y:S01]  /*4280*/  LDG.E.U16 R25, [R4.64] ;  /* 0x0000000604197981 */ /* 0x000362000c1e1500 */
[-C--:B----4-:R-:W-:Y:S02]  /*4290*/  IADD3 R16, P0, R19, R2.reuse, RZ ;  /* 0x0000000213107210 */ /* 0x090fe40007f1e0ff */
[----:B0-----:R-:W-:Y:S01]  /*42a0*/  IADD3 R14, P1, R20, R2, RZ ;  /* 0x00000002140e7210 */ /* 0x001fe20007f3e0ff */
[C---:B-1----:R-:W-:Y:S02]  /*42b0*/  IMAD R13, R0.reuse, 0x89, RZ ;  /* 0x00000089000d7824 */ /* 0x042fe400078e02ff */
[----:B------:R-:W-:-:S03]  /*42c0*/  IMAD R4, R0, 0x81, RZ ;  /* 0x0000008100047824 */ /* 0x000fc600078e02ff */
[-C--:B------:R-:W-:Y:S02]  /*42d0*/  LEA.HI.X.SX32 R15, R13, R3.reuse, 0x1, P1 ;  /* 0x000000030d0f7211 */ /* 0x080fe400008f0eff */
[----:B------:R-:W-:-:S03]  /*42e0*/  LEA.HI.X.SX32 R17, R4, R3, 0x1, P0 ;  /* 0x0000000304117211 */ /* 0x000fc600000f0eff */
[----:B------:R0:W4:Y:S04]  /*42f0*/  LDG.E.U16 R18, [R14.64] ;  /* 0x000000060e127981 */ /* 0x000128000c1e1500 */
[----:B--2---:R-:W-:Y:S04]  /*4300*/  STL [R1+0xdc], R21 ;  /* 0x0000dc1501007387 */ /* 0x004fe80000100800 */
[----:B------:R-:W-:Y:S04]  /*4310*/  STL [R1+0xd8], R23 ;  /* 0x0000d81701007387 */ /* 0x000fe80000100800 */
[----:B------:R-:W-:Y:S04]  /*4320*/  STL [R1+0xd4], R28 ;  /* 0x0000d41c01007387 */ /* 0x000fe80000100800 */
[----:B---3--:R1:W-:Y:S04]  /*4330*/  STL [R1+0xd0], R27 ;  /* 0x0000d01b01007387 */ /* 0x0083e80000100800 */
[----:B-1----:R1:W2:Y:S01]  /*4340*/  LDG.E.U16 R27, [R16.64] ;  /* 0x00000006101b7981 */ /* 0x0022a2000c1e1500 */
[----:B------:R-:W-:-:S02]  /*4350*/  IMAD R21, R0, 0x122, RZ ;  /* 0x0000012200157824 */ /* 0x000fc400078e02ff */
[C---:B------:R-:W-:Y:S02]  /*4360*/  IMAD R23, R0.reuse, 0x132, RZ ;  /* 0x0000013200177824 */ /* 0x040fe400078e02ff */
[C---:B------:R-:W-:Y:S01]  /*4370*/  IMAD R6, R0.reuse, 0x91, RZ ;  /* 0x0000009100067824 */ /* 0x040fe200078e02ff */
[-C--:B------:R-:W-:Y:S01]  /*4380*/  IADD3 R12, P2, R21, R2.reuse, RZ ;  /* 0x00000002150c7210 */ /* 0x080fe20007f5e0ff */
[----:B------:R-:W-:Y:S01]  /*4390*/  IMAD R5, R0, 0x99, RZ ;  /* 0x0000009900057824 */ /* 0x000fe200078e02ff */
[----:B------:R-:W-:Y:S01]  /*43a0*/  IADD3 R4, P0, R23, R2, RZ ;  /* 0x0000000217047210 */ /* 0x000fe20007f1e0ff */
[----:B-----5:R-:W-:Y:S01]  /*43b0*/  STL [R1+0xcc], R29 ;  /* 0x0000cc1d01007387 */ /* 0x020fe20000100800 */
[-C--:B------:R-:W-:Y:S02]  /*43c0*/  LEA.HI.X.SX32 R13, R6, R3.reuse, 0x1, P2 ;  /* 0x00000003060d7211 */ /* 0x080fe400010f0eff */
[----:B------:R-:W-:Y:S01]  /*43d0*/  LEA.HI.X.SX32 R5, R5, R3, 0x1, P0 ;  /* 0x0000000305057211 */ /* 0x000fe200000f0eff */
[----:B------:R3:W-:Y:S04]  /*43e0*/  STL [R1+0xc8], R22 ;  /* 0x0000c81601007387 */ /* 0x0007e80000100800 */
[----:B------:R5:W-:Y:S04]  /*43f0*/  STL [R1+0xc4], R24 ;  /* 0x0000c41801007387 */ /* 0x000be80000100800 */
[----:B------:R0:W-:Y:S01]  /*4400*/  STL [R1+0xc0], R25 ;  /* 0x0000c01901007387 */ /* 0x0001e20000100800 */
[----:B---3--:R-:W-:-:S03]  /*4410*/  IMAD R22, R0, 0x142, RZ ;  /* 0x0000014200167824 */ /* 0x008fc600078e02ff */
[----:B------:R3:W4:Y:S01]  /*4420*/  LDG.E.U16 R28, [R12.64] ;  /* 0x000000060c1c7981 */ /* 0x000722000c1e1500 */
[----:B-----5:R-:W-:-:S03]  /*4430*/  IMAD R24, R0, 0x152, RZ ;  /* 0x0000015200187824 */ /* 0x020fc600078e02ff */
[----:B------:R5:W4:Y:S01]  /*4440*/  LDG.E.U16 R29, [R4.64] ;  /* 0x00000006041d7981 */ /* 0x000b22000c1e1500 */
[----:B0-----:R-:W-:Y:S01]  /*4450*/  IMAD R25, R0, 0x162, RZ ;  /* 0x0000016200197824 */ /* 0x001fe200078e02ff */
[-C--:B-1----:R-:W-:Y:S01]  /*4460*/  IADD3 R16, P0, R22, R2.reuse, RZ ;  /* 0x0000000216107210 */ /* 0x082fe20007f1e0ff */
[----:B------:R-:W-:Y:S01]  /*4470*/  IMAD R6, R0, 0xb1, RZ ;  /* 0x000000b100067824 */ /* 0x000fe200078e02ff */
[-C--:B------:R-:W-:Y:S01]  /*4480*/  IADD3 R14, P1, R24, R2.reuse, RZ ;  /* 0x00000002180e7210 */ /* 0x080fe20007f3e0ff */
[C---:B---3--:R-:W-:Y:S01]  /*4490*/  IMAD R13, R0.reuse, 0xa9, RZ ;  /* 0x000000a9000d7824 */ /* 0x048fe200078e02ff */
[----:B------:R-:W-:Y:S01]  /*44a0*/  IADD3 R12, P2, R25, R2, RZ ;  /* 0x00000002190c7210 */ /* 0x000fe20007f5e0ff */
[----:B-----5:R-:W-:-:S03]  /*44b0*/  IMAD R4, R0, 0xa1, RZ ;  /* 0x000000a100047824 */ /* 0x020fc600078e02ff */
[-C--:B------:R-:W-:Y:S02]  /*44c0*/  LEA.HI.X.SX32 R15, R13, R3.reuse, 0x1, P1 ;  /* 0x000000030d0f7211 */ /* 0x080fe400008f0eff */
[-C--:B------:R-:W-:Y:S02]  /*44d0*/  LEA.HI.X.SX32 R13, R6, R3.reuse, 0x1, P2 ;  /* 0x00000003060d7211 */ /* 0x080fe400010f0eff */
[----:B------:R-:W-:Y:S01]  /*44e0*/  LEA.HI.X.SX32 R17, R4, R3, 0x1, P0 ;  /* 0x0000000304117211 */ /* 0x000fe200000f0eff */
[----:B------:R0:W3:Y:S04]  /*44f0*/  LDG.E.U16 R14, [R14.64] ;  /* 0x000000060e0e7981 */ /* 0x0000e8000c1e1500 */
[----:B0-----:R0:W5:Y:S04]  /*4500*/  LDG.E.U16 R15, [R12.64] ;  /* 0x000000060c0f7981 */ /* 0x001168000c1e1500 */
[----:B--2---:R-:W-:Y:S04]  /*4510*/  STL [R1+0xbc], R27 ;  /* 0x0000bc1b01007387 */ /* 0x004fe80000100800 */
[----:B----4-:R1:W-:Y:S04]  /*4520*/  STL [R1+0xb8], R18 ;  /* 0x0000b81201007387 */ /* 0x0103e80000100800 */
[----:B-1----:R1:W2:Y:S01]  /*4530*/  LDG.E.U16 R18, [R16.64] ;  /* 0x0000000610127981 */ /* 0x0022a2000c1e1500 */
[----:B------:R-:W-:-:S02]  /*4540*/  IMAD R27, R0, 0x172, RZ ;  /* 0x00000172001b7824 */ /* 0x000fc400078e02ff */
[----:B------:R-:W-:-:S03]  /*4550*/  IMAD R5, R0, 0xb9, RZ ;  /* 0x000000b900057824 */ /* 0x000fc600078e02ff */
[----:B------:R-:W-:-:S04]  /*4560*/  IADD3 R4, P0, R27, R2, RZ ;  /* 0x000000021b047210 */ /* 0x000fc80007f1e0ff */
[----:B------:R-:W-:Y:S01]  /*4570*/  LEA.HI.X.SX32 R5, R5, R3, 0x1, P0 ;  /* 0x0000000305057211 */ /* 0x000fe200000f0eff */
[----:B------:R4:W-:Y:S05]  /*4580*/  STL [R1+0xb4], R28 ;  /* 0x0000b41c01007387 */ /* 0x0009ea0000100800 */
[----:B------:R0:W3:Y:S01]  /*4590*/  LDG.E.U16 R5, [R4.64] ;  /* 0x0000000604057981 */ /* 0x0000e2000c1e1500 */
[----:B----4-:R-:W-:-:S03]  /*45a0*/  IMAD R28, R0, 0x182, RZ ;  /* 0x00000182001c7824 */ /* 0x010fc600078e02ff */
[----:B------:R4:W-:Y:S01]  /*45b0*/  STL [R1+0xb0], R29 ;  /* 0x0000b01d01007387 */ /* 0x0009e20000100800 */
[----:B0-----:R-:W-:Y:S01]  /*45c0*/  IMAD R4, R0, 0xc1, RZ ;  /* 0x000000c100047824 */ /* 0x001fe200078e02ff */
[----:B-1----:R-:W-:Y:S01]  /*45d0*/  IADD3 R16, P0, R28, R2, RZ ;  /* 0x000000021c107210 */ /* 0x002fe20007f1e0ff */
[----:B------:R-:W-:-:S03]  /*45e0*/  IMAD R12, R0, 0x1a2, RZ ;  /* 0x000001a2000c7824 */ /* 0x000fc600078e02ff */
[----:B------:R-:W-:Y:S01]  /*45f0*/  LEA.HI.X.SX32 R17, R4, R3, 0x1, P0 ;  /* 0x0000000304117211 */ /* 0x000fe200000f0eff */
[C---:B----4-:R-:W-:Y:S02]  /*4600*/  IMAD R29, R0.reuse, 0x192, RZ ;  /* 0x00000192001d7824 */ /* 0x050fe400078e02ff */
[----:B------:R-:W-:Y:S01]  /*4610*/  IMAD R13, R0, 0xc9, RZ ;  /* 0x000000c9000d7824 */ /* 0x000fe200078e02ff */
[-C--:B------:R-:W-:Y:S01]  /*4620*/  IADD3 R12, P2, R12, R2.reuse, RZ ;  /* 0x000000020c0c7210 */ /* 0x080fe20007f5e0ff */
[----:B------:R-:W-:Y:S01]  /*4630*/  IMAD R6, R0, 0xd1, RZ ;  /* 0x000000d100067824 */ /* 0x000fe200078e02ff */
[----:B------:R0:W4:Y:S04]  /*4640*/  LDG.E.U16 R16, [R16.64] ;  /* 0x0000000610107981 */ /* 0x000128000c1e1500 */
[----:B--2---:R-:W-:Y:S04]  /*4650*/  STL [R1+0xac], R18 ;  /* 0x0000ac1201007387 */ /* 0x004fe80000100800 */
[----:B-----5:R-:W-:Y:S04]  /*4660*/  STL [R1+0xa4], R15 ;  /* 0x0000a40f01007387 */ /* 0x020fe80000100800 */
[----:B---3--:R1:W-:Y:S02]  /*4670*/  STL [R1+0xa8], R14 ;  /* 0x0000a80e01007387 */ /* 0x0083e40000100800 */
[----:B-1----:R-:W-:-:S04]  /*4680*/  IADD3 R14, P1, R29, R2, RZ ;  /* 0x000000021d0e7210 */ /* 0x002fc80007f3e0ff */
[-C--:B------:R-:W-:Y:S02]  /*4690*/  LEA.HI.X.SX32 R15, R13, R3.reuse, 0x1, P1 ;  /* 0x000000030d0f7211 */ /* 0x080fe400008f0eff */
[----:B------:R-:W-:-:S03]  /*46a0*/  LEA.HI.X.SX32 R13, R6, R3, 0x1, P2 ;  /* 0x00000003060d7211 */ /* 0x000fc600010f0eff */
[----:B------:R-:W2:Y:S04]  /*46b0*/  LDG.E.U16 R14, [R14.64] ;  /* 0x000000060e0e7981 */ /* 0x000ea8000c1e1500 */
[----:B0-----:R0:W3:Y:S01]  /*46c0*/  LDG.E.U16 R17, [R12.64] ;  /* 0x000000060c117981 */ /* 0x0010e2000c1e1500 */
[----:B------:R-:W-:-:S03]  /*46d0*/  IMAD R18, R0, 0x1b2, RZ ;  /* 0x000001b200127824 */ /* 0x000fc600078e02ff */
[----:B------:R1:W-:Y:S02]  /*46e0*/  STL [R1+0xa0], R5 ;  /* 0x0000a00501007387 */ /* 0x0003e40000100800 */
[----:B------:R-:W-:Y:S01]  /*46f0*/  IADD3 R4, P0, R18, R2, RZ ;  /* 0x0000000212047210 */ /* 0x000fe20007f1e0ff */
[C---:B-1----:R-:W-:Y:S02]  /*4700*/  IMAD R5, R0.reuse, 0xd9, RZ ;  /* 0x000000d900057824 */ /* 0x042fe400078e02ff */
[----:B0-----:R-:W-:-:S03]  /*4710*/  IMAD R12, R0, 0x1c2, RZ ;  /* 0x000001c2000c7824 */ /* 0x001fc600078e02ff */
[----:B------:R-:W-:Y:S01]  /*4720*/  LEA.HI.X.SX32 R5, R5, R3, 0x1, P0 ;  /* 0x0000000305057211 */ /* 0x000fe200000f0eff */
[----:B----4-:R0:W-:Y:S04]  /*4730*/  STL [R1+0x9c], R16 ;  /* 0x00009c1001007387 */ /* 0x0101e80000100800 */
[----:B------:R1:W4:Y:S01]  /*4740*/  LDG.E.U16 R18, [R4.64] ;  /* 0x0000000604127981 */ /* 0x000322000c1e1500 */
[C---:B------:R-:W-:Y:S02]  /*4750*/  IMAD R6, R0.reuse, 0xe9, RZ ;  /* 0x000000e900067824 */ /* 0x040fe400078e02ff */
[C---:B0-----:R-:W-:Y:S02]  /*4760*/  IMAD R16, R0.reuse, 0x1d2, RZ ;  /* 0x000001d200107824 */ /* 0x041fe400078e02ff */
[----:B-1----:R-:W-:Y:S01]  /*4770*/  IMAD R5, R0, 0xe1, RZ ;  /* 0x000000e100057824 */ /* 0x002fe200078e02ff */
[----:B------:R-:W-:-:S02]  /*4780*/  IADD3 R4, P0, R12, R2, RZ ;  /* 0x000000020c047210 */ /* 0x000fc40007f1e0ff */
[----:B------:R-:W-:Y:S02]  /*4790*/  IADD3 R16, P1, R16, R2, RZ ;  /* 0x0000000210107210 */ /* 0x000fe40007f3e0ff */
[-C--:B------:R-:W-:Y:S01]  /*47a0*/  LEA.HI.X.SX32 R5, R5, R3.reuse, 0x1, P0 ;  /* 0x0000000305057211 */ /* 0x080fe200000f0eff */
[----:B--2---:R-:W-:Y:S04]  /*47b0*/  STL [R1+0x98], R14 ;  /* 0x0000980e01007387 */ /* 0x004fe80000100800 */
[----:B---3--:R0:W-:Y:S02]  /*47c0*/  STL [R1+0x94], R17 ;  /* 0x0000941101007387 */ /* 0x0081e40000100800 */
[----:B0-----:R-:W-:Y:S02]  /*47d0*/  LEA.HI.X.SX32 R17, R6, R3, 0x1, P1 ;  /* 0x0000000306117211 */ /* 0x001fe400008f0eff */
[----:B------:R0:W2:Y:S01]  /*47e0*/  LDG.E.U16 R6, [R4.64] ;  /* 0x0000000604067981 */ /* 0x0000a2000c1e1500 */
[----:B------:R-:W-:-:S02]  /*47f0*/  IMAD R14, R0, 0x1e2, RZ ;  /* 0x000001e2000e7824 */ /* 0x000fc400078e02ff */
[----:B------:R-:W-:-:S03]  /*4800*/  IMAD R15, R0, 0xf1, RZ ;  /* 0x000000f1000f7824 */ /* 0x000fc600078e02ff */
[----:B------:R-:W-:-:S04]  /*4810*/  IADD3 R14, P2, R14, R2, RZ ;  /* 0x000000020e0e7210 */ /* 0x000fc80007f5e0ff */
[----:B------:R-:W-:Y:S01]  /*4820*/  LEA.HI.X.SX32 R15, R15, R3, 0x1, P2 ;  /* 0x000000030f0f7211 */ /* 0x000fe200010f0eff */
[----:B----4-:R1:W-:Y:S01]  /*4830*/  STL [R1+0x90], R18 ;  /* 0x0000901201007387 */ /* 0x0103e20000100800 */
[C---:B------:R-:W-:Y:S02]  /*4840*/  IMAD R12, R0.reuse, 0x1f2, RZ ;  /* 0x000001f2000c7824 */ /* 0x040fe400078e02ff */
[----:B------:R-:W-:-:S03]  /*4850*/  IMAD R13, R0, 0xf9, RZ ;  /* 0x000000f9000d7824 */ /* 0x000fc600078e02ff */
[----:B------:R-:W-:Y:S01]  /*4860*/  IADD3 R12, P3, R12, R2, RZ ;  /* 0x000000020c0c7210 */ /* 0x000fe20007f7e0ff */
[----:B-1----:R-:W-:-:S03]  /*4870*/  IMAD.SHL.U32 R18, R0, 0x2, RZ ;  /* 0x0000000200127824 */ /* 0x002fc600078e00ff */
[----:B------:R-:W-:Y:S02]  /*4880*/  LEA.HI.X.SX32 R13, R13, R3, 0x1, P3 ;  /* 0x000000030d0d7211 */ /* 0x000fe400018f0eff */
[----:B0-----:R-:W-:-:S04]  /*4890*/  IADD3 R4, P0, R18, R2, RZ ;  /* 0x0000000212047210 */ /* 0x001fc80007f1e0ff */
[----:B------:R-:W3:Y:S04]  /*48a0*/  LDG.E.U16 R13, [R12.64] ;  /* 0x000000060c0d7981 */ /* 0x000ee8000c1e1500 */
[----:B--2---:R0:W-:Y:S04]  /*48b0*/  STL [R1+0x8c], R6 ;  /* 0x00008c0601007387 */ /* 0x0041e80000100800 */
[----:B0-----:R0:W2:Y:S04]  /*48c0*/  LDG.E.U16 R6, [R16.64] ;  /* 0x0000000610067981 */ /* 0x0010a8000c1e1500 */
[----:B0-----:R0:W4:Y:S01]  /*48d0*/  LDG.E.U16 R17, [R14.64] ;  /* 0x000000060e117981 */ /* 0x001122000c1e1500 */
[----:B------:R-:W-:-:S05]  /*48e0*/  LEA.HI.X.SX32 R5, R0, R3, 0x1, P0 ;  /* 0x0000000300057211 */ /* 0x000fca00000f0eff */
[----:B0-----:R0:W5:Y:S01]  /*48f0*/  LDG.E.U16 R14, [R4.64] ;  /* 0x00000006040e7981 */ /* 0x001162000c1e1500 */
[----:B------:R-:W-:-:S05]  /*4900*/  IMAD R16, R0, 0x204, RZ ;  /* 0x0000020400107824 */ /* 0x000fca00078e02ff */
[-C--:B------:R-:W-:Y:S02]  /*4910*/  IADD3 R16, P1, R16, R2.reuse, RZ ;  /* 0x0000000210107210 */ /* 0x080fe40007f3e0ff */
[----:B0-----:R-:W-:-:S04]  /*4920*/  LEA R4, P0, R0, R2, 0x2 ;  /* 0x0000000200047211 */ /* 0x001fc800078010ff */
[-C--:B------:R-:W-:Y:S01]  /*4930*/  LEA.HI.X.SX32 R5, R18, R3.reuse, 0x1, P0 ;  /* 0x0000000312057211 */ /* 0x080fe200000f0eff */
[----:B--2---:R-:W-:Y:S04]  /*4940*/  STL [R1+0x84], R6 ;  /* 0x0000840601007387 */ /* 0x004fe80000100800 */
[----:B----4-:R0:W-:Y:S02]  /*4950*/  STL [R1+0x80], R17 ;  /* 0x0000801101007387 */ /* 0x0101e40000100800 */
[----:B0-----:R-:W-:Y:S02]  /*4960*/  LEA.HI.X.SX32 R17, R19, R3, 0x1, P1 ;  /* 0x0000000313117211 */ /* 0x001fe400008f0eff */
[----:B------:R0:W2:Y:S01]  /*4970*/  LDG.E.U16 R19, [R4.64] ;  /* 0x0000000604137981 */ /* 0x0000a2000c1e1500 */
[----:B------:R-:W-:-:S02]  /*4980*/  IMAD R6, R0, 0x10a, RZ ;  /* 0x0000010a00067824 */ /* 0x000fc400078e02ff */
[C---:B------:R-:W-:Y:S01]  /*4990*/  IMAD R15, R0.reuse, 0x85, RZ ;  /* 0x00000085000f7824 */ /* 0x040fe200078e02ff */
[----:B---3--:R1:W-:Y:S01]  /*49a0*/  STL [R1+0x7c], R13 ;  /* 0x00007c0d01007387 */ /* 0x0083e20000100800 */
[----:B------:R-:W-:-:S03]  /*49b0*/  IMAD R12, R0, 0x214, RZ ;  /* 0x00000214000c7824 */ /* 0x000fc600078e02ff */
[----:B-----5:R3:W-:Y:S02]  /*49c0*/  STL [R1+0x88], R14 ;  /* 0x0000880e01007387 */ /* 0x0207e40000100800 */
[-C--:B------:R-:W-:Y:S02]  /*49d0*/  IADD3 R12, P2, R12, R2.reuse, RZ ;  /* 0x000000020c0c7210 */ /* 0x080fe40007f5e0ff */
[----:B------:R4:W5:Y:S01]  /*49e0*/  LDG.E.U16 R18, [R16.64] ;  /* 0x0000000610127981 */ /* 0x000962000c1e1500 */
[----:B-1----:R-:W-:Y:S01]  /*49f0*/  IMAD R13, R0, 0x224, RZ ;  /* 0x00000224000d7824 */ /* 0x002fe200078e02ff */
[----:B---3--:R-:W-:-:S04]  /*4a00*/  IADD3 R14, P0, R6, R2, RZ ;  /* 0x00000002060e7210 */ /* 0x008fc80007f1e0ff */
[-C--:B------:R-:W-:Y:S02]  /*4a10*/  LEA.HI.X.SX32 R15, R15, R3.reuse, 0x1, P0 ;  /* 0x000000030f0f7211 */ /* 0x080fe400000f0eff */
[----:B0-----:R-:W-:Y:S02]  /*4a20*/  IADD3 R4, P1, R13, R2, RZ ;  /* 0x000000020d047210 */ /* 0x001fe40007f3e0ff */
[-C--:B------:R-:W-:Y:S01]  /*4a30*/  LEA.HI.X.SX32 R13, R6, R3.reuse, 0x1, P2 ;  /* 0x00000003060d7211 */ /* 0x080fe200010f0eff */
[----:B----4-:R0:W3:Y:S01]  /*4a40*/  LDG.E.U16 R17, [R14.64] ;  /* 0x000000060e117981 */ /* 0x0100e2000c1e1500 */
[----:B------:R-:W-:-:S03]  /*4a50*/  LEA.HI.X.SX32 R5, R20, R3, 0x1, P1 ;  /* 0x0000000314057211 */ /* 0x000fc600008f0eff */
[----:B------:R1:W3:Y:S04]  /*4a60*/  LDG.E.U16 R20, [R12.64] ;  /* 0x000000060c147981 */ /* 0x0002e8000c1e1500 */
[----:B--2---:R2:W-:Y:S04]  /*4a70*/  STL [R1+0x78], R19 ;  /* 0x0000781301007387 */ /* 0x0045e80000100800 */
[----:B--2---:R2:W4:Y:S01]  /*4a80*/  LDG.E.U16 R19, [R4.64] ;  /* 0x0000000604137981 */ /* 0x004522000c1e1500 */
[C---:B------:R-:W-:Y:S02]  /*4a90*/  IMAD R6, R0.reuse, 0x11a, RZ ;  /* 0x0000011a00067824 */ /* 0x040fe400078e02ff */
[----:B------:R-:W-:-:S03]  /*4aa0*/  IMAD R16, R0, 0x234, RZ ;  /* 0x0000023400107824 */ /* 0x000fc600078e02ff */
[-C--:B0-----:R-:W-:Y:S02]  /*4ab0*/  IADD3 R14, P0, R6, R2.reuse, RZ ;  /* 0x00000002060e7210 */ /* 0x081fe40007f1e0ff */
[----:B------:R-:W-:Y:S01]  /*4ac0*/  IADD3 R16, P1, R16, R2, RZ ;  /* 0x0000000210107210 */ /* 0x000fe20007f3e0ff */
[C---:B--2---:R-:W-:Y:S01]  /*4ad0*/  IMAD R4, R0.reuse, 0x8d, RZ ;  /* 0x0000008d00047824 */ /* 0x044fe200078e02ff */
[----:B-----5:R0:W-:Y:S01]  /*4ae0*/  STL [R1+0x74], R18 ;  /* 0x0000741201007387 */ /* 0x0201e20000100800 */
[----:B-1----:R-:W-:-:S03]  /*4af0*/  IMAD R12, R0, 0x244, RZ ;  /* 0x00000244000c7824 */ /* 0x002fc600078e02ff */
[----:B------:R-:W-:Y:S01]  /*4b00*/  LEA.HI.X.SX32 R15, R4, R3, 0x1, P0 ;  /* 0x00000003040f7211 */ /* 0x000fe200000f0eff */
[----:B---3--:R1:W-:Y:S01]  /*4b10*/  STL [R1+0x720], R17 ;  /* 0x0007201101007387 */ /* 0x0083e20000100800 */
[----:B0-----:R-:W-:-:S03]  /*4b20*/  IMAD R18, R0, 0x12a, RZ ;  /* 0x0000012a00127824 */ /* 0x001fc600078e02ff */
[----:B------:R-:W2:Y:S01]  /*4b30*/  LDG.E.U16 R14, [R14.64] ;  /* 0x000000060e0e7981 */ /* 0x000ea2000c1e1500 */
[----:B-1----:R-:W-:-:S03]  /*4b40*/  LEA.HI.X.SX32 R17, R6, R3, 0x1, P1 ;  /* 0x0000000306117211 */ /* 0x002fc600008f0eff */
[----:B------:R0:W-:Y:S01]  /*4b50*/  STL [R1+0x70], R20 ;  /* 0x0000701401007387 */ /* 0x0001e20000100800 */
[-C--:B------:R-:W-:Y:S01]  /*4b60*/  IADD3 R12, P2, R12, R2.reuse, RZ ;  /* 0x000000020c0c7210 */ /* 0x080fe20007f5e0ff */
[----:B------:R-:W-:Y:S01]  /*4b70*/  IMAD R5, R0, 0x95, RZ ;  /* 0x0000009500057824 */ /* 0x000fe200078e02ff */
[----:B------:R-:W-:Y:S02]  /*4b80*/  IADD3 R4, P0, R18, R2, RZ ;  /* 0x0000000212047210 */ /* 0x000fe40007f1e0ff */
[-C--:B------:R-:W-:Y:S01]  /*4b90*/  LEA.HI.X.SX32 R13, R21, R3.reuse, 0x1, P2 ;  /* 0x00000003150d7211 */ /* 0x080fe200010f0eff */
[----:B0-----:R0:W3:Y:S01]  /*4ba0*/  LDG.E.U16 R20, [R16.64] ;  /* 0x0000000610147981 */ /* 0x0010e2000c1e1500 */
[----:B------:R-:W-:-:S05]  /*4bb0*/  LEA.HI.X.SX32 R5, R5, R3, 0x1, P0 ;  /* 0x0000000305057211 */ /* 0x000fca00000f0eff */
[----:B------:R1:W5:Y:S04]  /*4bc0*/  LDG.E.U16 R21, [R4.64] ;  /* 0x0000000604157981 */ /* 0x000368000c1e1500 */
[----:B----4-:R4:W-:Y:S04]  /*4bd0*/  STL [R1+0x6c], R19 ;  /* 0x00006c1301007387 */ /* 0x0109e80000100800 */
[----:B----4-:R4:W5:Y:S01]  /*4be0*/  LDG.E.U16 R19, [R12.64] ;  /* 0x000000060c137981 */ /* 0x010962000c1e1500 */
[C---:B------:R-:W-:Y:S02]  /*4bf0*/  IMAD R6, R0.reuse, 0x254, RZ ;  /* 0x0000025400067824 */ /* 0x040fe400078e02ff */
[----:B0-----:R-:W-:-:S03]  /*4c00*/  IMAD R16, R0, 0x264, RZ ;  /* 0x0000026400107824 */ /* 0x001fc600078e02ff */
[-C--:B-1----:R-:W-:Y:S02]  /*4c10*/  IADD3 R4, P0, R6, R2.reuse, RZ ;  /* 0x0000000206047210 */ /* 0x082fe40007f1e0ff */
[----:B------:R-:W-:Y:S02]  /*4c20*/  IADD3 R16, P1, R16, R2, RZ ;  /* 0x0000000210107210 */ /* 0x000fe40007f3e0ff */
[-C--:B------:R-:W-:Y:S01]  /*4c30*/  LEA.HI.X.SX32 R5, R18, R3.reuse, 0x1, P0 ;  /* 0x0000000312057211 */ /* 0x080fe200000f0eff */
[C---:B------:R-:W-:Y:S01]  /*4c40*/  IMAD R6, R0.reuse, 0x13a, RZ ;  /* 0x0000013a00067824 */ /* 0x040fe200078e02ff */
[----:B------:R-:W-:Y:S01]  /*4c50*/  LEA.HI.X.SX32 R17, R23, R3, 0x1, P1 ;  /* 0x0000000317117211 */ /* 0x000fe200008f0eff */
[C---:B----4-:R-:W-:Y:S01]  /*4c60*/  IMAD R12, R0.reuse, 0x274, RZ ;  /* 0x00000274000c7824 */ /* 0x050fe200078e02ff */
[----:B--2---:R0:W-:Y:S01]  /*4c70*/  STL [R1+0x71c], R14 ;  /* 0x00071c0e01007387 */ /* 0x0041e20000100800 */
[----:B------:R-:W-:-:S03]  /*4c80*/  IMAD R15, R0, 0x9d, RZ ;  /* 0x0000009d000f7824 */ /* 0x000fc600078e02ff */
[----:B------:R1:W2:Y:S01]  /*4c90*/  LDG.E.U16 R18, [R4.64] ;  /* 0x0000000604127981 */ /* 0x0002a2000c1e1500 */
[----:B------:R-:W-:Y:S01]  /*4ca0*/  IMAD R13, R0, 0x284, RZ ;  /* 0x00000284000d7824 */ /* 0x000fe200078e02ff */
[-C--:B------:R-:W-:Y:S02]  /*4cb0*/  IADD3 R12, P2, R12, R2.reuse, RZ ;  /* 0x000000020c0c7210 */ /* 0x080fe40007f5e0ff */
[CC--:B0-----:R-:W-:Y:S01]  /*4cc0*/  IADD3 R14, P0, R6.reuse, R2.reuse, RZ ;  /* 0x00000002060e7210 */ /* 0x0c1fe20007f1e0ff */
[----:B---3--:R0:W-:Y:S01]  /*4cd0*/  STL [R1+0x68], R20 ;  /* 0x0000681401007387 */ /* 0x0081e20000100800 */
[----:B-1----:R-:W-:Y:S02]  /*4ce0*/  IADD3 R4, P1, R13, R2, RZ ;  /* 0x000000020d047210 */ /* 0x002fe40007f3e0ff */
[-C--:B------:R-:W-:Y:S01]  /*4cf0*/  LEA.HI.X.SX32 R15, R15, R3.reuse, 0x1, P0 ;  /* 0x000000030f0f7211 */ /* 0x080fe200000f0eff */
[----:B0-----:R0:W3:Y:S01]  /*4d00*/  LDG.E.U16 R20, [R16.64] ;  /* 0x0000000610147981 */ /* 0x0010e2000c1e1500 */
[----:B------:R-:W-:-:S03]  /*4d10*/  LEA.HI.X.SX32 R13, R6, R3, 0x1, P2 ;  /* 0x00000003060d7211 */ /* 0x000fc600010f0eff */
[----:B-----5:R1:W-:Y:S04]  /*4d20*/  STL [R1+0x64], R19 ;  /* 0x0000641301007387 */ /* 0x0203e80000100800 */
[----:B------:R4:W-:Y:S04]  /*4d30*/  STL [R1+0x714], R21 ;  /* 0x0007141501007387 */ /* 0x0009e80000100800 */
[----:B-1----:R1:W5:Y:S04]  /*4d40*/  LDG.E.U16 R19, [R14.64] ;  /* 0x000000060e137981 */ /* 0x002368000c1e1500 */
[----:B----4-:R4:W5:Y:S01]  /*4d50*/  LDG.E.U16 R21, [R12.64] ;  /* 0x000000060c157981 */ /* 0x010962000c1e1500 */
[----:B------:R-:W-:Y:S01]  /*4d60*/  LEA.HI.X.SX32 R5, R22, R3, 0x1, P1 ;  /* 0x0000000316057211 */ /* 0x000fe200008f0eff */
[----:B------:R-:W-:-:S02]  /*4d70*/  IMAD R6, R0, 0x14a, RZ ;  /* 0x0000014a00067824 */ /* 0x000fc400078e02ff */
[----:B0-----:R-:W-:Y:S02]  /*4d80*/  IMAD R16, R0, 0x294, RZ ;  /* 0x0000029400107824 */ /* 0x001fe400078e02ff */
[----:B------:R0:W5:Y:S01]  /*4d90*/  LDG.E.U16 R23, [R4.64] ;  /* 0x0000000604177981 */ /* 0x000162000c1e1500 */
[-C--:B-1----:R-:W-:Y:S02]  /*4da0*/  IADD3 R14, P0, R6, R2.reuse, RZ ;  /* 0x00000002060e7210 */ /* 0x082fe40007f1e0ff */
[----:B------:R-:W-:Y:S01]  /*4db0*/  IADD3 R16, P1, R16, R2, RZ ;  /* 0x0000000210107210 */ /* 0x000fe20007f3e0ff */
[----:B0-----:R-:W-:-:S03]  /*4dc0*/  IMAD R4, R0, 0xa5, RZ ;  /* 0x000000a500047824 */ /* 0x001fc600078e02ff */
[-C--:B------:R-:W-:Y:S01]  /*4dd0*/  LEA.HI.X.SX32 R17, R6, R3.reuse, 0x1, P1 ;  /* 0x0000000306117211 */ /* 0x080fe200008f0eff */
[----:B----4-:R-:W-:Y:S01]  /*4de0*/  IMAD R12, R0, 0x2a4, RZ ;  /* 0x000002a4000c7824 */ /* 0x010fe200078e02ff */
[----:B--2---:R0:W-:Y:S01]  /*4df0*/  STL [R1+0x60], R18 ;  /* 0x0000601201007387 */ /* 0x0041e20000100800 */
[----:B------:R-:W-:Y:S01]  /*4e00*/  LEA.HI.X.SX32 R15, R4, R3, 0x1, P0 ;  /* 0x00000003040f7211 */ /* 0x000fe200000f0eff */
[----:B------:R-:W-:Y:S02]  /*4e10*/  IMAD R5, R0, 0xad, RZ ;  /* 0x000000ad00057824 */ /* 0x000fe400078e02ff */
[----:B---3--:R1:W-:Y:S01]  /*4e20*/  STL [R1+0x5c], R20 ;  /* 0x00005c1401007387 */ /* 0x0083e20000100800 */
[----:B------:R-:W-:-:S03]  /*4e30*/  IADD3 R12, P2, R12, R2, RZ ;  /* 0x000000020c0c7210 */ /* 0x000fc60007f5e0ff */
[----:B------:R2:W3:Y:S01]  /*4e40*/  LDG.E.U16 R22, [R14.64] ;  /* 0x000000060e167981 */ /* 0x0004e2000c1e1500 */
[----:B0-----:R-:W-:-:S03]  /*4e50*/  IMAD R18, R0, 0x15a, RZ ;  /* 0x0000015a00127824 */ /* 0x001fc600078e02ff */
[----:B-1----:R0:W3:Y:S02]  /*4e60*/  LDG.E.U16 R20, [R16.64] ;  /* 0x0000000610147981 */ /* 0x0020e4000c1e1500 */
[----:B------:R-:W-:Y:S02]  /*4e70*/  IADD3 R4, P0, R18, R2, RZ ;  /* 0x0000000212047210 */ /* 0x000fe40007f1e0ff */
[-C--:B------:R-:W-:Y:S02]  /*4e80*/  LEA.HI.X.SX32 R13, R24, R3.reuse, 0x1, P2 ;  /* 0x00000003180d7211 */ /* 0x080fe400010f0eff */
[----:B------:R-:W-:Y:S01]  /*4e90*/  LEA.HI.X.SX32 R5, R5, R3, 0x1, P0 ;  /* 0x0000000305057211 */ /* 0x000fe200000f0eff */
[C---:B------:R-:W-:Y:S02]  /*4ea0*/  IMAD R6, R0.reuse, 0x2b4, RZ ;  /* 0x000002b400067824 */ /* 0x040fe400078e02ff */
[----:B0-----:R-:W-:-:S05]  /*4eb0*/  IMAD R16, R0, 0x2c4, RZ ;  /* 0x000002c400107824 */ /* 0x001fca00078e02ff */
[----:B------:R-:W-:-:S04]  /*4ec0*/  IADD3 R16, P1, R16, R2, RZ ;  /* 0x0000000210107210 */ /* 0x000fc80007f3e0ff */
[----:B------:R-:W-:-:S05]  /*4ed0*/  LEA.HI.X.SX32 R17, R25, R3, 0x1, P1 ;  /* 0x0000000319117211 */ /* 0x000fca00008f0eff */
[----:B------:R0:W3:Y:S04]  /*4ee0*/  LDG.E.U16 R24, [R16.64] ;  /* 0x0000000610187981 */ /* 0x0000e8000c1e1500 */
[----:B-----5:R1:W-:Y:S04]  /*4ef0*/  STL [R1+0x710], R19 ;  /* 0x0007101301007387 */ /* 0x0203e80000100800 */
[----:B------:R5:W-:Y:S04]  /*4f00*/  STL [R1+0x58], R21 ;  /* 0x0000581501007387 */ /* 0x000be80000100800 */
[----:B-1----:R1:W4:Y:S04]  /*4f10*/  LDG.E.U16 R19, [R12.64] ;  /* 0x000000060c137981 */ /* 0x002328000c1e1500 */
[----:B-----5:R5:W4:Y:S02]  /*4f20*/  LDG.E.U16 R21, [R4.64] ;  /* 0x0000000604157981 */ /* 0x020b24000c1e1500 */
[----:B-----5:R-:W-:-:S04]  /*4f30*/  IADD3 R4, P0, R6, R2, RZ ;  /* 0x0000000206047210 */ /* 0x020fc80007f1e0ff */
[----:B------:R-:W-:-:S05]  /*4f40*/  LEA.HI.X.SX32 R5, R18, R3, 0x1, P0 ;  /* 0x0000000312057211 */ /* 0x000fca00000f0eff */
[----:B------:R5:W4:Y:S01]  /*4f50*/  LDG.E.U16 R25, [R4.64] ;  /* 0x0000000604197981 */ /* 0x000b22000c1e1500 */
[C---:B------:R-:W-:Y:S02]  /*4f60*/  IMAD R6, R0.reuse, 0x16a, RZ ;  /* 0x0000016a00067824 */ /* 0x040fe400078e02ff */
[C---:B-1----:R-:W-:Y:S02]  /*4f70*/  IMAD R12, R0.reuse, 0x2d4, RZ ;  /* 0x000002d4000c7824 */ /* 0x042fe400078e02ff */
[----:B------:R-:W-:Y:S01]  /*4f80*/  IMAD R13, R0, 0x2e4, RZ ;  /* 0x000002e4000d7824 */ /* 0x000fe200078e02ff */
[-C--:B--2---:R-:W-:Y:S01]  /*4f90*/  IADD3 R14, P0, R6, R2.reuse, RZ ;  /* 0x00000002060e7210 */ /* 0x084fe20007f1e0ff */
[----:B------:R-:W-:Y:S01]  /*4fa0*/  IMAD R15, R0, 0xb5, RZ ;  /* 0x000000b5000f7824 */ /* 0x000fe200078e02ff */
[-C--:B------:R-:W-:Y:S02]  /*4fb0*/  IADD3 R12, P2, R12, R2.reuse, RZ ;  /* 0x000000020c0c7210 */ /* 0x080fe40007f5e0ff */
[----:B-----5:R-:W-:-:S02]  /*4fc0*/  IADD3 R4, P1, R13, R2, RZ ;  /* 0x000000020d047210 */ /* 0x020fc40007f3e0ff */
[-C--:B------:R-:W-:Y:S02]  /*4fd0*/  LEA.HI.X.SX32 R15, R15, R3.reuse, 0x1, P0 ;  /* 0x000000030f0f7211 */ /* 0x080fe400000f0eff */
[-C--:B------:R-:W-:Y:S02]  /*4fe0*/  LEA.HI.X.SX32 R13, R6, R3.reuse, 0x1, P2 ;  /* 0x00000003060d7211 */ /* 0x080fe400010f0eff */
[----:B------:R-:W-:Y:S01]  /*4ff0*/  LEA.HI.X.SX32 R5, R27, R3, 0x1, P1 ;  /* 0x000000031b057211 */ /* 0x000fe200008f0eff */
[----:B------:R1:W-:Y:S01]  /*5000*/  STL [R1+0x54], R23 ;  /* 0x0000541701007387 */ /* 0x0003e20000100800 */
[----:B------:R-:W-:-:S03]  /*5010*/  IMAD R6, R0, 0x17a, RZ ;  /* 0x0000017a00067824 */ /* 0x000fc600078e02ff */
[----:B---3--:R2:W-:Y:S04]  /*5020*/  STL [R1+0x70c], R22 ;  /* 0x00070c1601007387 */ /* 0x0085e80000100800 */
[----:B------:R3:W-:Y:S04]  /*5030*/  STL [R1+0x50], R20 ;  /* 0x0000501401007387 */ /* 0x0007e80000100800 */
[----:B-1----:R1:W5:Y:S04]  /*5040*/  LDG.E.U16 R23, [R14.64] ;  /* 0x000000060e177981 */ /* 0x002368000c1e1500 */
[----:B--2---:R2:W5:Y:S04]  /*5050*/  LDG.E.U16 R22, [R12.64] ;  /* 0x000000060c167981 */ /* 0x004568000c1e1500 */
[----:B---3--:R3:W5:Y:S01]  /*5060*/  LDG.E.U16 R20, [R4.64] ;  /* 0x0000000604147981 */ /* 0x008762000c1e1500 */
[----:B0-----:R-:W-:Y:S01]  /*5070*/  IMAD R16, R0, 0x2f4, RZ ;  /* 0x000002f400107824 */ /* 0x001fe200078e02ff */
[----:B--2---:R-:W-:Y:S01]  /*5080*/  IADD3 R12, P0, R6, R2, RZ ;  /* 0x00000002060c7210 */ /* 0x004fe20007f1e0ff */
[----:B---3--:R-:W-:-:S03]  /*5090*/  IMAD R4, R0, 0xbd, RZ ;  /* 0x000000bd00047824 */ /* 0x008fc600078e02ff */
[----:B------:R-:W-:Y:S01]  /*50a0*/  IADD3 R16, P1, R16, R2, RZ ;  /* 0x0000000210107210 */ /* 0x000fe20007f3e0ff */
[----:B-1----:R-:W-:Y:S01]  /*50b0*/  IMAD R14, R0, 0x304, RZ ;  /* 0x00000304000e7824 */ /* 0x002fe200078e02ff */
[----:B------:R-:W-:Y:S01]  /*50c0*/  LEA.HI.X.SX32 R13, R4, R3, 0x1, P0 ;  /* 0x00000003040d7211 */ /* 0x000fe200000f0eff */
[----:B------:R-:W-:-:S03]  /*50d0*/  IMAD R18, R0, 0x18a, RZ ;  /* 0x0000018a00127824 */ /* 0x000fc600078e02ff */
[-C--:B------:R-:W-:Y:S01]  /*50e0*/  IADD3 R14, P2, R14, R2.reuse, RZ ;  /* 0x000000020e0e7210 */ /* 0x080fe20007f5e0ff */
[----:B------:R-:W-:Y:S01]  /*50f0*/  IMAD R5, R0, 0x314, RZ ;  /* 0x0000031400057824 */ /* 0x000fe200078e02ff */
[-C--:B------:R-:W-:Y:S02]  /*5100*/  LEA.HI.X.SX32 R17, R6, R3.reuse, 0x1, P1 ;  /* 0x0000000306117211 */ /* 0x080fe400008f0eff */
[----:B------:R-:W-:Y:S02]  /*5110*/  IADD3 R4, P0, R18, R2, RZ ;  /* 0x0000000212047210 */ /* 0x000fe40007f1e0ff */
[----:B------:R-:W-:Y:S02]  /*5120*/  LEA.HI.X.SX32 R15, R28, R3, 0x1, P2 ;  /* 0x000000031c0f7211 */ /* 0x000fe400010f0eff */
[----:B------:R0:W2:Y:S02]  /*5130*/  LDG.E.U16 R28, [R16.64] ;  /* 0x00000006101c7981 */ /* 0x0000a4000c1e1500 */
[----:B0-----:R-:W-:-:S02]  /*5140*/  IMAD R16, R0, 0x324, RZ ;  /* 0x0000032400107824 */ /* 0x001fc400078e02ff */
[----:B----4-:R-:W-:Y:S04]  /*5150*/  STL [R1+0x4c], R19 ;  /* 0x00004c1301007387 */ /* 0x010fe80000100800 */
[----:B------:R0:W-:Y:S04]  /*5160*/  STL [R1+0x708], R21 ;  /* 0x0007081501007387 */ /* 0x0001e80000100800 */
[----:B0-----:R0:W3:Y:S01]  /*5170*/  LDG.E.U16 R21, [R12.64] ;  /* 0x000000060c157981 */ /* 0x0010e2000c1e1500 */
[----:B------:R-:W-:Y:S01]  /*5180*/  IMAD R19, R0, 0xc5, RZ ;  /* 0x000000c500137824 */ /* 0x000fe200078e02ff */
[----:B0-----:R-:W-:-:S04]  /*5190*/  IADD3 R12, P1, R5, R2, RZ ;  /* 0x00000002050c7210 */ /* 0x001fc80007f3e0ff */
[----:B------:R-:W-:Y:S01]  /*51a0*/  LEA.HI.X.SX32 R5, R19, R3, 0x1, P0 ;  /* 0x0000000313057211 */ /* 0x000fe200000f0eff */
[----:B------:R0:W-:Y:S04]  /*51b0*/  STL [R1+0x48], R25 ;  /* 0x0000481901007387 */ /* 0x0001e80000100800 */
[----:B------:R1:W-:Y:S04]  /*51c0*/  STL [R1+0x44], R24 ;  /* 0x0000441801007387 */ /* 0x0003e80000100800 */
[----:B0-----:R0:W4:Y:S04]  /*51d0*/  LDG.E.U16 R25, [R14.64] ;  /* 0x000000060e197981 */ /* 0x001128000c1e1500 */
[----:B-1----:R1:W4:Y:S01]  /*51e0*/  LDG.E.U16 R24, [R4.64] ;  /* 0x0000000604187981 */ /* 0x002322000c1e1500 */
[----:B------:R-:W-:-:S02]  /*51f0*/  IADD3 R16, P0, R16, R2, RZ ;  /* 0x0000000210107210 */ /* 0x000fc40007f1e0ff */
[-C--:B------:R-:W-:Y:S02]  /*5200*/  LEA.HI.X.SX32 R13, R18, R3.reuse, 0x1, P1 ;  /* 0x00000003120d7211 */ /* 0x080fe400008f0eff */
[----:B------:R-:W-:-:S03]  /*5210*/  LEA.HI.X.SX32 R17, R29, R3, 0x1, P0 ;  /* 0x000000031d117211 */ /* 0x000fc600000f0eff */
[----:B------:R0:W4:Y:S04]  /*5220*/  LDG.E.U16 R19, [R12.64] ;  /* 0x000000060c137981 */ /* 0x000128000c1e1500 */
[----:B------:R5:W4:Y:S01]  /*5230*/  LDG.E.U16 R27, [R16.64] ;  /* 0x00000006101b7981 */ /* 0x000b22000c1e1500 */
[----:B-1----:R-:W-:-:S03]  /*5240*/  IMAD R4, R0, 0x354, RZ ;  /* 0x0000035400047824 */ /* 0x002fc600078e02ff */
[----:B-----5:R-:W-:Y:S01]  /*5250*/  STL [R1+0x704], R23 ;  /* 0x0007041701007387 */ /* 0x020fe20000100800 */
[----:B0-----:R-:W-:-:S03]  /*5260*/  IMAD R12, R0, 0x344, RZ ;  /* 0x00000344000c7824 */ /* 0x001fc600078e02ff */
[----:B------:R-:W-:Y:S01]  /*5270*/  STL [R1+0x40], R22 ;  /* 0x0000401601007387 */ /* 0x000fe20000100800 */
[----:B------:R-:W-:-:S03]  /*5280*/  IMAD R6, R0, 0x1aa, RZ ;  /* 0x000001aa00067824 */ /* 0x000fc600078e02ff */
[----:B------:R0:W-:Y:S01]  /*5290*/  STL [R1+0x3c], R20 ;  /* 0x00003c1401007387 */ /* 0x0001e20000100800 */
[-C--:B------:R-:W-:Y:S02]  /*52a0*/  IADD3 R12, P2, R12, R2.reuse, RZ ;  /* 0x000000020c0c7210 */ /* 0x080fe40007f5e0ff */
[----:B------:R-:W-:Y:S01]  /*52b0*/  IADD3 R4, P0, R4, R2, RZ ;  /* 0x0000000204047210 */ /* 0x000fe20007f1e0ff */
[C---:B------:R-:W-:Y:S02]  /*52c0*/  IMAD R16, R0.reuse, 0x364, RZ ;  /* 0x0000036400107824 */ /* 0x040fe400078e02ff */
[----:B0-----:R-:W-:Y:S01]  /*52d0*/  IMAD R20, R0, 0x1a2, RZ ;  /* 0x000001a200147824 */ /* 0x001fe200078e02ff */
[----:B------:R-:W-:-:S04]  /*52e0*/  LEA.HI.X.SX32 R5, R6, R3, 0x1, P0 ;  /* 0x0000000306057211 */ /* 0x000fc800000f0eff */
[----:B------:R-:W-:Y:S01]  /*52f0*/  LEA.HI.X.SX32 R13, R20, R3, 0x1, P2 ;  /* 0x00000003140d7211 */ /* 0x000fe200010f0eff */
[----:B------:R-:W-:Y:S01]  /*5300*/  IMAD R20, R0, 0x1b2, RZ ;  /* 0x000001b200147824 */ /* 0x000fe200078e02ff */
[----:B------:R-:W-:-:S03]  /*5310*/  IADD3 R16, P0, R16, R2, RZ ;  /* 0x0000000210107210 */ /* 0x000fc60007f1e0ff */
[----:B------:R0:W5:Y:S01]  /*5320*/  LDG.E.U16 R22, [R12.64] ;  /* 0x000000060c167981 */ /* 0x000162000c1e1500 */
[----:B------:R-:W-:Y:S01]  /*5330*/  IMAD R14, R0, 0x334, RZ ;  /* 0x00000334000e7824 */ /* 0x000fe200078e02ff */
[----:B------:R-:W-:Y:S01]  /*5340*/  LEA.HI.X.SX32 R17, R20, R3, 0x1, P0 ;  /* 0x0000000314117211 */ /* 0x000fe200000f0eff */
[C---:B------:R-:W-:Y:S02]  /*5350*/  IMAD R20, R0.reuse, 0x1c2, RZ ;  /* 0x000001c200147824 */ /* 0x040fe400078e02ff */
[C---:B------:R-:W-:Y:S02]  /*5360*/  IMAD R6, R0.reuse, 0x1ca, RZ ;  /* 0x000001ca00067824 */ /* 0x040fe400078e02ff */
[----:B0-----:R-:W-:Y:S01]  /*5370*/  IMAD R12, R0, 0x384, RZ ;  /* 0x00000384000c7824 */ /* 0x001fe200078e02ff */
[----:B------:R-:W-:Y:S01]  /*5380*/  IADD3 R14, P1, R14, R2, RZ ;  /* 0x000000020e0e7210 */ /* 0x000fe20007f3e0ff */
[----:B------:R-:W-:-:S03]  /*5390*/  IMAD R18, R0, 0x19a, RZ ;  /* 0x0000019a00127824 */ /* 0x000fc600078e02ff */
[----:B------:R-:W-:-:S04]  /*53a0*/  IADD3 R12, P2, R12, R2, RZ ;  /* 0x000000020c0c7210 */ /* 0x000fc80007f5e0ff */
[-C--:B------:R-:W-:Y:S01]  /*53b0*/  LEA.HI.X.SX32 R13, R20, R3.reuse, 0x1, P2 ;  /* 0x00000003140d7211 */ /* 0x080fe200010f0eff */
[----:B------:R-:W-:Y:S01]  /*53c0*/  IMAD R20, R0, 0x1d2, RZ ;  /* 0x000001d200147824 */ /* 0x000fe200078e02ff */
[----:B------:R-:W-:-:S05]  /*53d0*/  LEA.HI.X.SX32 R15, R18, R3, 0x1, P1 ;  /* 0x00000003120f7211 */ /* 0x000fca00008f0eff */
[----:B------:R0:W5:Y:S01]  /*53e0*/  LDG.E.U16 R23, [R14.64] ;  /* 0x000000060e177981 */ /* 0x000162000c1e1500 */
[C---:B------:R-:W-:Y:S02]  /*53f0*/  IMAD R18, R0.reuse, 0x1ba, RZ ;  /* 0x000001ba00127824 */ /* 0x040fe400078e02ff */
[----:B0-----:R-:W-:-:S05]  /*5400*/  IMAD R14, R0, 0x374, RZ ;  /* 0x00000374000e7824 */ /* 0x001fca00078e02ff */
[----:B------:R-:W-:-:S04]  /*5410*/  IADD3 R14, P1, R14, R2, RZ ;  /* 0x000000020e0e7210 */ /* 0x000fc80007f3e0ff */
[----:B------:R-:W-:Y:S01]  /*5420*/  LEA.HI.X.SX32 R15, R18, R3, 0x1, P1 ;  /* 0x00000003120f7211 */ /* 0x000fe200008f0eff */
[----:B---3--:R0:W-:Y:S04]  /*5430*/  STL [R1+0x700], R21 ;  /* 0x0007001501007387 */ /* 0x0081e80000100800 */
[----:B0-----:R0:W3:Y:S04]  /*5440*/  LDG.E.U16 R21, [R4.64] ;  /* 0x0000000604157981 */ /* 0x0010e8000c1e1500 */
[----:B--2---:R1:W-:Y:S01]  /*5450*/  STL [R1+0x38], R28 ;  /* 0x0000381c01007387 */ /* 0x0043e20000100800 */
[----:B0-----:R-:W-:-:S03]  /*5460*/  IMAD R4, R0, 0x394, RZ ;  /* 0x0000039400047824 */ /* 0x001fc600078e02ff */
[----:B-1----:R0:W2:Y:S02]  /*5470*/  LDG.E.U16 R28, [R16.64] ;  /* 0x00000006101c7981 */ /* 0x0020a4000c1e1500 */
[----:B------:R-:W-:-:S04]  /*5480*/  IADD3 R4, P0, R4, R2, RZ ;  /* 0x0000000204047210 */ /* 0x000fc80007f1e0ff */
[----:B------:R-:W-:Y:S01]  /*5490*/  LEA.HI.X.SX32 R5, R6, R3, 0x1, P0 ;  /* 0x0000000306057211 */ /* 0x000fe200000f0eff */
[----:B----4-:R1:W-:Y:S01]  /*54a0*/  STL [R1+0x34], R25 ;  /* 0x0000341901007387 */ /* 0x0103e20000100800 */
[----:B0-----:R-:W-:-:S03]  /*54b0*/  IMAD R16, R0, 0x3a4, RZ ;  /* 0x000003a400107824 */ /* 0x001fc600078e02ff */
[----:B------:R0:W-:Y:S02]  /*54c0*/  STL [R1+0x6fc], R24 ;  /* 0x0006fc1801007387 */ /* 0x0001e40000100800 */
[----:B------:R-:W-:Y:S02]  /*54d0*/  IADD3 R16, P0, R16, R2, RZ ;  /* 0x0000000210107210 */ /* 0x000fe40007f1e0ff */
[----:B-1----:R1:W4:Y:S04]  /*54e0*/  LDG.E.U16 R25, [R12.64] ;  /* 0x000000060c197981 */ /* 0x002328000c1e1500 */
[----:B0-----:R0:W2:Y:S01]  /*54f0*/  LDG.E.U16 R24, [R4.64] ;  /* 0x0000000604187981 */ /* 0x0010a2000c1e1500 */
[----:B------:R-:W-:Y:S01]  /*5500*/  LEA.HI.X.SX32 R17, R20, R3, 0x1, P0 ;  /* 0x0000000314117211 */ /* 0x000fe200000f0eff */
[----:B-1----:R-:W-:-:S02]  /*5510*/  IMAD R12, R0, 0x3c4, RZ ;  /* 0x000003c4000c7824 */ /* 0x002fc400078e02ff */
[C---:B------:R-:W-:Y:S02]  /*5520*/  IMAD R20, R0.reuse, 0x1e2, RZ ;  /* 0x000001e200147824 */ /* 0x040fe400078e02ff */
[----:B0-----:R-:W-:Y:S01]  /*5530*/  IMAD R4, R0, 0x3d4, RZ ;  /* 0x000003d400047824 */ /* 0x001fe200078e02ff */
[----:B------:R-:W-:Y:S01]  /*5540*/  IADD3 R12, P2, R12, R2, RZ ;  /* 0x000000020c0c7210 */ /* 0x000fe20007f5e0ff */
[----:B------:R-:W-:-:S03]  /*5550*/  IMAD R6, R0, 0x1ea, RZ ;  /* 0x000001ea00067824 */ /* 0x000fc600078e02ff */
[----:B------:R-:W-:Y:S02]  /*5560*/  IADD3 R4, P0, R4, R2, RZ ;  /* 0x0000000204047210 */ /* 0x000fe40007f1e0ff */
[-C--:B------:R-:W-:Y:S02]  /*5570*/  LEA.HI.X.SX32 R13, R20, R3.reuse, 0x1, P2 ;  /* 0x00000003140d7211 */ /* 0x080fe400010f0eff */
[----:B------:R-:W-:Y:S01]  /*5580*/  LEA.HI.X.SX32 R5, R6, R3, 0x1, P0 ;  /* 0x0000000306057211 */ /* 0x000fe200000f0eff */
[----:B------:R0:W-:Y:S04]  /*5590*/  STL [R1+0x30], R19 ;  /* 0x0000301301007387 */ /* 0x0001e80000100800 */
[----:B------:R1:W-:Y:S04]  /*55a0*/  STL [R1+0x2c], R27 ;  /* 0x00002c1b01007387 */ /* 0x0003e80000100800 */
[----:B------:R5:W2:Y:S04]  /*55b0*/  LDG.E.U16 R6, [R4.64] ;  /* 0x0000000604067981 */ /* 0x000aa8000c1e1500 */
[----:B0-----:R0:W2:Y:S04]  /*55c0*/  LDG.E.U16 R19, [R14.64] ;  /* 0x000000060e137981 */ /* 0x0010a8000c1e1500 */
[----:B-1----:R1:W2:Y:S01]  /*55d0*/  LDG.E.U16 R27, [R12.64] ;  /* 0x000000060c1b7981 */ /* 0x0022a2000c1e1500 */
[----:B------:R-:W-:-:S02]  /*55e0*/  IMAD R18, R0, 0x1da, RZ ;  /* 0x000001da00127824 */ /* 0x000fc400078e02ff */
[C---:B0-----:R-:W-:Y:S02]  /*55f0*/  IMAD R14, R0.reuse, 0x3b4, RZ ;  /* 0x000003b4000e7824 */ /* 0x041fe400078e02ff */
[----:B-1----:R-:W-:-:S03]  /*5600*/  IMAD R12, R0, 0x3e4, RZ ;  /* 0x000003e4000c7824 */ /* 0x002fc600078e02ff */
[-C--:B------:R-:W-:Y:S01]  /*5610*/  IADD3 R14, P1, R14, R2.reuse, RZ ;  /* 0x000000020e0e7210 */ /* 0x080fe20007f3e0ff */
[----:B------:R-:W-:Y:S01]  /*5620*/  IMAD R20, R0, 0x1f2, RZ ;  /* 0x000001f200147824 */ /* 0x000fe200078e02ff */
[----:B-----5:R0:W-:Y:S02]  /*5630*/  STL [R1+0x28], R23 ;  /* 0x0000281701007387 */ /* 0x0201e40000100800 */
[----:B------:R-:W-:Y:S02]  /*5640*/  LEA.HI.X.SX32 R15, R18, R3, 0x1, P1 ;  /* 0x00000003120f7211 */ /* 0x000fe400008f0eff */
[----:B------:R1:W-:Y:S01]  /*5650*/  STL [R1+0x24], R22 ;  /* 0x0000241601007387 */ /* 0x0003e20000100800 */
[----:B------:R-:W-:-:S03]  /*5660*/  IADD3 R4, P1, R12, R2, RZ ;  /* 0x000000020c047210 */ /* 0x000fc60007f3e0ff */
[----:B0-----:R0:W5:Y:S01]  /*5670*/  LDG.E.U16 R23, [R16.64] ;  /* 0x0000000610177981 */ /* 0x001162000c1e1500 */
[----:B------:R-:W-:Y:S01]  /*5680*/  IMAD R18, R0, 0x1fa, RZ ;  /* 0x000001fa00127824 */ /* 0x000fe200078e02ff */
[----:B------:R-:W-:Y:S01]  /*5690*/  LEA.HI.X.SX32 R5, R20, R3, 0x1, P1 ;  /* 0x0000000314057211 */ /* 0x000fe200008f0eff */
[C---:B------:R-:W-:Y:S01]  /*56a0*/  IMAD R20, R0.reuse, 0x82, RZ ;  /* 0x0000008200147824 */ /* 0x040fe200078e02ff */
[----:B-1----:R1:W4:Y:S04]  /*56b0*/  LDG.E.U16 R22, [R14.64] ;  /* 0x000000060e167981 */ /* 0x002328000c1e1500 */
[----:B------:R1:W4:Y:S01]  /*56c0*/  LDG.E.U16 R5, [R4.64] ;  /* 0x0000000604057981 */ /* 0x000322000c1e1500 */
[----:B0-----:R-:W-:-:S05]  /*56d0*/  IMAD R16, R0, 0x3f4, RZ ;  /* 0x000003f400107824 */ /* 0x001fca00078e02ff */
[----:B------:R-:W-:-:S04]  /*56e0*/  IADD3 R16, P2, R16, R2, RZ ;  /* 0x0000000210107210 */ /* 0x000fc80007f5e0ff */
[----:B------:R-:W-:-:S05]  /*56f0*/  LEA.HI.X.SX32 R17, R18, R3, 0x1, P2 ;  /* 0x0000000312117211 */ /* 0x000fca00010f0eff */
[----:B-1----:R0:W5:Y:S04]  /*5700*/  LDG.E.U16 R4, [R16.64] ;  /* 0x0000000610047981 */ /* 0x002168000c1e1500 */
[----:B---3--:R1:W-:Y:S02]  /*5710*/  STL [R1+0x20], R21 ;  /* 0x0000201501007387 */ /* 0x0083e40000100800 */
[----:B-1----:R-:W-:-:S05]  /*5720*/  IMAD R21, R0, 0x104, RZ ;  /* 0x0000010400157824 */ /* 0x002fca00078e02ff */
[----:B------:R-:W-:-:S04]  /*5730*/  IADD3 R14, P0, R21, R2, RZ ;  /* 0x00000002150e7210 */ /* 0x000fc80007f1e0ff */
[----:B------:R-:W-:-:S05]  /*5740*/  LEA.HI.X.SX32 R15, R20, R3, 0x1, P0 ;  /* 0x00000003140f7211 */ /* 0x000fca00000f0eff */
[----:B------:R-:W3:Y:S04]  /*5750*/  LDG.E.U16 R29, [R14.64] ;  /* 0x000000060e1d7981 */ /* 0x000ee8000c1e1500 */
[----:B--2---:R1:W-:Y:S04]  /*5760*/  STL [R1+0x27ec], R27 ;  /* 0x0027ec1b01007387 */ /* 0x0043e80000100800 */
[----:B------:R-:W-:Y:S04]  /*5770*/  STL [R1+0x27f0], R6 ;  /* 0x0027f00601007387 */ /* 0x000fe80000100800 */
[----:B------:R-:W-:Y:S04]  /*5780*/  STL [R1+0x1c], R28 ;  /* 0x00001c1c01007387 */ /* 0x000fe80000100800 */
[----:B------:R2:W-:Y:S01]  /*5790*/  STL [R1+0x18], R19 ;  /* 0x0000181301007387 */ /* 0x0005e20000100800 */
[----:B-1----:R-:W-:-:S02]  /*57a0*/  IMAD R27, R0, 0x8a, RZ ;  /* 0x0000008a001b7824 */ /* 0x002fc400078e02ff */
[----:B--2---:R-:W-:-:S05]  /*57b0*/  IMAD R19, R0, 0x114, RZ ;  /* 0x0000011400137824 */ /* 0x004fca00078e02ff */
[----:B------:R-:W-:-:S04]  /*57c0*/  IADD3 R12, P1, R19, R2, RZ ;  /* 0x00000002130c7210 */ /* 0x000fc80007f3e0ff */
[----:B------:R-:W-:-:S05]  /*57d0*/  LEA.HI.X.SX32 R13, R27, R3, 0x1, P1 ;  /* 0x000000031b0d7211 */ /* 0x000fca00008f0eff */
[----:B------:R-:W2:Y:S01]  /*57e0*/  LDG.E.U16 R28, [R12.64] ;  /* 0x000000060c1c7981 */ /* 0x000ea2000c1e1500 */
[C---:B------:R-:W-:Y:S02]  /*57f0*/  IMAD R19, R0.reuse, 0x124, RZ ;  /* 0x0000012400137824 */ /* 0x040fe400078e02ff */
[C---:B------:R-:W-:Y:S01]  /*5800*/  IMAD R21, R0.reuse, 0x92, RZ ;  /* 0x0000009200157824 */ /* 0x040fe200078e02ff */
[----:B----4-:R-:W-:Y:S01]  /*5810*/  STL [R1+0x14], R25 ;  /* 0x0000141901007387 */ /* 0x010fe20000100800 */
[----:B------:R-:W-:-:S03]  /*5820*/  IMAD R20, R0, 0x144, RZ ;  /* 0x0000014400147824 */ /* 0x000fc600078e02ff */
[----:B------:R1:W-:Y:S01]  /*5830*/  STL [R1+0x10], R24 ;  /* 0x0000101801007387 */ /* 0x0003e20000100800 */
[C---:B------:R-:W-:Y:S02]  /*5840*/  IMAD R18, R0.reuse, 0x134, RZ ;  /* 0x0000013400127824 */ /* 0x040fe400078e02ff */
[----:B------:R-:W-:Y:S01]  /*5850*/  IMAD R6, R0, 0x9a, RZ ;  /* 0x0000009a00067824 */ /* 0x000fe200078e02ff */
[-C--:B-1----:R-:W-:Y:S02]  /*5860*/  IADD3 R24, P0, R19, R2.reuse, RZ ;  /* 0x0000000213187210 */ /* 0x082fe40007f1e0ff */
[-C--:B------:R-:W-:Y:S02]  /*5870*/  IADD3 R18, P1, R18, R2.reuse, RZ ;  /* 0x0000000212127210 */ /* 0x080fe40007f3e0ff */
[-C--:B------:R-:W-:Y:S02]  /*5880*/  LEA.HI.X.SX32 R25, R21, R3.reuse, 0x1, P0 ;  /* 0x0000000315197211 */ /* 0x080fe400000f0eff */
[----:B0-----:R-:W-:Y:S01]  /*5890*/  IADD3 R16, P0, R20, R2, RZ ;  /* 0x0000000214107210 */ /* 0x001fe20007f1e0ff */
[----:B------:R-:W-:Y:S01]  /*58a0*/  IMAD R20, R0, 0xa2, RZ ;  /* 0x000000a200147824 */ /* 0x000fe200078e02ff */
[----:B------:R-:W-:Y:S01]  /*58b0*/  STL [R1+0x27f4], R5 ;  /* 0x0027f40501007387 */ /* 0x000fe20000100800 */
[----:B------:R-:W-:-:S03]  /*58c0*/  LEA.HI.X.SX32 R19, R6, R3, 0x1, P1 ;  /* 0x0000000306137211 */ /* 0x000fc600008f0eff */
[----:B-----5:R-:W-:Y:S01]  /*58d0*/  STL [R1+0x27f8], R4 ;  /* 0x0027f80401007387 */ /* 0x020fe20000100800 */
[----:B------:R-:W-:-:S03]  /*58e0*/  LEA.HI.X.SX32 R17, R20, R3, 0x1, P0 ;  /* 0x0000000314117211 */ /* 0x000fc600000f0eff */
[----:B------:R-:W4:Y:S04]  /*58f0*/  LDG.E.U16 R24, [R24.64] ;  /* 0x0000000618187981 */ /* 0x000f28000c1e1500 */
[----:B---3--:R-:W-:Y:S04]  /*5900*/  STL [R1+0x27fc], R29 ;  /* 0x0027fc1d01007387 */ /* 0x008fe80000100800 */
[----:B------:R0:W-:Y:S04]  /*5910*/  STL [R1+0xc], R23 ;  /* 0x00000c1701007387 */ /* 0x0001e80000100800 */
[----:B0-----:R-:W3:Y:S04]  /*5920*/  LDG.E.U16 R23, [R18.64] ;  /* 0x0000000612177981 */ /* 0x001ee8000c1e1500 */
[----:B--2---:R-:W-:Y:S04]  /*5930*/  STL [R1+0x2800], R28 ;  /* 0x0028001c01007387 */ /* 0x004fe80000100800 */
[----:B------:R0:W-:Y:S04]  /*5940*/  STL [R1+0x8], R22 ;  /* 0x0000081601007387 */ /* 0x0001e80000100800 */
[----:B0-----:R0:W2:Y:S01]  /*5950*/  LDG.E.U16 R22, [R16.64] ;  /* 0x0000000610167981 */ /* 0x0010a2000c1e1500 */
[----:B------:R-:W-:-:S02]  /*5960*/  IMAD R12, R0, 0x154, RZ ;  /* 0x00000154000c7824 */ /* 0x000fc400078e02ff */
[C---:B------:R-:W-:Y:S02]  /*5970*/  IMAD R5, R0.reuse, 0x164, RZ ;  /* 0x0000016400057824 */ /* 0x040fe400078e02ff */
[----:B------:R-:W-:Y:S01]  /*5980*/  IMAD R20, R0, 0xb2, RZ ;  /* 0x000000b200147824 */ /* 0x000fe200078e02ff */
[-C--:B------:R-:W-:Y:S02]  /*5990*/  IADD3 R14, P2, R12, R2.reuse, RZ ;  /* 0x000000020c0e7210 */ /* 0x080fe40007f5e0ff */
[----:B------:R-:W-:Y:S01]  /*59a0*/  IADD3 R12, P1, R5, R2, RZ ;  /* 0x00000002050c7210 */ /* 0x000fe20007f3e0ff */
[C---:B------:R-:W-:Y:S02]  /*59b0*/  IMAD R4, R0.reuse, 0xaa, RZ ;  /* 0x000000aa00047824 */ /* 0x040fe400078e02ff */
[----:B------:R-:W-:Y:S01]  /*59c0*/  IMAD R29, R0, 0x19a, RZ ;  /* 0x0000019a001d7824 */ /* 0x000fe200078e02ff */
[-C--:B------:R-:W-:Y:S02]  /*59d0*/  LEA.HI.X.SX32 R13, R20, R3.reuse, 0x1, P1 ;  /* 0x00000003140d7211 */ /* 0x080fe400008f0eff */
[----:B------:R-:W-:Y:S01]  /*59e0*/  LEA.HI.X.SX32 R15, R4, R3, 0x1, P2 ;  /* 0x00000003040f7211 */ /* 0x000fe200010f0eff */
[----:B------:R-:W-:-:S02]  /*59f0*/  IMAD R5, R0, 0x1aa, RZ ;  /* 0x000001aa00057824 */ /* 0x000fc400078e02ff */
[----:B------:R1:W5:Y:S01]  /*5a00*/  LDG.E.U16 R20, [R12.64] ;  /* 0x000000060c147981 */ /* 0x000362000c1e1500 */
[----:B0-----:R-:W-:-:S03]  /*5a10*/  IMAD R17, R0, 0xdd, RZ ;  /* 0x000000dd00117824 */ /* 0x001fc600078e02ff */
[----:B------:R0:W5:Y:S01]  /*5a20*/  LDG.E.U16 R21, [R14.64] ;  /* 0x000000060e157981 */ /* 0x000162000c1e1500 */
[-C--:B-1----:R-:W-:Y:S01]  /*5a30*/  IADD3 R12, P0, R29, R2.reuse, RZ ;  /* 0x000000021d0c7210 */ /* 0x082fe20007f1e0ff */
[C---:B------:R-:W-:Y:S02]  /*5a40*/  IMAD R29, R0.reuse, 0x1ba, RZ ;  /* 0x000001ba001d7824 */ /* 0x040fe400078e02ff */
[C---:B------:R-:W-:Y:S01]  /*5a50*/  IMAD R13, R0.reuse, 0xcd, RZ ;  /* 0x000000cd000d7824 */ /* 0x040fe200078e02ff */
[-C--:B0-----:R-:W-:Y:S01]  /*5a60*/  IADD3 R14, P1, R5, R2.reuse, RZ ;  /* 0x00000002050e7210 */ /* 0x081fe20007f3e0ff */
[----:B------:R-:W-:Y:S01]  /*5a70*/  IMAD R15, R0, 0xd5, RZ ;  /* 0x000000d5000f7824 */ /* 0x000fe200078e02ff */
[----:B------:R-:W-:Y:S02]  /*5a80*/  IADD3 R16, P2, R29, R2, RZ ;  /* 0x000000021d107210 */ /* 0x000fe40007f5e0ff */
[-C--:B------:R-:W-:Y:S01]  /*5a90*/  LEA.HI.X.SX32 R13, R13, R3.reuse, 0x1, P0 ;  /* 0x000000030d0d7211 */ /* 0x080fe200000f0eff */
[----:B----4-:R-:W-:Y:S01]  /*5aa0*/  STL [R1+0x2804], R24 ;  /* 0x0028041801007387 */ /* 0x010fe20000100800 */
[----:B------:R-:W-:-:S02]  /*5ab0*/  LEA.HI.X.SX32 R15, R15, R3, 0x1, P1 ;  /* 0x000000030f0f7211 */ /* 0x000fc400008f0eff */
[----:B------:R-:W-:-:S03]  /*5ac0*/  LEA.HI.X.SX32 R17, R17, R3, 0x1, P2 ;  /* 0x0000000311117211 */ /* 0x000fc600010f0eff */
[----:B------:R0:W4:Y:S04]  /*5ad0*/  LDG.E.U16 R25, [R14.64] ;  /* 0x000000060e197981 */ /* 0x000128000c1e1500 */
[----:B---3--:R1:W-:Y:S04]  /*5ae0*/  STL [R1+0x2808], R23 ;  /* 0x0028081701007387 */ /* 0x0083e80000100800 */
[----:B-1----:R1:W3:Y:S04]  /*5af0*/  LDG.E.U16 R23, [R16.64] ;  /* 0x0000000610177981 */ /* 0x0022e8000c1e1500 */
[----:B--2---:R2:W-:Y:S04]  /*5b00*/  STL [R1+0x280c], R22 ;  /* 0x00280c1601007387 */ /* 0x0045e80000100800 */
[----:B--2---:R2:W3:Y:S01]  /*5b10*/  LDG.E.U16 R22, [R12.64] ;  /* 0x000000060c167981 */ /* 0x0044e2000c1e1500 */
[----:B------:R-:W-:-:S02]  /*5b20*/  IMAD R5, R0, 0x1ca, RZ ;  /* 0x000001ca00057824 */ /* 0x000fc400078e02ff */
[C---:B------:R-:W-:Y:S02]  /*5b30*/  IMAD R19, R0.reuse, 0xe5, RZ ;  /* 0x000000e500137824 */ /* 0x040fe400078e02ff */
[C---:B------:R-:W-:Y:S01]  /*5b40*/  IMAD R28, R0.reuse, 0x1da, RZ ;  /* 0x000001da001c7824 */ /* 0x040fe200078e02ff */
[-C--:B------:R-:W-:Y:S01]  /*5b50*/  IADD3 R18, P0, R5, R2.reuse, RZ ;  /* 0x0000000205127210 */ /* 0x080fe20007f1e0ff */
[C---:B------:R-:W-:Y:S02]  /*5b60*/  IMAD R29, R0.reuse, 0x1ea, RZ ;  /* 0x000001ea001d7824 */ /* 0x040fe400078e02ff */
[C---:B------:R-:W-:Y:S01]  /*5b70*/  IMAD R5, R0.reuse, 0x1fa, RZ ;  /* 0x000001fa00057824 */ /* 0x040fe200078e02ff */
[-C--:B------:R-:W-:Y:S01]  /*5b80*/  LEA.HI.X.SX32 R19, R19, R3.reuse, 0x1, P0 ;  /* 0x0000000313137211 */ /* 0x080fe200000f0eff */
[----:B--2---:R-:W-:Y:S01]  /*5b90*/  IMAD R13, R0, 0xed, RZ ;  /* 0x000000ed000d7824 */ /* 0x004fe200078e02ff */
[-C--:B------:R-:W-:Y:S01]  /*5ba0*/  IADD3 R12, P0, R28, R2.reuse, RZ ;  /* 0x000000021c0c7210 */ /* 0x080fe20007f1e0ff */
[C---:B0-----:R-:W-:Y:S01]  /*5bb0*/  IMAD R15, R0.reuse, 0xf5, RZ ;  /* 0x000000f5000f7824 */ /* 0x041fe200078e02ff */
[-C--:B------:R-:W-:Y:S01]  /*5bc0*/  IADD3 R14, P1, R29, R2.reuse, RZ ;  /* 0x000000021d0e7210 */ /* 0x080fe20007f3e0ff */
[----:B-1----:R-:W-:Y:S01]  /*5bd0*/  IMAD R17, R0, 0xfd, RZ ;  /* 0x000000fd00117824 */ /* 0x002fe200078e02ff */
[----:B------:R-:W-:Y:S01]  /*5be0*/  IADD3 R16, P2, R5, R2, RZ ;  /* 0x0000000205107210 */ /* 0x000fe20007f5e0ff */
[----:B------:R0:W2:Y:S01]  /*5bf0*/  LDG.E.U16 R24, [R18.64] ;  /* 0x0000000612187981 */ /* 0x0000a2000c1e1500 */
[----:B------:R-:W-:-:S02]  /*5c00*/  LEA.HI.X.SX32 R13, R13, R3, 0x1, P0 ;  /* 0x000000030d0d7211 */ /* 0x000fc400000f0eff */
[-C--:B------:R-:W-:Y:S01]  /*5c10*/  LEA.HI.X.SX32 R15, R15, R3.reuse, 0x1, P1 ;  /* 0x000000030f0f7211 */ /* 0x080fe200008f0eff */
[----:B-----5:R1:W-:Y:S01]  /*5c20*/  STL [R1+0x2810], R21 ;  /* 0x0028101501007387 */ /* 0x0203e20000100800 */
[----:B------:R-:W-:-:S03]  /*5c30*/  LEA.HI.X.SX32 R17, R17, R3, 0x1, P2 ;  /* 0x0000000311117211 */ /* 0x000fc600010f0eff */
[----:B------:R5:W2:Y:S01]  /*5c40*/  LDG.E.U16 R28, [R14.64] ;  /* 0x000000060e1c7981 */ /* 0x000aa2000c1e1500 */
[----:B0-----:R-:W-:Y:S01]  /*5c50*/  IMAD R19, R0, 0x45, RZ ;  /* 0x0000004500137824 */ /* 0x001fe200078e02ff */
[-C--:B------:R-:W-:Y:S02]  /*5c60*/  IADD3 R18, P0, R27, R2.reuse, RZ ;  /* 0x000000021b127210 */ /* 0x080fe40007f1e0ff */
[----:B------:R0:W-:Y:S02]  /*5c70*/  STL [R1+0x2814], R20 ;  /* 0x0028141401007387 */ /* 0x0001e40000100800 */
[----:B------:R-:W-:Y:S02]  /*5c80*/  LEA.HI.X.SX32 R19, R19, R3, 0x1, P0 ;  /* 0x0000000313137211 */ /* 0x000fe400000f0eff */
[----:B-1----:R1:W2:Y:S01]  /*5c90*/  LDG.E.U16 R21, [R12.64] ;  /* 0x000000060c157981 */ /* 0x0022a2000c1e1500 */
[----:B-----5:R-:W-:-:S03]  /*5ca0*/  IADD3 R14, P0, R6, R2, RZ ;  /* 0x00000002060e7210 */ /* 0x020fc60007f1e0ff */
[----:B0-----:R0:W5:Y:S01]  /*5cb0*/  LDG.E.U16 R20, [R16.64] ;  /* 0x0000000610147981 */ /* 0x001162000c1e1500 */
[C---:B-1----:R-:W-:Y:S02]  /*5cc0*/  IMAD R12, R0.reuse, 0x4d, RZ ;  /* 0x0000004d000c7824 */ /* 0x042fe400078e02ff */
[----:B------:R-:W-:-:S03]  /*5cd0*/  IMAD R13, R0, 0x55, RZ ;  /* 0x00000055000d7824 */ /* 0x000fc600078e02ff */
[----:B------:R-:W-:Y:S02]  /*5ce0*/  LEA.HI.X.SX32 R15, R12, R3, 0x1, P0 ;  /* 0x000000030c0f7211 */ /* 0x000fe400000f0eff */
[----:B0-----:R-:W-:-:S04]  /*5cf0*/  IADD3 R16, P1, R4, R2, RZ ;  /* 0x0000000204107210 */ /* 0x001fc80007f3e0ff */
[----:B------:R-:W-:-:S05]  /*5d00*/  LEA.HI.X.SX32 R17, R13, R3, 0x1, P1 ;  /* 0x000000030d117211 */ /* 0x000fca00008f0eff */
[----:B------:R0:W5:Y:S04]  /*5d10*/  LDG.E.U16 R6, [R16.64] ;  /* 0x0000000610067981 */ /* 0x000168000c1e1500 */
[----:B---3--:R1:W-:Y:S04]  /*5d20*/  STL [R1+0x6f4], R22 ;  /* 0x0006f41601007387 */ /* 0x0083e80000100800 */
[----:B----4-:R-:W-:Y:S04]  /*5d30*/  STL [R1+0x6f0], R25 ;  /* 0x0006f01901007387 */ /* 0x010fe80000100800 */
[----:B------:R3:W-:Y:S04]  /*5d40*/  STL [R1+0x6ec], R23 ;  /* 0x0006ec1701007387 */ /* 0x0007e80000100800 */
[----:B-1----:R1:W4:Y:S04]  /*5d50*/  LDG.E.U16 R22, [R18.64] ;  /* 0x0000000612167981 */ /* 0x002328000c1e1500 */
[----:B---3--:R3:W4:Y:S01]  /*5d60*/  LDG.E.U16 R23, [R14.64] ;  /* 0x000000060e177981 */ /* 0x008722000c1e1500 */
[----:B-1----:R-:W-:-:S02]  /*5d70*/  IMAD R18, R0, 0xba, RZ ;  /* 0x000000ba00127824 */ /* 0x002fc400078e02ff */
[----:B------:R-:W-:-:S03]  /*5d80*/  IMAD R19, R0, 0x5d, RZ ;  /* 0x0000005d00137824 */ /* 0x000fc600078e02ff */
[-C--:B------:R-:W-:Y:S01]  /*5d90*/  IADD3 R12, P0, R18, R2.reuse, RZ ;  /* 0x00000002120c7210 */ /* 0x080fe20007f1e0ff */
[C---:B------:R-:W-:Y:S02]  /*5da0*/  IMAD R5, R0.reuse, 0x174, RZ ;  /* 0x0000017400057824 */ /* 0x040fe400078e02ff */
[C---:B------:R-:W-:Y:S01]  /*5db0*/  IMAD R4, R0.reuse, 0x184, RZ ;  /* 0x0000018400047824 */ /* 0x040fe200078e02ff */
[-C--:B------:R-:W-:Y:S01]  /*5dc0*/  LEA.HI.X.SX32 R13, R19, R3.reuse, 0x1, P0 ;  /* 0x00000003130d7211 */ /* 0x080fe200000f0eff */
[C---:B------:R-:W-:Y:S01]  /*5dd0*/  IMAD R19, R0.reuse, 0xca, RZ ;  /* 0x000000ca00137824 */ /* 0x040fe200078e02ff */
[-C--:B---3--:R-:W-:Y:S01]  /*5de0*/  IADD3 R14, P1, R5, R2.reuse, RZ ;  /* 0x00000002050e7210 */ /* 0x088fe20007f3e0ff */
[----:B------:R-:W-:Y:S01]  /*5df0*/  IMAD R27, R0, 0xc2, RZ ;  /* 0x000000c2001b7824 */ /* 0x000fe200078e02ff */
[-C--:B0-----:R-:W-:Y:S01]  /*5e00*/  IADD3 R16, P2, R4, R2.reuse, RZ ;  /* 0x0000000204107210 */ /* 0x081fe20007f5e0ff */
[----:B------:R0:W3:Y:S01]  /*5e10*/  LDG.E.U16 R25, [R12.64] ;  /* 0x000000060c197981 */ /* 0x0000e2000c1e1500 */
[-C--:B------:R-:W-:Y:S01]  /*5e20*/  LEA.HI.X.SX32 R15, R18, R3.reuse, 0x1, P1 ;  /* 0x00000003120f7211 */ /* 0x080fe200008f0eff */
[C---:B------:R-:W-:Y:S01]  /*5e30*/  IMAD R5, R0.reuse, 0x194, RZ ;  /* 0x0000019400057824 */ /* 0x040fe200078e02ff */
[----:B------:R-:W-:Y:S01]  /*5e40*/  LEA.HI.X.SX32 R17, R27, R3, 0x1, P2 ;  /* 0x000000031b117211 */ /* 0x000fe200010f0eff */
[C---:B------:R-:W-:Y:S01]  /*5e50*/  IMAD R4, R0.reuse, 0x1a4, RZ ;  /* 0x000001a400047824 */ /* 0x040fe200078e02ff */
[----:B--2---:R1:W-:Y:S01]  /*5e60*/  STL [R1+0x6e8], R24 ;  /* 0x0006e81801007387 */ /* 0x0043e20000100800 */
[----:B0-----:R-:W-:Y:S01]  /*5e70*/  IMAD R13, R0, 0x65, RZ ;  /* 0x00000065000d7824 */ /* 0x001fe200078e02ff */
[----:B------:R-:W-:-:S02]  /*5e80*/  IADD3 R12, P0, R19, R2, RZ ;  /* 0x00000002130c7210 */ /* 0x000fc40007f1e0ff */
[----:B------:R0:W-:Y:S01]  /*5e90*/  STL [R1+0x6e4], R21 ;  /* 0x0006e41501007387 */ /* 0x0001e20000100800 */
[C---:B------:R-:W-:Y:S01]  /*5ea0*/  IMAD R18, R0.reuse, 0xda, RZ ;  /* 0x000000da00127824 */ /* 0x040fe200078e02ff */
[----:B------:R-:W-:Y:S02]  /*5eb0*/  LEA.HI.X.SX32 R13, R13, R3, 0x1, P0 ;  /* 0x000000030d0d7211 */ /* 0x000fe400000f0eff */
[----:B-1----:R1:W2:Y:S01]  /*5ec0*/  LDG.E.U16 R24, [R14.64] ;  /* 0x000000060e187981 */ /* 0x0022a2000c1e1500 */
[----:B------:R-:W-:-:S03]  /*5ed0*/  IMAD R27, R0, 0xd2, RZ ;  /* 0x000000d2001b7824 */ /* 0x000fc600078e02ff */
[----:B------:R-:W-:Y:S04]  /*5ee0*/  STL [R1+0x6e0], R28 ;  /* 0x0006e01c01007387 */ /* 0x000fe80000100800 */
[----:B0-----:R0:W2:Y:S01]  /*5ef0*/  LDG.E.U16 R21, [R16.64] ;  /* 0x0000000610157981 */ /* 0x0010a2000c1e1500 */
[----:B-1----:R-:W-:-:S03]  /*5f00*/  IADD3 R14, P0, R5, R2, RZ ;  /* 0x00000002050e7210 */ /* 0x002fc60007f1e0ff */
[----:B-----5:R1:W-:Y:S01]  /*5f10*/  STL [R1+0x6dc], R20 ;  /* 0x0006dc1401007387 */ /* 0x0203e20000100800 */
[-C--:B------:R-:W-:Y:S02]  /*5f20*/  LEA.HI.X.SX32 R15, R19, R3.reuse, 0x1, P0 ;  /* 0x00000003130f7211 */ /* 0x080fe400000f0eff */
[-C--:B0-----:R-:W-:Y:S01]  /*5f30*/  IADD3 R16, P1, R4, R2.reuse, RZ ;  /* 0x0000000204107210 */ /* 0x081fe20007f3e0ff */
[----:B-1----:R0:W5:Y:S03]  /*5f40*/  LDG.E.U16 R20, [R12.64] ;  /* 0x000000060c147981 */ /* 0x002166000c1e1500 */
[----:B------:R-:W-:Y:S01]  /*5f50*/  LEA.HI.X.SX32 R17, R27, R3, 0x1, P1 ;  /* 0x000000031b117211 */ /* 0x000fe200008f0eff */
[----:B0-----:R-:W-:Y:S01]  /*5f60*/  IMAD R13, R0, 0x6d, RZ ;  /* 0x0000006d000d7824 */ /* 0x001fe200078e02ff */
[----:B------:R-:W-:-:S04]  /*5f70*/  IADD3 R12, P0, R18, R2, RZ ;  /* 0x00000002120c7210 */ /* 0x000fc80007f1e0ff */
[----:B------:R-:W-:Y:S01]  /*5f80*/  LEA.HI.X.SX32 R13, R13, R3, 0x1, P0 ;  /* 0x000000030d0d7211 */ /* 0x000fe200000f0eff */
[C---:B------:R-:W-:Y:S02]  /*5f90*/  IMAD R5, R0.reuse, 0x1b4, RZ ;  /* 0x000001b400057824 */ /* 0x040fe400078e02ff */
[----:B------:R-:W-:Y:S01]  /*5fa0*/  IMAD R4, R0, 0x1c4, RZ ;  /* 0x000001c400047824 */ /* 0x000fe200078e02ff */
[----:B----4-:R0:W-:Y:S04]  /*5fb0*/  STL [R1+0x6d8], R22 ;  /* 0x0006d81601007387 */ /* 0x0101e80000100800 */
[----:B------:R1:W-:Y:S04]  /*5fc0*/  STL [R1+0x6d4], R23 ;  /* 0x0006d41701007387 */ /* 0x0003e80000100800 */
[----:B0-----:R0:W4:Y:S04]  /*5fd0*/  LDG.E.U16 R22, [R14.64] ;  /* 0x000000060e167981 */ /* 0x001128000c1e1500 */
[----:B------:R0:W-:Y:S04]  /*5fe0*/  STL [R1+0x6d0], R6 ;  /* 0x0006d00601007387 */ /* 0x0001e80000100800 */
[----:B-1----:R1:W4:Y:S04]  /*5ff0*/  LDG.E.U16 R23, [R16.64] ;  /* 0x0000000610177981 */ /* 0x002328000c1e1500 */
[----:B0-----:R0:W4:Y:S01]  /*6000*/  LDG.E.U16 R6, [R12.64] ;  /* 0x000000060c067981 */ /* 0x001122000c1e1500 */
[----:B------:R-:W-:-:S02]  /*6010*/  IADD3 R14, P1, R5, R2, RZ ;  /* 0x00000002050e7210 */ /* 0x000fc40007f3e0ff */
[----:B-1----:R-:W-:Y:S02]  /*6020*/  IADD3 R16, P2, R4, R2, RZ ;  /* 0x0000000204107210 */ /* 0x002fe40007f5e0ff */
[-C--:B------:R-:W-:Y:S02]  /*6030*/  LEA.HI.X.SX32 R15, R18, R3.reuse, 0x1, P1 ;  /* 0x00000003120f7211 */ /* 0x080fe400008f0eff */
[----:B------:R-:W-:-:S03]  /*6040*/  LEA.HI.X.SX32 R17, R9, R3, 0x1, P2 ;  /* 0x0000000309117211 */ /* 0x000fc600010f0eff */
[----:B------:R1:W4:Y:S04]  /*6050*/  LDG.E.U16 R28, [R14.64] ;  /* 0x000000060e1c7981 */ /* 0x000328000c1e1500 */
[----:B------:R1:W4:Y:S01]  /*6060*/  LDG.E.U16 R29, [R16.64] ;  /* 0x00000006101d7981 */ /* 0x000322000c1e1500 */
[C---:B------:R-:W-:Y:S02]  /*6070*/  IMAD R19, R0.reuse, 0xea, RZ ;  /* 0x000000ea00137824 */ /* 0x040fe400078e02ff */
[----:B0-----:R-:W-:-:S03]  /*6080*/  IMAD R13, R0, 0x75, RZ ;  /* 0x00000075000d7824 */ /* 0x001fc600078e02ff */
[-C--:B------:R-:W-:Y:S01]  /*6090*/  IADD3 R12, P0, R19, R2.reuse, RZ ;  /* 0x00000002130c7210 */ /* 0x080fe20007f1e0ff */
[----:B------:R-:W-:Y:S01]  /*60a0*/  IMAD R4, R0, 0x1d4, RZ ;  /* 0x000001d400047824 */ /* 0x000fe200078e02ff */
[----:B---3--:R0:W-:Y:S02]  /*60b0*/  STL [R1+0x6cc], R25 ;  /* 0x0006cc1901007387 */ /* 0x0081e40000100800 */
[----:B------:R-:W-:Y:S02]  /*60c0*/  LEA.HI.X.SX32 R13, R13, R3, 0x1, P0 ;  /* 0x000000030d0d7211 */ /* 0x000fe400000f0eff */
[----:B--2---:R-:W-:Y:S01]  /*60d0*/  STL [R1+0x6b8], R24 ;  /* 0x0006b81801007387 */ /* 0x004fe20000100800 */
[----:B-1----:R-:W-:Y:S01]  /*60e0*/  IADD3 R16, P0, R4, R2, RZ ;  /* 0x0000000204107210 */ /* 0x002fe20007f1e0ff */
[C---:B------:R-:W-:Y:S02]  /*60f0*/  IMAD R5, R0.reuse, 0x1e4, RZ ;  /* 0x000001e400057824 */ /* 0x040fe400078e02ff */
[----:B------:R1:W-:Y:S01]  /*6100*/  STL [R1+0x6b4], R21 ;  /* 0x0006b41501007387 */ /* 0x0003e20000100800 */
[----:B------:R-:W-:-:S02]  /*6110*/  IMAD R15, R0, 0xfa, RZ ;  /* 0x000000fa000f7824 */ /* 0x000fc400078e02ff */
[C---:B------:R-:W-:Y:S01]  /*6120*/  IMAD R4, R0.reuse, 0x1f4, RZ ;  /* 0x000001f400047824 */ /* 0x040fe200078e02ff */
[----:B0-----:R0:W2:Y:S04]  /*6130*/  LDG.E.U16 R25, [R12.64] ;  /* 0x000000060c197981 */ /* 0x0010a8000c1e1500 */
[----:B-----5:R3:W-:Y:S04]  /*6140*/  STL [R1+0x6c8], R20 ;  /* 0x0006c81401007387 */ /* 0x0207e80000100800 */
[----:B------:R-:W5:Y:S01]  /*6150*/  LDL.LU R9, [R1+0x290] ;  /* 0x0002900001097983 */ /* 0x000f620000300800 */
[----:B0-----:R-:W-:-:S03]  /*6160*/  IMAD R13, R0, 0x7d, RZ ;  /* 0x0000007d000d7824 */ /* 0x001fc600078e02ff */
[----:B-1----:R-:W2:Y:S04]  /*6170*/  LDL R21, [R1+0x284] ;  /* 0x0002840001157983 */ /* 0x002ea80000100800 */
[----:B---3--:R-:W3:Y:S04]  /*6180*/  LDL R20, [R1+0x28c] ;  /* 0x00028c0001147983 */ /* 0x008ee80000100800 */
[----:B------:R-:W2:Y:S01]  /*6190*/  LDL R0, [R1+0x294] ;  /* 0x0002940001007983 */ /* 0x000ea20000100800 */
[----:B------:R-:W-:Y:S02]  /*61a0*/  MOV R27, c[0x0][0x198] ;  /* 0x00006600001b7a02 */ /* 0x000fe40000000f00 */
[----:B------:R-:W-:-:S02]  /*61b0*/  LEA.HI.X.SX32 R17, R19, R3, 0x1, P0 ;  /* 0x0000000313117211 */ /* 0x000fc400000f0eff */
[-C--:B------:R-:W-:Y:S01]  /*61c0*/  IADD3 R18, P1, R5, R2.reuse, RZ ;  /* 0x0000000205127210 */ /* 0x080fe20007f3e0ff */
[----:B------:R-:W-:Y:S02]  /*61d0*/  IMAD R27, R27, 0xf2, RZ ;  /* 0x000000f21b1b7824 */ /* 0x000fe400078e02ff */
[----:B------:R0:W2:Y:S03]  /*61e0*/  LDG.E.U16 R5, [R16.64] ;  /* 0x0000000610057981 */ /* 0x0000a6000c1e1500 */
[----:B------:R-:W-:Y:S02]  /*61f0*/  LEA.HI.X.SX32 R19, R27, R3, 0x1, P1 ;  /* 0x000000031b137211 */ /* 0x000fe400008f0eff */
[-C--:B------:R-:W-:Y:S02]  /*6200*/  IADD3 R14, P2, R4, R2.reuse, RZ ;  /* 0x00000002040e7210 */ /* 0x080fe40007f5e0ff */
[----:B------:R-:W-:-:S02]  /*6210*/  IADD3 R12, P0, R15, R2, RZ ;  /* 0x000000020f0c7210 */ /* 0x000fc40007f1e0ff */
[-C--:B------:R-:W-:Y:S02]  /*6220*/  LEA.HI.X.SX32 R15, R15, R3.reuse, 0x1, P2 ;  /* 0x000000030f0f7211 */ /* 0x080fe400010f0eff */
[----:B------:R-:W-:Y:S01]  /*6230*/  LEA.HI.X.SX32 R13, R13, R3, 0x1, P0 ;  /* 0x000000030d0d7211 */ /* 0x000fe200000f0eff */
[----:B----4-:R1:W-:Y:S04]  /*6240*/  STL [R1+0x6b0], R22 ;  /* 0x0006b01601007387 */ /* 0x0103e80000100800 */
[----:B-1----:R-:W4:Y:S04]  /*6250*/  LDL.LU R22, [R1+0x260] ;  /* 0x0002600001167983 */ /* 0x002f280000300800 */
[----:B------:R1:W-:Y:S04]  /*6260*/  STL [R1+0x6ac], R23 ;  /* 0x0006ac1701007387 */ /* 0x0003e80000100800 */
[----:B-1----:R-:W4:Y:S04]  /*6270*/  LDL.LU R23, [R1+0x238] ;  /* 0x0002380001177983 */ /* 0x002f280000300800 */
[----:B------:R-:W4:Y:S04]  /*6280*/  LDL.LU R24, [R1+0x230] ;  /* 0x0002300001187983 */ /* 0x000f280000300800 */
[----:B------:R1:W-:Y:S04]  /*6290*/  STL [R1+0x6c4], R6 ;  /* 0x0006c40601007387 */ /* 0x0003e80000100800 */
[----:B-1----:R-:W1:Y:S04]  /*62a0*/  S2R R6, SR_TID.X ;  /* 0x0000000000067919 */ /* 0x002e680000002100 */
[----:B------:R0:W-:Y:S04]  /*62b0*/  STL [R1+0x6a8], R28 ;  /* 0x0006a81c01007387 */ /* 0x0001e80000100800 */
[----:B0-----:R-:W4:Y:S04]  /*62c0*/  LDL.LU R28, [R1+0x25c] ;  /* 0x00025c00011c7983 */ /* 0x001f280000300800 */
[----:B------:R0:W-:Y:S01]  /*62d0*/  STL [R1+0x6a4], R29 ;  /* 0x0006a41d01007387 */ /* 0x0001e20000100800 */
[----:B-1----:R-:W-:-:S03]  /*62e0*/  LOP3.LUT R4, R6, 0x7f, RZ, 0xc0, !PT ;  /* 0x0000007f06047812 */ /* 0x002fc600078ec0ff */
[----:B------:R1:W4:Y:S04]  /*62f0*/  LDG.E.U16 R6, [R18.64] ;  /* 0x0000000612067981 */ /* 0x000328000c1e1500 */
[----:B0-----:R-:W4:Y:S04]  /*6300*/  LDL.LU R29, [R1+0x228] ;  /* 0x00022800011d7983 */ /* 0x001f280000300800 */
[----:B------:R-:W4:Y:S04]  /*6310*/  LDL.LU R27, [R1+0x224] ;  /* 0x00022400011b7983 */ /* 0x000f280000300800 */
[----:B------:R-:W-:Y:S04]  /*6320*/  STL [R1+0x281c], R2 ;  /* 0x00281c0201007387 */ /* 0x000fe80000100800 */
[----:B------:R0:W-:Y:S04]  /*6330*/  STL [R1+0x2818], R3 ;  /* 0x0028180301007387 */ /* 0x0001e80000100800 */
[----:B-1----:R1:W4:Y:S04]  /*6340*/  LDG.E.U16 R19, [R12.64] ;  /* 0x000000060c137981 */ /* 0x002328000c1e1500 */
[----:B0-----:R-:W4:Y:S01]  /*6350*/  LDL.LU R3, [R1+0x270] ;  /* 0x0002700001037983 */ /* 0x001f220000300800 */
[----:B------:R-:W-:-:S03]  /*6360*/  SHF.L.U32 R18, R4, 0x1, RZ ;  /* 0x0000000104127819 */ /* 0x000fc600000006ff */
[----:B--2---:R0:W-:Y:S04]  /*6370*/  STL [R1+0x6c0], R25 ;  /* 0x0006c01901007387 */ /* 0x0041e80000100800 */
[----:B------:R-:W2:Y:S04]  /*6380*/  LDL.LU R2, [R1+0x268] ;  /* 0x0002680001027983 */ /* 0x000ea80000300800 */
[----:B------:R-:W2:Y:S04]  /*6390*/  LDL.LU R4, [R1+0x258] ;  /* 0x0002580001047983 */ /* 0x000ea80000300800 */
[----:B------:R-:W2:Y:S04]  /*63a0*/  LDL.LU R16, [R1+0x214] ;  /* 0x0002140001107983 */ /* 0x000ea80000300800 */
[----:B------:R-:W2:Y:S04]  /*63b0*/  LDL.LU R17, [R1+0x210] ;  /* 0x0002100001117983 */ /* 0x000ea80000300800 */
[----:B0-----:R-:W2:Y:S04]  /*63c0*/  LDL.LU R25, [R1+0x254] ;  /* 0x0002540001197983 */ /* 0x001ea80000300800 */
[----:B------:R0:W-:Y:S04]  /*63d0*/  STL [R1+0x6a0], R5 ;  /* 0x0006a00501007387 */ /* 0x0001e80000100800 */
[----:B-1----:R-:W2:Y:S04]  /*63e0*/  LDG.E.U16 R12, [R14.64] ;  /* 0x000000060e0c7981 */ /* 0x002ea8000c1e1500 */
[----:B0-----:R-:W2:Y:S04]  /*63f0*/  LDL.LU R5, [R1+0x208] ;  /* 0x0002080001057983 */ /* 0x001ea80000300800 */
[----:B-----5:R-:W-:Y:S04]  /*6400*/  STS.U16 [R18+0x800], R9 ;  /* 0x0008000912007388 */ /* 0x020fe80000000400 */
[----:B------:R-:W-:Y:S04]  /*6410*/  STS.U16 [R18], R0 ;  /* 0x0000000012007388 */ /* 0x000fe80000000400 */
[----:B---3--:R-:W-:Y:S04]  /*6420*/  STS.U16 [R18+0x1000], R20 ;  /* 0x0010001412007388 */ /* 0x008fe80000000400 */
[----:B------:R-:W-:Y:S04]  /*6430*/  STS.U16 [R18+0x2000], R21 ;  /* 0x0020001512007388 */ /* 0x000fe80000000400 */
[----:B----4-:R0:W-:Y:S04]  /*6440*/  STL [R1+0x69c], R6 ;  /* 0x00069c0601007387 */ /* 0x0101e80000100800 */
[----:B0-----:R-:W3:Y:S04]  /*6450*/  LDL.LU R6, [R1+0x204] ;  /* 0x0002040001067983 */ /* 0x001ee80000300800 */
[----:B------:R-:W4:Y:S04]  /*6460*/  LDL.LU R9, [R1+0x24c] ;  /* 0x00024c0001097983 */ /* 0x000f280000300800 */
[----:B------:R-:W5:Y:S04]  /*6470*/  LDL.LU R0, [R1+0x248] ;  /* 0x0002480001007983 */ /* 0x000f680000300800 */
[----:B------:R-:W5:Y:S04]  /*6480*/  LDL.LU R20, [R1+0x23c] ;  /* 0x00023c0001147983 */ /* 0x000f680000300800 */
[----:B------:R-:W5:Y:S04]  /*6490*/  LDL.LU R21, [R1+0x1e8] ;  /* 0x0001e80001157983 */ /* 0x000f680000300800 */
[----:B------:R-:W-:Y:S04]  /*64a0*/  STS.U16 [R18+0x4000], R3 ;  /* 0x0040000312007388 */ /* 0x000fe80000000400 */
[----:B------:R0:W-:Y:S04]  /*64b0*/  STS.U16 [R18+0x8000], R22 ;  /* 0x0080001612007388 */ /* 0x0001e80000000400 */
[----:B------:R-:W5:Y:S04]  /*64c0*/  LDL.LU R13, [R1+0x1dc] ;  /* 0x0001dc00010d7983 */ /* 0x000f680000300800 */
[----:B------:R1:W-:Y:S04]  /*64d0*/  STS.U16 [R18+0x10000], R23 ;  /* 0x0100001712007388 */ /* 0x0003e80000000400 */
[----:B0-----:R-:W5:Y:S04]  /*64e0*/  LDL.LU R22, [R1+0x22c] ;  /* 0x00022c0001167983 */ /* 0x001f680000300800 */
[----:B------:R0:W-:Y:S04]  /*64f0*/  STS.U16 [R18+0x10800], R24 ;  /* 0x0108001812007388 */ /* 0x0001e80000000400 */
[----:B-1----:R-:W5:Y:S04]  /*6500*/  LDL.LU R23, [R1+0x1d4] ;  /* 0x0001d40001177983 */ /* 0x002f680000300800 */
[----:B------:R1:W-:Y:S04]  /*6510*/  STS.U16 [R18+0x8800], R28 ;  /* 0x0088001c12007388 */ /* 0x0003e80000000400 */
[----:B0-----:R-:W5:Y:S04]  /*6520*/  LDL.LU R24, [R1+0x1d0] ;  /* 0x0001d00001187983 */ /* 0x001f680000300800 */
[----:B------:R0:W-:Y:S04]  /*6530*/  STS.U16 [R18+0x11000], R29 ;  /* 0x0110001d12007388 */ /* 0x0001e80000000400 */
[----:B-1----:R-:W5:Y:S04]  /*6540*/  LDL.LU R28, [R1+0x220] ;  /* 0x00022000011c7983 */ /* 0x002f680000300800 */
[----:B------:R1:W-:Y:S04]  /*6550*/  STS.U16 [R18+0x11800], R27 ;  /* 0x0118001b12007388 */ /* 0x0003e80000000400 */
[----:B0-----:R-:W5:Y:S04]  /*6560*/  LDL.LU R29, [R1+0x21c] ;  /* 0x00021c00011d7983 */ /* 0x001f680000300800 */
[----:B-1----:R-:W5:Y:S04]  /*6570*/  LDL.LU R27, [R1+0x1bc] ;  /* 0x0001bc00011b7983 */ /* 0x002f680000300800 */
[----:B--2---:R-:W-:Y:S04]  /*6580*/  STS.U16 [R18+0x4800], R2 ;  /* 0x0048000212007388 */ /* 0x004fe80000000400 */
[----:B------:R0:W-:Y:S04]  /*6590*/  STS.U16 [R18+0x9000], R4 ;  /* 0x0090000412007388 */ /* 0x0001e80000000400 */
[----:B------:R1:W-:Y:S04]  /*65a0*/  STL [R1+0x6bc], R19 ;  /* 0x0006bc1301007387 */ /* 0x0003e80000100800 */
[----:B------:R-:W-:Y:S04]  /*65b0*/  STS.U16 [R18+0x12000], R16 ;  /* 0x0120001012007388 */ /* 0x000fe80000000400 */
[----:B0-----:R-:W2:Y:S04]  /*65c0*/  LDL.LU R4, [R1+0x1b8] ;  /* 0x0001b80001047983 */ /* 0x001ea80000300800 */
[----:B------:R-:W-:Y:S04]  /*65d0*/  STS.U16 [R18+0x12800], R17 ;  /* 0x0128001112007388 */ /* 0x000fe80000000400 */
[----:B------:R-:W-:Y:S04]  /*65e0*/  STS.U16 [R18+0x9800], R25 ;  /* 0x0098001912007388 */ /* 0x000fe80000000400 */
[----:B------:R-:W-:Y:S04]  /*65f0*/  STL [R1+0x698], R12 ;  /* 0x0006980c01007387 */ /* 0x000fe80000100800 */
[----:B------:R0:W-:Y:S04]  /*6600*/  STS.U16 [R18+0x13000], R5 ;  /* 0x0130000512007388 */ /* 0x0001e80000000400 */
[----:B-1----:R-:W2:Y:S04]  /*6610*/  LDL.LU R19, [R1+0x20c] ;  /* 0x00020c0001137983 */ /* 0x002ea80000300800 */
[----:B0-----:R-:W2:Y:S04]  /*6620*/  LDL.LU R5, [R1+0x1b0] ;  /* 0x0001b00001057983 */ /* 0x001ea80000300800 */
[----:B------:R-:W2:Y:S04]  /*6630*/  LDL.LU R25, [R1+0x1ac] ;  /* 0x0001ac0001197983 */ /* 0x000ea80000300800 */
[----:B---3--:R0:W-:Y:S04]  /*6640*/  STS.U16 [R18+0x13800], R6 ;  /* 0x0138000612007388 */ /* 0x0081e80000000400 */
[----:B----4-:R1:W-:Y:S04]  /*6650*/  STS.U16 [R18+0x2800], R9 ;  /* 0x0028000912007388 */ /* 0x0103e80000000400 */
[----:B0-----:R-:W3:Y:S04]  /*6660*/  LDL.LU R6, [R1+0x200] ;  /* 0x0002000001067983 */ /* 0x001ee80000300800 */
[----:B-1----:R-:W4:Y:S04]  /*6670*/  LDL.LU R9, [R1+0x1fc] ;  /* 0x0001fc0001097983 */ /* 0x002f280000300800 */
[----:B-----5:R0:W-:Y:S04]  /*6680*/  STS.U16 [R18+0x5000], R0 ;  /* 0x0050000012007388 */ /* 0x0201e80000000400 */
[----:B------:R1:W-:Y:S04]  /*6690*/  STS.U16 [R18+0xa000], R20 ;  /* 0x00a0001412007388 */ /* 0x0003e80000000400 */
[----:B------:R5:W-:Y:S04]  /*66a0*/  STS.U16 [R18+0x14000], R21 ;  /* 0x0140001512007388 */ /* 0x000be80000000400 */
[----:B------:R-:W4:Y:S04]  /*66b0*/  LDL.LU R3, [R1+0x1f8] ;  /* 0x0001f80001037983 */ /* 0x000f280000300800 */
[----:B------:R-:W4:Y:S04]  /*66c0*/  LDL.LU R2, [R1+0x1ec] ;  /* 0x0001ec0001027983 */ /* 0x000f280000300800 */
[----:B------:R-:W-:Y:S04]  /*66d0*/  STS.U16 [R18+0x14800], R13 ;  /* 0x0148000d12007388 */ /* 0x000fe80000000400 */
[----:B------:R-:W4:Y:S04]  /*66e0*/  LDL.LU R16, [R1+0x194] ;  /* 0x0001940001107983 */ /* 0x000f280000300800 */
[----:B------:R0:W-:Y:S04]  /*66f0*/  STS.U16 [R18+0xa800], R22 ;  /* 0x00a8001612007388 */ /* 0x0001e80000000400 */
[----:B------:R-:W4:Y:S04]  /*6700*/  LDL.LU R17, [R1+0x18c] ;  /* 0x00018c0001117983 */ /* 0x000f280000300800 */
[----:B------:R-:W-:Y:S04]  /*6710*/  STS.U16 [R18+0x15000], R23 ;  /* 0x0150001712007388 */ /* 0x000fe80000000400 */
[----:B0-----:R-:W4:Y:S04]  /*6720*/  LDL.LU R0, [R1+0x1d8] ;  /* 0x0001d80001007983 */ /* 0x001f280000300800 */
[----:B------:R-:W-:Y:S04]  /*6730*/  STS.U16 [R18+0x15800], R24 ;  /* 0x0158001812007388 */ /* 0x000fe80000000400 */
[----:B-1----:R-:W4:Y:S04]  /*6740*/  LDL.LU R20, [R1+0x184] ;  /* 0x0001840001147983 */ /* 0x002f280000300800 */
[----:B------:R-:W-:Y:S04]  /*6750*/  STS.U16 [R18+0x5800], R28 ;  /* 0x0058001c12007388 */ /* 0x000fe80000000400 */
[----:B-----5:R-:W5:Y:S04]  /*6760*/  LDL.LU R21, [R1+0x180] ;  /* 0x0001800001157983 */ /* 0x020f680000300800 */
[----:B------:R-:W-:Y:S04]  /*6770*/  STS.U16 [R18+0xb000], R29 ;  /* 0x00b0001d12007388 */ /* 0x000fe80000000400 */
[----:B------:R0:W-:Y:S04]  /*6780*/  STS.U16 [R18+0x16000], R27 ;  /* 0x0160001b12007388 */ /* 0x0001e80000000400 */
[----:B------:R-:W5:Y:S04]  /*6790*/  LDL.LU R22, [R1+0x1c8] ;  /* 0x0001c80001167983 */ /* 0x000f680000300800 */
[----:B0-----:R-:W5:Y:S04]  /*67a0*/  LDL.LU R27, [R1+0x1c4] ;  /* 0x0001c400011b7983 */ /* 0x001f680000300800 */
[----:B------:R-:W5:Y:S04]  /*67b0*/  LDL.LU R23, [R1+0x170] ;  /* 0x0001700001177983 */ /* 0x000f680000300800 */
[----:B------:R-:W5:Y:S04]  /*67c0*/  LDL.LU R24, [R1+0x16c] ;  /* 0x00016c0001187983 */ /* 0x000f680000300800 */
[----:B--2---:R0:W-:Y:S04]  /*67d0*/  STS.U16 [R18+0x16800], R4 ;  /* 0x0168000412007388 */ /* 0x0041e80000000400 */
[----:B------:R-:W2:Y:S04]  /*67e0*/  LDL.LU R28, [R1+0x1b4] ;  /* 0x0001b400011c7983 */ /* 0x000ea80000300800 */
[----:B------:R-:W2:Y:S04]  /*67f0*/  LDL.LU R29, [R1+0x164] ;  /* 0x00016400011d7983 */ /* 0x000ea80000300800 */
[----:B------:R-:W-:Y:S04]  /*6800*/  STS.U16 [R18+0xb800], R19 ;  /* 0x00b8001312007388 */ /* 0x000fe80000000400 */
[----:B0-----:R-:W2:Y:S04]  /*6810*/  LDL.LU R4, [R1+0x160] ;  /* 0x0001600001047983 */ /* 0x001ea80000300800 */
[----:B------:R0:W-:Y:S04]  /*6820*/  STS.U16 [R18+0x17000], R5 ;  /* 0x0170000512007388 */ /* 0x0001e80000000400 */
[----:B------:R1:W-:Y:S04]  /*6830*/  STS.U16 [R18+0x17800], R25 ;  /* 0x0178001912007388 */ /* 0x0003e80000000400 */
[----:B0-----:R-:W2:Y:S04]  /*6840*/  LDL.LU R5, [R1+0x1a8] ;  /* 0x0001a80001057983 */ /* 0x001ea80000300800 */
[----:B-1----:R-:W2:Y:S04]  /*6850*/  LDL.LU R25, [R1+0x1a4] ;  /* 0x0001a40001197983 */ /* 0x002ea80000300800 */
[----:B---3--:R0:W-:Y:S04]  /*6860*/  STS.U16 [R18+0x1800], R6 ;  /* 0x0018000612007388 */ /* 0x0081e80000000400 */
[----:B----4-:R1:W-:Y:S04]  /*6870*/  STS.U16 [R18+0x3000], R9 ;  /* 0x0030000912007388 */ /* 0x0103e80000000400 */
[----:B0-----:R-:W3:Y:S04]  /*6880*/  LDL.LU R6, [R1+0x198] ;  /* 0x0001980001067983 */ /* 0x001ee80000300800 */
[----:B-1----:R-:W4:Y:S04]  /*6890*/  LDL.LU R9, [R1+0xfc] ;  /* 0x0000fc0001097983 */ /* 0x002f280000300800 */
[----:B------:R-:W4:Y:S04]  /*68a0*/  LDL.LU R13, [R1+0xf4] ;  /* 0x0000f400010d7983 */ /* 0x000f280000300800 */
[----:B------:R0:W-:Y:S04]  /*68b0*/  STS.U16 [R18+0x6000], R3 ;  /* 0x0060000312007388 */ /* 0x0001e80000000400 */
[----:B------:R1:W-:Y:S04]  /*68c0*/  STS.U16 [R18+0xc000], R2 ;  /* 0x00c0000212007388 */ /* 0x0003e80000000400 */
[----:B------:R-:W4:Y:S04]  /*68d0*/  LDL.LU R19, [R1+0x188] ;  /* 0x0001880001137983 */ /* 0x000f280000300800 */
[----:B------:R1:W-:Y:S04]  /*68e0*/  STS.U16 [R18+0x18000], R16 ;  /* 0x0180001012007388 */ /* 0x0003e80000000400 */
[----:B0-----:R-:W4:Y:S04]  /*68f0*/  LDL.LU R3, [R1+0xec] ;  /* 0x0000ec0001037983 */ /* 0x001f280000300800 */
[----:B------:R0:W-:Y:S04]  /*6900*/  STS.U16 [R18+0x18800], R17 ;  /* 0x0188001112007388 */ /* 0x0001e80000000400 */
[----:B-1----:R-:W4:Y:S04]  /*6910*/  LDL.LU R2, [R1+0xe4] ;  /* 0x0000e40001027983 */ /* 0x002f280000300800 */
[----:B------:R1:W-:Y:S04]  /*6920*/  STS.U16 [R18+0xc800], R0 ;  /* 0x00c8000012007388 */ /* 0x0003e80000000400 */
[----:B------:R-:W4:Y:S04]  /*6930*/  LDL.LU R16, [R1+0x17c] ;  /* 0x00017c0001107983 */ /* 0x000f280000300800 */
[----:B------:R-:W-:Y:S04]  /*6940*/  STS.U16 [R18+0x19000], R20 ;  /* 0x0190001412007388 */ /* 0x000fe80000000400 */
[----:B0-----:R-:W4:Y:S04]  /*6950*/  LDL.LU R17, [R1+0x178] ;  /* 0x0001780001117983 */ /* 0x001f280000300800 */
[----:B-----5:R-:W-:Y:S04]  /*6960*/  STS.U16 [R18+0x19800], R21 ;  /* 0x0198001512007388 */ /* 0x020fe80000000400 */
[----:B-1----:R-:W5:Y:S04]  /*6970*/  LDL.LU R0, [R1+0x4] ;  /* 0x0000040001007983 */ /* 0x002f680000300800 */
[----:B------:R-:W-:Y:S04]  /*6980*/  STS.U16 [R18+0x6800], R22 ;  /* 0x0068001612007388 */ /* 0x000fe80000000400 */
[----:B------:R0:W-:Y:S04]  /*6990*/  STS.U16 [R18+0xd000], R27 ;  /* 0x00d0001b12007388 */ /* 0x0001e80000000400 */
[----:B0-----:R-:W5:Y:S04]  /*69a0*/  LDL.LU R27, [R1+0x168] ;  /* 0x00016800011b7983 */ /* 0x001f680000300800 */
[----:B------:R-:W-:Y:S04]  /*69b0*/  STS.U16 [R18+0x1a000], R23 ;  /* 0x01a0001712007388 */ /* 0x000fe80000000400 */
[----:B------:R-:W-:Y:S04]  /*69c0*/  STS.U16 [R18+0x1a800], R24 ;  /* 0x01a8001812007388 */ /* 0x000fe80000000400 */
[----:B--2---:R0:W-:Y:S04]  /*69d0*/  STS.U16 [R18+0xd800], R28 ;  /* 0x00d8001c12007388 */ /* 0x0041e80000000400 */
[----:B------:R-:W2:Y:S04]  /*69e0*/  LDL R20, [R1+0x27c] ;  /* 0x00027c0001147983 */ /* 0x000ea80000100800 */
[----:B------:R1:W-:Y:S04]  /*69f0*/  STS.U16 [R18+0x1b000], R29 ;  /* 0x01b0001d12007388 */ /* 0x0003e80000000400 */
[----:B0-----:R-:W2:Y:S04]  /*6a00*/  LDL.LU R28, [R1+0x288] ;  /* 0x00028800011c7983 */ /* 0x001ea80000300800 */
[----:B------:R0:W-:Y:S04]  /*6a10*/  STS.U16 [R18+0x1b800], R4 ;  /* 0x01b8000412007388 */ /* 0x0001e80000000400 */
[----:B-1----:R-:W2:Y:S04]  /*6a20*/  LDL.LU R29, [R1+0x1e4] ;  /* 0x0001e400011d7983 */ /* 0x002ea80000300800 */
[----:B------:R1:W-:Y:S04]  /*6a30*/  STS.U16 [R18+0x3800], R5 ;  /* 0x0038000512007388 */ /* 0x0003e80000000400 */
[----:B0-----:R-:W2:Y:S04]  /*6a40*/  LDL.LU R4, [R1+0x280] ;  /* 0x0002800001047983 */ /* 0x001ea80000300800 */
[----:B-1----:R-:W2:Y:S04]  /*6a50*/  LDL.LU R5, [R1+0x244] ;  /* 0x0002440001057983 */ /* 0x002ea80000300800 */
[----:B------:R-:W2:Y:S04]  /*6a60*/  LDL.LU R21, [R1+0x1f4] ;  /* 0x0001f40001157983 */ /* 0x000ea80000300800 */
[----:B------:R-:W2:Y:S04]  /*6a70*/  LDL.LU R22, [R1+0x1a0] ;  /* 0x0001a00001167983 */ /* 0x000ea80000300800 */
[----:B------:R-:W2:Y:S04]  /*6a80*/  LDL.LU R23, [R1+0x15c] ;  /* 0x00015c0001177983 */ /* 0x000ea80000300800 */
[----:B------:R0:W-:Y:S04]  /*6a90*/  STS.U16 [R18+0x7000], R25 ;  /* 0x0070001912007388 */ /* 0x0001e80000000400 */
[----:B------:R-:W2:Y:S04]  /*6aa0*/  LDL.LU R24, [R1+0x158] ;  /* 0x0001580001187983 */ /* 0x000ea80000300800 */
[----:B0-----:R-:W2:Y:S04]  /*6ab0*/  LDL.LU R25, [R1+0x154] ;  /* 0x0001540001197983 */ /* 0x001ea80000300800 */
[----:B---3--:R0:W-:Y:S04]  /*6ac0*/  STS.U16 [R18+0xe000], R6 ;  /* 0x00e0000612007388 */ /* 0x0081e80000000400 */
[----:B----4-:R1:W-:Y:S04]  /*6ad0*/  STS.U16 [R18+0x1c000], R9 ;  /* 0x01c0000912007388 */ /* 0x0103e80000000400 */
[----:B0-----:R-:W3:Y:S04]  /*6ae0*/  LDL.LU R6, [R1+0x150] ;  /* 0x0001500001067983 */ /* 0x001ee80000300800 */
[----:B-1----:R-:W4:Y:S04]  /*6af0*/  LDL.LU R9, [R1+0x14c] ;  /* 0x00014c0001097983 */ /* 0x002f280000300800 */
[----:B------:R-:W-:Y:S04]  /*6b00*/  STS.U16 [R18+0x1c800], R13 ;  /* 0x01c8000d12007388 */ /* 0x000fe80000000400 */
[----:B------:R-:W-:Y:S04]  /*6b10*/  STS.U16 [R18+0xe800], R19 ;  /* 0x00e8001312007388 */ /* 0x000fe80000000400 */
[----:B------:R-:W-:Y:S04]  /*6b20*/  STS.U16 [R18+0x1d000], R3 ;  /* 0x01d0000312007388 */ /* 0x000fe80000000400 */
[----:B------:R-:W-:Y:S04]  /*6b30*/  STS.U16 [R18+0x1d800], R2 ;  /* 0x01d8000212007388 */ /* 0x000fe80000000400 */
[----:B------:R-:W-:Y:S04]  /*6b40*/  STS.U16 [R18+0x7800], R16 ;  /* 0x0078001012007388 */ /* 0x000fe80000000400 */
[----:B------:R-:W-:Y:S04]  /*6b50*/  STS.U16 [R18+0xf000], R17 ;  /* 0x00f0001112007388 */ /* 0x000fe80000000400 */
[----:B-----5:R-:W-:Y:S04]  /*6b60*/  STS.U16 [R18+0x1e000], R0 ;  /* 0x01e0000012007388 */ /* 0x020fe80000000400 */
[----:B------:R-:W-:Y:S04]  /*6b70*/  STS.U16 [R18+0x1e800], R26 ;  /* 0x01e8001a12007388 */ /* 0x000fe80000000400 */
[----:B------:R0:W-:Y:S04]  /*6b80*/  STS.U16 [R18+0xf800], R27 ;  /* 0x00f8001b12007388 */ /* 0x0001e80000000400 */
[----:B0-----:R-:W5:Y:S01]  /*6b90*/  LDL.LU R27, [R1+0x148] ;  /* 0x00014800011b7983 */ /* 0x001f620000300800 */
[----:B------:R-:W-:-:S03]  /*6ba0*/  LOP3.LUT R2, R18, 0x10, RZ, 0x3c, !PT ;  /* 0x0000001012027812 */ /* 0x000fc600078e3cff */
[----:B------:R-:W-:Y:S04]  /*6bb0*/  STS.U16 [R18+0x1f000], R11 ;  /* 0x01f0000b12007388 */ /* 0x000fe80000000400 */
[----:B------:R-:W-:Y:S04]  /*6bc0*/  STS.U16 [R18+0x1f800], R10 ;  /* 0x01f8000a12007388 */ /* 0x000fe80000000400 */
[----:B--2---:R-:W-:Y:S04]  /*6bd0*/  STS.U16 [R2+0x900], R20 ;  /* 0x0009001402007388 */ /* 0x004fe80000000400 */
[----:B------:R0:W-:Y:S04]  /*6be0*/  STS.U16 [R2+0x1100], R28 ;  /* 0x0011001c02007388 */ /* 0x0001e80000000400 */
[----:B------:R1:W-:Y:S04]  /*6bf0*/  STS.U16 [R2+0x1900], R29 ;  /* 0x0019001d02007388 */ /* 0x0003e80000000400 */
[----:B------:R-:W-:Y:S04]  /*6c00*/  STL [R1+0x282c], R18 ;  /* 0x00282c1201007387 */ /* 0x000fe80000100800 */
[----:B------:R2:W-:Y:S04]  /*6c10*/  STS.U16 [R2+0x2100], R4 ;  /* 0x0021000402007388 */ /* 0x0005e80000000400 */
[----:B0-----:R-:W5:Y:S04]  /*6c20*/  LDL.LU R28, [R1+0x144] ;  /* 0x00014400011c7983 */ /* 0x001f680000300800 */
[----:B------:R0:W-:Y:S04]  /*6c30*/  STS.U16 [R2+0x2900], R5 ;  /* 0x0029000502007388 */ /* 0x0001e80000000400 */
[----:B------:R-:W-:Y:S04]  /*6c40*/  STS.U16 [R2+0x3100], R21 ;  /* 0x0031001502007388 */ /* 0x000fe80000000400 */
[----:B------:R-:W-:Y:S04]  /*6c50*/  STS.U16 [R2+0x3900], R22 ;  /* 0x0039001602007388 */ /* 0x000fe80000000400 */
[----:B------:R-:W-:Y:S04]  /*6c60*/  STS.U16 [R2+0x10100], R23 ;  /* 0x0101001702007388 */ /* 0x000fe80000000400 */
[----:B-1----:R-:W5:Y:S04]  /*6c70*/  LDL.LU R29, [R1+0x140] ;  /* 0x00014000011d7983 */ /* 0x002f680000300800 */
[----:B------:R-:W-:Y:S04]  /*6c80*/  STS.U16 [R2+0x10900], R24 ;  /* 0x0109001802007388 */ /* 0x000fe80000000400 */
[----:B------:R-:W-:Y:S04]  /*6c90*/  STS.U16 [R2+0x11100], R25 ;  /* 0x0111001902007388 */ /* 0x000fe80000000400 */
[----:B--2---:R-:W2:Y:S04]  /*6ca0*/  LDL.LU R4, [R1+0x13c] ;  /* 0x00013c0001047983 */ /* 0x004ea80000300800 */
[----:B0-----:R-:W2:Y:S04]  /*6cb0*/  LDL.LU R5, [R1+0x138] ;  /* 0x0001380001057983 */ /* 0x001ea80000300800 */
[----:B---3--:R-:W-:Y:S04]  /*6cc0*/  STS.U16 [R2+0x11900], R6 ;  /* 0x0119000602007388 */ /* 0x008fe80000000400 */
[----:B----4-:R0:W-:Y:S04]  /*6cd0*/  STS.U16 [R2+0x12100], R9 ;  /* 0x0121000902007388 */ /* 0x0101e80000000400 */
[----:B0-----:R-:W3:Y:S04]  /*6ce0*/  LDL.LU R9, [R1+0x134] ;  /* 0x0001340001097983 */ /* 0x001ee80000300800 */
[----:B------:R-:W4:Y:S04]  /*6cf0*/  LDL.LU R18, [R1+0x130] ;  /* 0x0001300001127983 */ /* 0x000f280000300800 */
        /* <DEDUP_REMOVED lines=13> */
[----:B-----5:R0:W-:Y:S04]  /*6dd0*/  STS.U16 [R2+0x12900], R27 ;  /* 0x0129001b02007388 */ /* 0x0201e80000000400 */
[----:B0-----:R-:W5:Y:S04]  /*6de0*/  LDL.LU R27, [R1+0xf0] ;  /* 0x0000f000011b7983 */ /* 0x001f680000300800 */
[----:B------:R-:W5:Y:S04]  /*6df0*/  LDL.LU R20, [R1+0xe8] ;  /* 0x0000e80001147983 */ /* 0x000f680000300800 */
[----:B------:R-:W5:Y:S04]  /*6e00*/  LDL.LU R21, [R1+0xe0] ;  /* 0x0000e00001157983 */ /* 0x000f680000300800 */
[----:B------:R-:W5:Y:S04]  /*6e10*/  LDL.LU R22, [R1] ;  /* 0x0000000001167983 */ /* 0x000f680000300800 */
[----:B------:R-:W5:Y:S04]  /*6e20*/  LDL.LU R23, [R1+0xdc] ;  /* 0x0000dc0001177983 */ /* 0x000f680000300800 */
[----:B------:R-:W5:Y:S04]  /*6e30*/  LDL.LU R24, [R1+0xd8] ;  /* 0x0000d80001187983 */ /* 0x000f680000300800 */
[----:B------:R0:W-:Y:S04]  /*6e40*/  STS.U16 [R2+0x13100], R28 ;  /* 0x0131001c02007388 */ /* 0x0001e80000000400 */
[----:B------:R-:W5:Y:S04]  /*6e50*/  LDL.LU R25, [R1+0xd4] ;  /* 0x0000d40001197983 */ /* 0x000f680000300800 */
[----:B0-----:R-:W5:Y:S04]  /*6e60*/  LDL.LU R28, [R1+0xd0] ;  /* 0x0000d000011c7983 */ /* 0x001f680000300800 */
[----:B------:R0:W-:Y:S04]  /*6e70*/  STS.U16 [R2+0x13900], R29 ;  /* 0x0139001d02007388 */ /* 0x0001e80000000400 */
[----:B0-----:R-:W5:Y:S04]  /*6e80*/  LDL.LU R29, [R1+0xcc] ;  /* 0x0000cc00011d7983 */ /* 0x001f680000300800 */
[----:B--2---:R0:W-:Y:S04]  /*6e90*/  STS.U16 [R2+0x14100], R4 ;  /* 0x0141000402007388 */ /* 0x0041e80000000400 */
[----:B------:R1:W-:Y:S04]  /*6ea0*/  STS.U16 [R2+0x14900], R5 ;  /* 0x0149000502007388 */ /* 0x0003e80000000400 */
[----:B0-----:R-:W2:Y:S04]  /*6eb0*/  LDL.LU R4, [R1+0xc8] ;  /* 0x0000c80001047983 */ /* 0x001ea80000300800 */
[----:B-1----:R-:W2:Y:S04]  /*6ec0*/  LDL.LU R5, [R1+0xc4] ;  /* 0x0000c40001057983 */ /* 0x002ea80000300800 */
[----:B---3--:R0:W-:Y:S04]  /*6ed0*/  STS.U16 [R2+0x15100], R9 ;  /* 0x0151000902007388 */ /* 0x0081e80000000400 */
[----:B----4-:R-:W-:Y:S04]  /*6ee0*/  STS.U16 [R2+0x15900], R18 ;  /* 0x0159001202007388 */ /* 0x010fe80000000400 */
[----:B------:R-:W-:Y:S04]  /*6ef0*/  STS.U16 [R2+0x16100], R10 ;  /* 0x0161000a02007388 */ /* 0x000fe80000000400 */
        /* <DEDUP_REMOVED lines=9> */
[----:B------:R1:W-:Y:S04]  /*6f90*/  STS.U16 [R2+0x1b100], R6 ;  /* 0x01b1000602007388 */ /* 0x0003e80000000400 */
[----:B------:R-:W-:Y:S04]  /*6fa0*/  STS.U16 [R2+0x1b900], R17 ;  /* 0x01b9001102007388 */ /* 0x000fe80000000400 */
[----:B0-----:R-:W3:Y:S04]  /*6fb0*/  LDL.LU R9, [R1+0x2834] ;  /* 0x0028340001097983 */ /* 0x001ee80000300800 */
[----:B------:R-:W-:Y:S04]  /*6fc0*/  STS.U16 [R2+0x1c100], R0 ;  /* 0x01c1000002007388 */ /* 0x000fe80000000400 */
[----:B-1----:R-:W4:Y:S04]  /*6fd0*/  LDL.LU R6, [R1+0xc0] ;  /* 0x0000c00001067983 */ /* 0x002f280000300800 */
[----:B-----5:R0:W-:Y:S04]  /*6fe0*/  STS.U16 [R2+0x1c900], R27 ;  /* 0x01c9001b02007388 */ /* 0x0201e80000000400 */
[----:B0-----:R-:W5:Y:S04]  /*6ff0*/  LDL.LU R27, [R1+0xbc] ;  /* 0x0000bc00011b7983 */ /* 0x001f680000300800 */
[----:B------:R-:W2:Y:S04]  /*7000*/  LDL.LU R18, [R1+0xb4] ;  /* 0x0000b40001127983 */ /* 0x000ea80000300800 */
[----:B------:R-:W-:Y:S04]  /*7010*/  STS.U16 [R2+0x1d100], R20 ;  /* 0x01d1001402007388 */ /* 0x000fe80000000400 */
[----:B------:R-:W-:Y:S04]  /*7020*/  STS.U16 [R2+0x1d900], R21 ;  /* 0x01d9001502007388 */ /* 0x000fe80000000400 */
[----:B------:R-:W-:Y:S04]  /*7030*/  STS.U16 [R2+0x1e100], R22 ;  /* 0x01e1001602007388 */ /* 0x000fe80000000400 */
[----:B--2---:R0:W-:Y:S04]  /*7040*/  STL [R1+0x2830], R18 ;  /* 0x0028301201007387 */ /* 0x0041e80000100800 */
[----:B0-----:R-:W2:Y:S04]  /*7050*/  LDL.LU R18, [R1+0xb8] ;  /* 0x0000b80001127983 */ /* 0x001ea80000300800 */
[----:B---3--:R-:W-:Y:S04]  /*7060*/  STS.U16 [R2+0x1e900], R9 ;  /* 0x01e9000902007388 */ /* 0x008fe80000000400 */
[----:B------:R-:W-:Y:S04]  /*7070*/  STS.U16 [R2+0x1f100], R8 ;  /* 0x01f1000802007388 */ /* 0x000fe80000000400 */
[----:B------:R0:W-:Y:S04]  /*7080*/  STS.U16 [R2+0x1f900], R7 ;  /* 0x01f9000702007388 */ /* 0x0001e80000000400 */
[----:B0-----:R-:W3:Y:S04]  /*7090*/  LDL.LU R7, [R1+0xb0] ;  /* 0x0000b00001077983 */ /* 0x001ee80000300800 */
[----:B------:R-:W3:Y:S04]  /*70a0*/  LDL.LU R8, [R1+0xac] ;  /* 0x0000ac0001087983 */ /* 0x000ee80000300800 */
        /* <DEDUP_REMOVED lines=15> */
[----:B------:R0:W-:Y:S04]  /*71a0*/  STS.U16 [R2+0x4100], R23 ;  /* 0x0041001702007388 */ /* 0x0001e80000000400 */
[----:B------:R-:W3:Y:S04]  /*71b0*/  LDL.LU R22, [R1+0x274] ;  /* 0x0002740001167983 */ /* 0x000ee80000300800 */
[----:B------:R1:W-:Y:S04]  /*71c0*/  STS.U16 [R2+0x4900], R24 ;  /* 0x0049001802007388 */ /* 0x0003e80000000400 */
[----:B0-----:R-:W3:Y:S04]  /*71d0*/  LDL.LU R23, [R1+0x234] ;  /* 0x0002340001177983 */ /* 0x001ee80000300800 */
[----:B------:R0:W-:Y:S04]  /*71e0*/  STS.U16 [R2+0x5100], R25 ;  /* 0x0051001902007388 */ /* 0x0001e80000000400 */
[----:B-1----:R-:W3:Y:S04]  /*71f0*/  LDL.LU R24, [R1+0x1e0] ;  /* 0x0001e00001187983 */ /* 0x002ee80000300800 */
        /* <DEDUP_REMOVED lines=8> */
[----:B----4-:R1:W-:Y:S04]  /*7280*/  STS.U16 [R2+0x7900], R6 ;  /* 0x0079000602007388 */ /* 0x0103e80000000400 */
[----:B0-----:R-:W4:Y:S04]  /*7290*/  LDL.LU R5, [R1+0x218] ;  /* 0x0002180001057983 */ /* 0x001f280000300800 */
[----:B-----5:R0:W-:Y:S04]  /*72a0*/  STS.U16 [R2+0x8100], R27 ;  /* 0x0081001b02007388 */ /* 0x0201e80000000400 */
[----:B-1----:R-:W5:Y:S04]  /*72b0*/  LDL.LU R6, [R1+0x1f0] ;  /* 0x0001f00001067983 */ /* 0x002f680000300800 */
[----:B0-----:R-:W3:Y:S04]  /*72c0*/  LDL.LU R27, [R1+0x1c0] ;  /* 0x0001c000011b7983 */ /* 0x001ee80000300800 */
[----:B--2---:R0:W-:Y:S04]  /*72d0*/  STS.U16 [R2+0x8900], R18 ;  /* 0x0089001202007388 */ /* 0x0041e80000000400 */
[----:B0-----:R-:W2:Y:S04]  /*72e0*/  LDL.LU R18, [R1+0x2830] ;  /* 0x0028300001127983 */ /* 0x001ea80000300800 */
[----:B--2---:R0:W-:Y:S04]  /*72f0*/  STS.U16 [R2+0x9100], R18 ;  /* 0x0091001202007388 */ /* 0x0041e80000000400 */
[----:B---3--:R-:W-:Y:S04]  /*7300*/  STS.U16 [R2+0x9900], R7 ;  /* 0x0099000702007388 */ /* 0x008fe80000000400 */
        /* <DEDUP_REMOVED lines=12> */
[----:B0-----:R-:W2:Y:S04]  /*73d0*/  LDL.LU R18, [R1+0x282c] ;  /* 0x00282c0001127983 */ /* 0x001ea80000300800 */
[----:B------:R0:W-:Y:S04]  /*73e0*/  STS.U16 [R2+0x100], R17 ;  /* 0x0001001102007388 */ /* 0x0001e80000000400 */
[----:B0-----:R-:W3:Y:S04]  /*73f0*/  LDL.LU R2, [R1+0x74] ;  /* 0x0000740001027983 */ /* 0x001ee80000300800 */
[----:B---3--:R0:W-:Y:S04]  /*7400*/  STL [R1+0x2820], R2 ;  /* 0x0028200201007387 */ /* 0x0081e80000100800 */
[----:B0-----:R-:W3:Y:S04]  /*7410*/  LDL.LU R2, [R1+0x78] ;  /* 0x0000780001027983 */ /* 0x001ee80000300800 */
[----:B---3--:R0:W-:Y:S04]  /*7420*/  STL [R1+0x2824], R2 ;  /* 0x0028240201007387 */ /* 0x0081e80000100800 */
[----:B0-----:R-:W3:Y:S01]  /*7430*/  LDL.LU R2, [R1+0x174] ;  /* 0x0001740001027983 */ /* 0x001ee20000300800 */
[----:B--2---:R-:W-:-:S05]  /*7440*/  LOP3.LUT R7, R18, 0x20, RZ, 0x3c, !PT ;  /* 0x0000002012077812 */ /* 0x004fca00078e3cff */
[----:B------:R-:W-:Y:S04]  /*7450*/  STS.U16 [R7+0xa00], R0 ;  /* 0x000a000007007388 */ /* 0x000fe80000000400 */
[----:B------:R-:W-:Y:S04]  /*7460*/  STS.U16 [R7+0x1200], R20 ;  /* 0x0012001407007388 */ /* 0x000fe80000000400 */
[----:B------:R-:W-:Y:S04]  /*7470*/  STS.U16 [R7+0x1a00], R21 ;  /* 0x001a001507007388 */ /* 0x000fe80000000400 */
[----:B------:R-:W-:Y:S04]  /*7480*/  STS.U16 [R7+0x2200], R22 ;  /* 0x0022001607007388 */ /* 0x000fe80000000400 */
[----:B------:R-:W-:Y:S04]  /*7490*/  STS.U16 [R7+0x2a00], R23 ;  /* 0x002a001707007388 */ /* 0x000fe80000000400 */
[----:B---3--:R0:W-:Y:S04]  /*74a0*/  STL [R1+0x2828], R2 ;  /* 0x0028280201007387 */ /* 0x0081e80000100800 */
[----:B0-----:R-:W2:Y:S04]  /*74b0*/  LDL.LU R2, [R1+0x19c] ;  /* 0x00019c0001027983 */ /* 0x001ea80000300800 */
[----:B------:R-:W3:Y:S04]  /*74c0*/  LDL.LU R3, [R1+0x70] ;  /* 0x0000700001037983 */ /* 0x000ee80000300800 */
[----:B------:R-:W3:Y:S04]  /*74d0*/  LDL.LU R20, [R1+0x6c] ;  /* 0x00006c0001147983 */ /* 0x000ee80000300800 */
[----:B------:R-:W3:Y:S04]  /*74e0*/  LDL.LU R21, [R1+0x68] ;  /* 0x0000680001157983 */ /* 0x000ee80000300800 */
[----:B------:R0:W-:Y:S04]  /*74f0*/  STS.U16 [R7+0x3200], R24 ;  /* 0x0032001807007388 */ /* 0x0001e80000000400 */
[----:B------:R-:W3:Y:S04]  /*7500*/  LDL.LU R22, [R1+0x64] ;  /* 0x0000640001167983 */ /* 0x000ee80000300800 */
[----:B------:R-:W-:Y:S04]  /*7510*/  STS.U16 [R7+0x3a00], R25 ;  /* 0x003a001907007388 */ /* 0x000fe80000000400 */
[----:B------:R-:W3:Y:S04]  /*7520*/  LDL.LU R23, [R1+0x60] ;  /* 0x0000600001177983 */ /* 0x000ee80000300800 */
[----:B------:R1:W-:Y:S04]  /*7530*/  STS.U16 [R7+0x4200], R28 ;  /* 0x0042001c07007388 */ /* 0x0003e80000000400 */
[----:B0-----:R-:W3:Y:S04]  /*7540*/  LDL.LU R24, [R1+0x5c] ;  /* 0x00005c0001187983 */ /* 0x001ee80000300800 */
[----:B------:R0:W-:Y:S04]  /*7550*/  STS.U16 [R7+0x4a00], R29 ;  /* 0x004a001d07007388 */ /* 0x0001e80000000400 */
[----:B-1----:R-:W3:Y:S04]  /*7560*/  LDL.LU R28, [R1+0x58] ;  /* 0x00005800011c7983 */ /* 0x002ee80000300800 */
[----:B------:R1:W-:Y:S04]  /*7570*/  STS.U16 [R7+0x5200], R4 ;  /* 0x0052000407007388 */ /* 0x0003e80000000400 */
[----:B0-----:R-:W3:Y:S04]  /*7580*/  LDL.LU R29, [R1+0x54] ;  /* 0x00005400011d7983 */ /* 0x001ee80000300800 */
[----:B----4-:R0:W-:Y:S04]  /*7590*/  STS.U16 [R7+0x5a00], R5 ;  /* 0x005a000507007388 */ /* 0x0101e80000000400 */
[----:B-1----:R-:W4:Y:S04]  /*75a0*/  LDL.LU R4, [R1+0x50] ;  /* 0x0000500001047983 */ /* 0x002f280000300800 */
[----:B-----5:R1:W-:Y:S04]  /*75b0*/  STS.U16 [R7+0x6200], R6 ;  /* 0x0062000607007388 */ /* 0x0203e80000000400 */
[----:B0-----:R-:W5:Y:S04]  /*75c0*/  LDL.LU R5, [R1+0x4c] ;  /* 0x00004c0001057983 */ /* 0x001f680000300800 */
[----:B------:R0:W-:Y:S04]  /*75d0*/  STS.U16 [R7+0x6a00], R27 ;  /* 0x006a001b07007388 */ /* 0x0001e80000000400 */
[----:B-1----:R-:W3:Y:S04]  /*75e0*/  LDL.LU R6, [R1+0x48] ;  /* 0x0000480001067983 */ /* 0x002ee80000300800 */
        /* <DEDUP_REMOVED lines=16> */
[----:B--2---:R0:W-:Y:S04]  /*76f0*/  STS.U16 [R7+0x7200], R2 ;  /* 0x0072000207007388 */ /* 0x0041e80000000400 */
[----:B0-----:R-:W2:Y:S04]  /*7700*/  LDL.LU R2, [R1+0x2828] ;  /* 0x0028280001027983 */ /* 0x001ea80000300800 */
[----:B--2---:R0:W-:Y:S04]  /*7710*/  STS.U16 [R7+0x7a00], R2 ;  /* 0x007a000207007388 */ /* 0x0041e80000000400 */
[----:B0-----:R-:W2:Y:S04]  /*7720*/  LDL.LU R2, [R1+0x2824] ;  /* 0x0028240001027983 */ /* 0x001ea80000300800 */
[----:B--2---:R0:W-:Y:S04]  /*7730*/  STS.U16 [R7+0x200], R2 ;  /* 0x0002000207007388 */ /* 0x0041e80000000400 */
[----:B0-----:R-:W2:Y:S04]  /*7740*/  LDL.LU R2, [R1+0x2820] ;  /* 0x0028200001027983 */ /* 0x001ea80000300800 */
[----:B--2---:R0:W-:Y:S04]  /*7750*/  STS.U16 [R7+0x10200], R2 ;  /* 0x0102000207007388 */ /* 0x0041e80000000400 */
[----:B---3--:R1:W-:Y:S04]  /*7760*/  STS.U16 [R7+0x10a00], R3 ;  /* 0x010a000307007388 */ /* 0x0083e80000000400 */
[----:B------:R2:W-:Y:S04]  /*7770*/  STS.U16 [R7+0x11200], R20 ;  /* 0x0112001407007388 */ /* 0x0005e80000000400 */
[----:B0-----:R-:W3:Y:S04]  /*7780*/  LDL.LU R2, [R1+0x281c] ;  /* 0x00281c0001027983 */ /* 0x001ee80000300800 */
[----:B-1----:R-:W3:Y:S04]  /*7790*/  LDL.LU R3, [R1+0x2818] ;  /* 0x0028180001037983 */ /* 0x002ee80000300800 */
[----:B--2---:R-:W2:Y:S04]  /*77a0*/  LDL.LU R20, [R1+0x2814] ;  /* 0x0028140001147983 */ /* 0x004ea80000300800 */
[----:B------:R0:W-:Y:S04]  /*77b0*/  STS.U16 [R7+0x11a00], R21 ;  /* 0x011a001507007388 */ /* 0x0001e80000000400 */
[----:B------:R1:W-:Y:S04]  /*77c0*/  STS.U16 [R7+0x12200], R22 ;  /* 0x0122001607007388 */ /* 0x0003e80000000400 */
[----:B------:R4:W-:Y:S04]  /*77d0*/  STS.U16 [R7+0x12a00], R23 ;  /* 0x012a001707007388 */ /* 0x0009e80000000400 */
[----:B0-----:R-:W2:Y:S04]  /*77e0*/  LDL.LU R21, [R1+0x2810] ;  /* 0x0028100001157983 */ /* 0x001ea80000300800 */
[----:B-1----:R-:W2:Y:S04]  /*77f0*/  LDL.LU R22, [R1+0x280c] ;  /* 0x00280c0001167983 */ /* 0x002ea80000300800 */
[----:B----4-:R-:W4:Y:S04]  /*7800*/  LDL.LU R23, [R1+0x2808] ;  /* 0x0028080001177983 */ /* 0x010f280000300800 */
[----:B------:R0:W-:Y:S04]  /*7810*/  STS.U16 [R7+0x13200], R24 ;  /* 0x0132001807007388 */ /* 0x0001e80000000400 */
[----:B------:R1:W-:Y:S04]  /*7820*/  STS.U16 [R7+0x13a00], R28 ;  /* 0x013a001c07007388 */ /* 0x0003e80000000400 */
[----:B------:R5:W-:Y:S04]  /*7830*/  STS.U16 [R7+0x14200], R29 ;  /* 0x0142001d07007388 */ /* 0x000be80000000400 */
[----:B0-----:R-:W2:Y:S04]  /*7840*/  LDL.LU R24, [R1+0x2804] ;  /* 0x0028040001187983 */ /* 0x001ea80000300800 */
[----:B-1----:R-:W2:Y:S04]  /*7850*/  LDL.LU R28, [R1+0x2800] ;  /* 0x00280000011c7983 */ /* 0x002ea80000300800 */
[----:B-----5:R-:W5:Y:S04]  /*7860*/  LDL.LU R29, [R1+0x27fc] ;  /* 0x0027fc00011d7983 */ /* 0x020f680000300800 */
[----:B------:R0:W-:Y:S04]  /*7870*/  STS.U16 [R7+0x14a00], R4 ;  /* 0x014a000407007388 */ /* 0x0001e80000000400 */
[----:B------:R1:W-:Y:S04]  /*7880*/  STS.U16 [R7+0x15200], R5 ;  /* 0x0152000507007388 */ /* 0x0003e80000000400 */
[----:B------:R1:W-:Y:S04]  /*7890*/  STS.U16 [R7+0x15a00], R6 ;  /* 0x015a000607007388 */ /* 0x0003e80000000400 */
[----:B0-----:R-:W2:Y:S04]  /*78a0*/  LDL.LU R4, [R1+0x27f8] ;  /* 0x0027f80001047983 */ /* 0x001ea80000300800 */
[----:B-1----:R-:W2:Y:S04]  /*78b0*/  LDL.LU R5, [R1+0x27f4] ;  /* 0x0027f40001057983 */ /* 0x002ea80000300800 */
[----:B------:R-:W2:Y:S04]  /*78c0*/  LDL.LU R6, [R1+0x27f0] ;  /* 0x0027f00001067983 */ /* 0x000ea80000300800 */
[----:B------:R0:W-:Y:S04]  /*78d0*/  STS.U16 [R7+0x16200], R27 ;  /* 0x0162001b07007388 */ /* 0x0001e80000000400 */
[----:B0-----:R-:W2:Y:S04]  /*78e0*/  LDL.LU R27, [R1+0x27ec] ;  /* 0x0027ec00011b7983 */ /* 0x001ea80000300800 */
[----:B------:R0:W-:Y:S04]  /*78f0*/  STS.U16 [R7+0x16a00], R0 ;  /* 0x016a000007007388 */ /* 0x0001e80000000400 */
        /* <DEDUP_REMOVED lines=13> */
[----:B------:R-:W-:Y:S01]  /*79d0*/  STS.U16 [R7+0x1da00], R25 ;  /* 0x01da001907007388 */ /* 0x000fe20000000400 */
[----:B0-----:R-:W-:-:S04]  /*79e0*/  IMAD.MOV.U32 R0, RZ, RZ, c[0x0][0x198] ;  /* 0x00006600ff007624 */ /* 0x001fc800078e00ff */
[C---:B-1----:R-:W-:Y:S02]  /*79f0*/  IMAD R17, R0.reuse, 0x206, RZ ;  /* 0x0000020600117824 */ /* 0x042fe400078e02ff */
[C---:B------:R-:W-:Y:S02]  /*7a00*/  IMAD R8, R0.reuse, 0xa6, RZ ;  /* 0x000000a600087824 */ /* 0x040fe400078e02ff */
[C---:B------:R-:W-:Y:S02]  /*7a10*/  IMAD R9, R0.reuse, 0xae, RZ ;  /* 0x000000ae00097824 */ /* 0x040fe400078e02ff */
[C---:B------:R-:W-:Y:S02]  /*7a20*/  IMAD R10, R0.reuse, 0xb6, RZ ;  /* 0x000000b6000a7824 */ /* 0x040fe400078e02ff */
[C---:B------:R-:W-:Y:S02]  /*7a30*/  IMAD R11, R0.reuse, 0xbe, RZ ;  /* 0x000000be000b7824 */ /* 0x040fe400078e02ff */
[----:B------:R-:W-:-:S02]  /*7a40*/  IMAD R14, R0, 0xd6, RZ ;  /* 0x000000d6000e7824 */ /* 0x000fc400078e02ff */
[C---:B------:R-:W-:Y:S01]  /*7a50*/  IMAD R15, R0.reuse, 0xde, RZ ;  /* 0x000000de000f7824 */ /* 0x040fe200078e02ff */
[----:B--2---:R-:W-:Y:S04]  /*7a60*/  STS.U16 [R7+0x1e200], R27 ;  /* 0x01e2001b07007388 */ /* 0x004fe80000000400 */
[----:B------:R-:W-:Y:S04]  /*7a70*/  STS.U16 [R7+0x1ea00], R6 ;  /* 0x01ea000607007388 */ /* 0x000fe80000000400 */
[----:B------:R0:W-:Y:S04]  /*7a80*/  STS.U16 [R7+0x1f200], R5 ;  /* 0x01f2000507007388 */ /* 0x0001e80000000400 */
[----:B------:R1:W-:Y:S04]  /*7a90*/  STS.U16 [R7+0x1fa00], R4 ;  /* 0x01fa000407007388 */ /* 0x0003e80000000400 */
[----:B-----5:R-:W-:Y:S04]  /*7aa0*/  STS.U16 [R7+0x8200], R29 ;  /* 0x0082001d07007388 */ /* 0x020fe80000000400 */
[----:B------:R-:W-:Y:S01]  /*7ab0*/  STS.U16 [R7+0x8a00], R28 ;  /* 0x008a001c07007388 */ /* 0x000fe20000000400 */
[----:B0-----:R-:W-:-:S03]  /*7ac0*/  IMAD R5, R0, 0x8e, RZ ;  /* 0x0000008e00057824 */ /* 0x001fc600078e02ff */
[----:B------:R-:W-:Y:S01]  /*7ad0*/  STS.U16 [R7+0x9200], R24 ;  /* 0x0092001807007388 */ /* 0x000fe20000000400 */
[----:B-1----:R-:W-:-:S03]  /*7ae0*/  IMAD R4, R0, 0x86, RZ ;  /* 0x0000008600047824 */ /* 0x002fc600078e02ff */
[----:B----4-:R-:W-:Y:S01]  /*7af0*/  STS.U16 [R7+0x9a00], R23 ;  /* 0x009a001707007388 */ /* 0x010fe20000000400 */
[----:B------:R-:W-:-:S03]  /*7b00*/  IMAD R6, R0, 0x96, RZ ;  /* 0x0000009600067824 */ /* 0x000fc600078e02ff */
[----:B------:R-:W-:Y:S04]  /*7b10*/  STS.U16 [R7+0xa200], R22 ;  /* 0x00a2001607007388 */ /* 0x000fe80000000400 */
[----:B------:R-:W-:Y:S04]  /*7b20*/  STS.U16 [R7+0xaa00], R21 ;  /* 0x00aa001507007388 */ /* 0x000fe80000000400 */
[----:B------:R0:W-:Y:S04]  /*7b30*/  STS.U16 [R7+0xb200], R20 ;  /* 0x00b2001407007388 */ /* 0x0001e80000000400 */
[----:B------:R3:W-:Y:S01]  /*7b40*/  STL.64 [R1+0x27e0], R4 ;  /* 0x0027e00401007387 */ /* 0x0007e20000100a00 */
[----:B0-----:R-:W-:-:S03]  /*7b50*/  IMAD R7, R0, 0x9e, RZ ;  /* 0x0000009e00077824 */ /* 0x001fc600078e02ff */
[----:B------:R0:W-:Y:S04]  /*7b60*/  STL [R1+0x27e8], R5 ;  /* 0x0027e80501007387 */ /* 0x0001e80000100800 */
[----:B------:R-:W-:Y:S01]  /*7b70*/  STL.64 [R1+0x27d0], R6 ;  /* 0x0027d00601007387 */ /* 0x000fe20000100a00 */
[----:B---3--:R-:W-:-:S03]  /*7b80*/  IADD3 R4, P0, R17, R2, RZ ;  /* 0x0000000211047210 */ /* 0x008fc60007f1e0ff */
[----:B------:R-:W-:Y:S04]  /*7b90*/  STL.64 [R1+0x27d8], R8 ;  /* 0x0027d80801007387 */ /* 0x000fe80000100a00 */
[----:B------:R-:W-:Y:S04]  /*7ba0*/  STL.64 [R1+0x27c8], R10 ;  /* 0x0027c80a01007387 */ /* 0x000fe80000100a00 */
[----:B------:R-:W-:Y:S04]  /*7bb0*/  STL.64 [R1+0x27c0], R14 ;  /* 0x0027c00e01007387 */ /* 0x000fe80000100a00 */
[----:B------:R1:W-:Y:S04]  /*7bc0*/  STL [R1+0x290], R4 ;  /* 0x0002900401007387 */ /* 0x0003e80000100800 */
[----:B0-----:R0:W2:Y:S01]  /*7bd0*/  LDL.LU R5, [R1+0x27e8] ;  /* 0x0027e80001057983 */ /* 0x0010a20000300800 */
[----:B------:R-:W-:-:S05]  /*7be0*/  IMAD R19, R0, 0x208, RZ ;  /* 0x0000020800137824 */ /* 0x000fca00078e02ff */
[----:B-1----:R-:W-:-:S05]  /*7bf0*/  IADD3 R4, P6, R19, R2, RZ ;  /* 0x0000000213047210 */ /* 0x002fca0007fde0ff */
[----:B------:R2:W-:Y:S01]  /*7c00*/  STL [R1+0x288], R4 ;  /* 0x0002880401007387 */ /* 0x0005e20000100800 */
[----:B------:R-:W-:-:S03]  /*7c10*/  IMAD R21, R0, 0x20a, RZ ;  /* 0x0000020a00157824 */ /* 0x000fc600078e02ff */
[----:B--2---:R-:W2:Y:S02]  /*7c20*/  LDL.LU.64 R4, [R1+0x27e0] ;  /* 0x0027e00001047983 */ /* 0x004ea40000300a00 */
[----:B------:R-:W-:Y:S01]  /*7c30*/  IADD3 R6, P5, R21, R2, RZ ;  /* 0x0000000215067210 */ /* 0x000fe20007fbe0ff */
[C---:B------:R-:W-:Y:S01]  /*7c40*/  IMAD R23, R0.reuse, 0x20c, RZ ;  /* 0x0000020c00177824 */ /* 0x040fe200078e02ff */
[----:B------:R-:W-:-:S03]  /*7c50*/  SHF.L.U32 R27, R0, 0x2, RZ ;  /* 0x00000002001b7819 */ /* 0x000fc600000006ff */
[----:B------:R1:W-:Y:S01]  /*7c60*/  STL [R1+0x280], R6 ;  /* 0x0002800601007387 */ /* 0x0003e20000100800 */
[-C--:B------:R-:W-:Y:S02]  /*7c70*/  IADD3 R14, P4, R23, R2.reuse, RZ ;  /* 0x00000002170e7210 */ /* 0x080fe40007f9e0ff */
[----:B-1----:R-:W-:-:S03]  /*7c80*/  LEA R6, P2, R0, R2, 0x3 ;  /* 0x0000000200067211 */ /* 0x002fc600078418ff */
[----:B------:R1:W-:Y:S01]  /*7c90*/  STL [R1+0x278], R14 ;  /* 0x0002780e01007387 */ /* 0x0003e20000100800 */
[----:B------:R-:W-:Y:S02]  /*7ca0*/  LEA.HI.X.SX32 R7, R27, R3, 0x1, P2 ;  /* 0x000000031b077211 */ /* 0x000fe400010f0eff */
[-C--:B--2---:R-:W-:Y:S01]  /*7cb0*/  IADD3 R8, P3, R5, R2.reuse, RZ ;  /* 0x0000000205087210 */ /* 0x084fe20007f7e0ff */
[----:B------:R2:W-:Y:S01]  /*7cc0*/  STL.64 [R1+0x27b8], R4 ;  /* 0x0027b80401007387 */ /* 0x0005e20000100a00 */
[----:B-1----:R-:W-:-:S03]  /*7cd0*/  IADD3 R14, P1, R4, R2, RZ ;  /* 0x00000002040e7210 */ /* 0x002fc60007f3e0ff */
[----:B------:R1:W-:Y:S01]  /*7ce0*/  STL [R1+0x488], R8 ;  /* 0x0004880801007387 */ /* 0x0003e20000100800 */
[----:B--2---:R-:W-:Y:S01]  /*7cf0*/  MOV R4, R8 ;  /* 0x0000000800047202 */ /* 0x004fe20000000f00 */
[----:B------:R-:W-:Y:S02]  /*7d00*/  IMAD.MOV.U32 R5, RZ, RZ, R9 ;  /* 0x000000ffff057224 */ /* 0x000fe400078e0009 */
[----:B-1----:R-:W2:Y:S04]  /*7d10*/  LDL.LU.64 R8, [R1+0x27d8] ;  /* 0x0027d80001087983 */ /* 0x002ea80000300a00 */
[----:B------:R1:W-:Y:S04]  /*7d20*/  STL.64 [R1+0x498], R6 ;  /* 0x0004980601007387 */ /* 0x0003e80000100a00 */
[----:B-1----:R-:W3:Y:S01]  /*7d30*/  LDL.LU.64 R6, [R1+0x27d0] ;  /* 0x0027d00001067983 */ /* 0x002ee20000300a00 */
[----:B------:R-:W-:-:S05]  /*7d40*/  IMAD R29, R0, 0x43, RZ ;  /* 0x00000043001d7824 */ /* 0x000fca00078e02ff */
[-C--:B------:R-:W-:Y:S01]  /*7d50*/  LEA.HI.X.SX32 R15, R29, R3.reuse, 0x1, P1 ;  /* 0x000000031d0f7211 */ /* 0x080fe200008f0eff */
[C---:B------:R-:W-:Y:S02]  /*7d60*/  IMAD R19, R0.reuse, 0x47, RZ ;  /* 0x0000004700137824 */ /* 0x040fe400078e02ff */
[C---:B------:R-:W-:Y:S02]  /*7d70*/  IMAD R17, R0.reuse, 0x4b, RZ ;  /* 0x0000004b00117824 */ /* 0x040fe400078e02ff */
[----:B------:R1:W-:Y:S01]  /*7d80*/  STL.64 [R1+0x490], R14 ;  /* 0x0004900e01007387 */ /* 0x0003e20000100a00 */
[----:B------:R-:W-:Y:S01]  /*7d90*/  LEA.HI.X.SX32 R5, R19, R3, 0x1, P3 ;  /* 0x0000000313057211 */ /* 0x000fe200018f0eff */
[----:B------:R-:W-:Y:S01]  /*7da0*/  IMAD R19, R0, 0x4f, RZ ;  /* 0x0000004f00137824 */ /* 0x000fe200078e02ff */
[-C--:B---3--:R-:W-:Y:S02]  /*7db0*/  IADD3 R10, P2, R6, R2.reuse, RZ ;  /* 0x00000002060a7210 */ /* 0x088fe40007f5e0ff */
[----:B-1----:R-:W-:-:S03]  /*7dc0*/  IADD3 R14, P1, R7, R2, RZ ;  /* 0x00000002070e7210 */ /* 0x002fc60007f3e0ff */
[----:B------:R-:W-:Y:S04]  /*7dd0*/  STL [R1+0x480], R10 ;  /* 0x0004800a01007387 */ /* 0x000fe80000100800 */
[----:B------:R1:W-:Y:S01]  /*7de0*/  STL.64 [R1+0x27a0], R6 ;  /* 0x0027a00601007387 */ /* 0x0003e20000100a00 */
[----:B------:R-:W-:Y:S02]  /*7df0*/  LEA.HI.X.SX32 R15, R19, R3, 0x1, P1 ;  /* 0x00000003130f7211 */ /* 0x000fe400008f0eff */
[----:B-1----:R-:W-:Y:S02]  /*7e00*/  MOV R6, R10 ;  /* 0x0000000a00067202 */ /* 0x002fe40000000f00 */
[----:B------:R-:W-:Y:S02]  /*7e10*/  MOV R7, R11 ;  /* 0x0000000b00077202 */ /* 0x000fe40000000f00 */
[----:B------:R-:W3:Y:S01]  /*7e20*/  LDL.LU.64 R10, [R1+0x27c8] ;  /* 0x0027c800010a7983 */ /* 0x000ee20000300a00 */
[----:B------:R-:W-:-:S03]  /*7e30*/  LEA.HI.X.SX32 R7, R17, R3, 0x1, P2 ;  /* 0x0000000311077211 */ /* 0x000fc600010f0eff */
[----:B------:R-:W-:Y:S04]  /*7e40*/  STL [R1+0x48c], R5 ;  /* 0x00048c0501007387 */ /* 0x000fe80000100800 */
[----:B------:R-:W-:Y:S04]  /*7e50*/  STL [R1+0x484], R7 ;  /* 0x0004840701007387 */ /* 0x000fe80000100800 */
[----:B--2---:R-:W-:Y:S04]  /*7e60*/  STL.64 [R1+0x2798], R8 ;  /* 0x0027980801007387 */ /* 0x004fe80000100a00 */
[----:B------:R-:W-:Y:S04]  /*7e70*/  STL [R1+0x27a8], R9 ;  /* 0x0027a80901007387 */ /* 0x000fe80000100800 */
[----:B------:R1:W-:Y:S04]  /*7e80*/  STL.64 [R1+0x478], R14 ;  /* 0x0004780e01007387 */ /* 0x0003e80000100a00 */
[----:B-1----:R-:W2:Y:S01]  /*7e90*/  LDL.LU.64 R14, [R1+0x27c0] ;  /* 0x0027c000010e7983 */ /* 0x002ea20000300a00 */
[----:B------:R-:W-:Y:S01]  /*7ea0*/  IMAD R17, R0, 0x53, RZ ;  /* 0x0000005300117824 */ /* 0x000fe200078e02ff */
[-C--:B------:R-:W-:Y:S01]  /*7eb0*/  IADD3 R4, P3, R8, R2.reuse, RZ ;  /* 0x0000000208047210 */ /* 0x080fe20007f7e0ff */
[----:B------:R-:W-:Y:S01]  /*7ec0*/  IMAD R19, R0, 0x57, RZ ;  /* 0x0000005700137824 */ /* 0x000fe200078e02ff */
[----:B------:R-:W-:-:S02]  /*7ed0*/  IADD3 R6, P2, R9, R2, RZ ;  /* 0x0000000209067210 */ /* 0x000fc40007f5e0ff */
[-C--:B------:R-:W-:Y:S01]  /*7ee0*/  LEA.HI.X.SX32 R5, R17, R3.reuse, 0x1, P3 ;  /* 0x0000000311057211 */ /* 0x080fe200018f0eff */
[C---:B------:R-:W-:Y:S01]  /*7ef0*/  IMAD R17, R0.reuse, 0x5b, RZ ;  /* 0x0000005b00117824 */ /* 0x040fe200078e02ff */
[----:B------:R-:W-:Y:S01]  /*7f00*/  LEA.HI.X.SX32 R7, R19, R3, 0x1, P2 ;  /* 0x0000000313077211 */ /* 0x000fe200010f0eff */
[C---:B------:R-:W-:Y:S02]  /*7f10*/  IMAD R12, R0.reuse, 0xc6, RZ ;  /* 0x000000c6000c7824 */ /* 0x040fe400078e02ff */
[----:B------:R1:W-:Y:S01]  /*7f20*/  STL.64 [R1+0x470], R4 ;  /* 0x0004700401007387 */ /* 0x0003e20000100a00 */
[C---:B------:R-:W-:Y:S02]  /*7f30*/  IMAD R19, R0.reuse, 0x5f, RZ ;  /* 0x0000005f00137824 */ /* 0x040fe400078e02ff */
[C---:B------:R-:W-:Y:S02]  /*7f40*/  IMAD R13, R0.reuse, 0xce, RZ ;  /* 0x000000ce000d7824 */ /* 0x040fe400078e02ff */
[----:B------:R-:W-:-:S02]  /*7f50*/  IMAD R16, R0, 0xe6, RZ ;  /* 0x000000e600107824 */ /* 0x000fc400078e02ff */
[C---:B------:R-:W-:Y:S02]  /*7f60*/  IMAD R18, R0.reuse, 0xee, RZ ;  /* 0x000000ee00127824 */ /* 0x040fe400078e02ff */
[C---:B------:R-:W-:Y:S02]  /*7f70*/  IMAD R20, R0.reuse, 0xf6, RZ ;  /* 0x000000f600147824 */ /* 0x040fe400078e02ff */
[C---:B------:R-:W-:Y:S02]  /*7f80*/  IMAD R22, R0.reuse, 0xfe, RZ ;  /* 0x000000fe00167824 */ /* 0x040fe400078e02ff */
[C---:B------:R-:W-:Y:S02]  /*7f90*/  IMAD R24, R0.reuse, 0x106, RZ ;  /* 0x0000010600187824 */ /* 0x040fe400078e02ff */
[----:B------:R-:W-:Y:S01]  /*7fa0*/  IMAD R25, R0, 0x10c, RZ ;  /* 0x0000010c00197824 */ /* 0x000fe200078e02ff */
[-C--:B---3--:R-:W-:Y:S02]  /*7fb0*/  IADD3 R8, P1, R10, R2.reuse, RZ ;  /* 0x000000020a087210 */ /* 0x088fe40007f3e0ff */
[----:B-1----:R-:W-:Y:S01]  /*7fc0*/  IADD3 R4, P3, R11, R2, RZ ;  /* 0x000000020b047210 */ /* 0x002fe20007f7e0ff */
[----:B------:R-:W-:Y:S01]  /*7fd0*/  STL.64 [R1+0x27b0], R10 ;  /* 0x0027b00a01007387 */ /* 0x000fe20000100a00 */
[-C--:B------:R-:W-:Y:S01]  /*7fe0*/  LEA.HI.X.SX32 R9, R17, R3.reuse, 0x1, P1 ;  /* 0x0000000311097211 */ /* 0x080fe200008f0eff */
[C---:B------:R-:W-:Y:S01]  /*7ff0*/  IMAD R17, R0.reuse, 0x63, RZ ;  /* 0x0000006300117824 */ /* 0x040fe200078e02ff */
[----:B------:R-:W-:Y:S01]  /*8000*/  LEA.HI.X.SX32 R5, R19, R3, 0x1, P3 ;  /* 0x0000000313057211 */ /* 0x000fe200018f0eff */
[----:B------:R1:W-:Y:S01]  /*8010*/  STL.64 [R1+0x468], R6 ;  /* 0x0004680601007387 */ /* 0x0003e20000100a00 */
[----:B------:R-:W-:-:S03]  /*8020*/  IMAD R19, R0, 0x67, RZ ;  /* 0x0000006700137824 */ /* 0x000fc600078e02ff */
[----:B------:R3:W-:Y:S01]  /*8030*/  STL.64 [R1+0x460], R8 ;  /* 0x0004600801007387 */ /* 0x0007e20000100a00 */
[----:B-1----:R-:W-:-:S03]  /*8040*/  IADD3 R6, P2, R12, R2, RZ ;  /* 0x000000020c067210 */ /* 0x002fc60007f5e0ff */
[----:B------:R2:W-:Y:S01]  /*8050*/  STL.64 [R1+0x458], R4 ;  /* 0x0004580401007387 */ /* 0x0005e20000100a00 */
[-C--:B---3--:R-:W-:Y:S02]  /*8060*/  IADD3 R8, P1, R13, R2.reuse, RZ ;  /* 0x000000020d087210 */ /* 0x088fe40007f3e0ff */
[-C--:B------:R-:W-:Y:S01]  /*8070*/  LEA.HI.X.SX32 R7, R17, R3.reuse, 0x1, P2 ;  /* 0x0000000311077211 */ /* 0x080fe200010f0eff */
[C---:B------:R-:W-:Y:S01]  /*8080*/  IMAD R17, R0.reuse, 0x6b, RZ ;  /* 0x0000006b00117824 */ /* 0x040fe200078e02ff */
[-C--:B------:R-:W-:Y:S01]  /*8090*/  LEA.HI.X.SX32 R9, R19, R3.reuse, 0x1, P1 ;  /* 0x0000000313097211 */ /* 0x080fe200008f0eff */
[----:B------:R-:W-:Y:S01]  /*80a0*/  IMAD R19, R0, 0x6f, RZ ;  /* 0x0000006f00137824 */ /* 0x000fe200078e02ff */
[-C--:B--2---:R-:W-:Y:S01]  /*80b0*/  IADD3 R4, P3, R14, R2.reuse, RZ ;  /* 0x000000020e047210 */ /* 0x084fe20007f7e0ff */
[----:B------:R1:W-:Y:S03]  /*80c0*/  STL.64 [R1+0x450], R6 ;  /* 0x0004500601007387 */ /* 0x0003e60000100a00 */
[----:B------:R-:W-:Y:S01]  /*80d0*/  LEA.HI.X.SX32 R5, R17, R3, 0x1, P3 ;  /* 0x0000000311057211 */ /* 0x000fe200018f0eff */
[----:B------:R2:W-:Y:S01]  /*80e0*/  STL.64 [R1+0x448], R8 ;  /* 0x0004480801007387 */ /* 0x0005e20000100a00 */
[----:B------:R-:W-:Y:S01]  /*80f0*/  IMAD R17, R0, 0x73, RZ ;  /* 0x0000007300117824 */ /* 0x000fe200078e02ff */
[----:B-1----:R-:W-:-:S02]  /*8100*/  IADD3 R6, P2, R15, R2, RZ ;  /* 0x000000020f067210 */ /* 0x002fc40007f5e0ff */
[----:B------:R1:W-:Y:S01]  /*8110*/  STL.64 [R1+0x440], R4 ;  /* 0x0004400401007387 */ /* 0x0003e20000100a00 */
[-C--:B--2---:R-:W-:Y:S02]  /*8120*/  IADD3 R8, P1, R16, R2.reuse, RZ ;  /* 0x0000000210087210 */ /* 0x084fe40007f3e0ff */
[-C--:B------:R-:W-:Y:S01]  /*8130*/  LEA.HI.X.SX32 R7, R19, R3.reuse, 0x1, P2 ;  /* 0x0000000313077211 */ /* 0x080fe200010f0eff */
[C---:B------:R-:W-:Y:S01]  /*8140*/  IMAD R19, R0.reuse, 0x77, RZ ;  /* 0x0000007700137824 */ /* 0x040fe200078e02ff */
[-C--:B------:R-:W-:Y:S01]  /*8150*/  LEA.HI.X.SX32 R9, R17, R3.reuse, 0x1, P1 ;  /* 0x0000000311097211 */ /* 0x080fe200008f0eff */
[----:B------:R-:W-:Y:S01]  /*8160*/  IMAD R17, R0, 0x7b, RZ ;  /* 0x0000007b00117824 */ /* 0x000fe200078e02ff */
[-C--:B-1----:R-:W-:Y:S01]  /*8170*/  IADD3 R4, P3, R18, R2.reuse, RZ ;  /* 0x0000000212047210 */ /* 0x082fe20007f7e0ff */
[----:B------:R1:W-:Y:S03]  /*8180*/  STL.64 [R1+0x438], R6 ;  /* 0x0004380601007387 */ /* 0x0003e60000100a00 */
[----:B------:R-:W-:Y:S01]  /*8190*/  LEA.HI.X.SX32 R5, R19, R3, 0x1, P3 ;  /* 0x0000000313057211 */ /* 0x000fe200018f0eff */
[----:B------:R2:W-:Y:S01]  /*81a0*/  STL.64 [R1+0x430], R8 ;  /* 0x0004300801007387 */ /* 0x0005e20000100a00 */
[----:B------:R-:W-:Y:S01]  /*81b0*/  IMAD R19, R0, 0x7f, RZ ;  /* 0x0000007f00137824 */ /* 0x000fe200078e02ff */
[----:B-1----:R-:W-:-:S02]  /*81c0*/  IADD3 R6, P2, R20, R2, RZ ;  /* 0x0000000214067210 */ /* 0x002fc40007f5e0ff */
[----:B------:R1:W-:Y:S02]  /*81d0*/  STL.64 [R1+0x428], R4 ;  /* 0x0004280401007387 */ /* 0x0003e40000100a00 */
[----:B------:R-:W-:Y:S01]  /*81e0*/  LEA.HI.X.SX32 R7, R17, R3, 0x1, P2 ;  /* 0x0000000311077211 */ /* 0x000fe200010f0eff */
[----:B------:R-:W-:Y:S01]  /*81f0*/  IMAD R17, R0, 0x83, RZ ;  /* 0x0000008300117824 */ /* 0x000fe200078e02ff */
[----:B--2---:R-:W-:-:S04]  /*8200*/  IADD3 R8, P1, R22, R2, RZ ;  /* 0x0000000216087210 */ /* 0x004fc80007f3e0ff */
[-C--:B------:R-:W-:Y:S02]  /*8210*/  LEA.HI.X.SX32 R9, R19, R3.reuse, 0x1, P1 ;  /* 0x0000000313097211 */ /* 0x080fe400008f0eff */
[----:B-1----:R-:W-:Y:S01]  /*8220*/  IADD3 R4, P3, R24, R2, RZ ;  /* 0x0000000218047210 */ /* 0x002fe20007f7e0ff */
[----:B------:R-:W-:Y:S03]  /*8230*/  STL.64 [R1+0x420], R6 ;  /* 0x0004200601007387 */ /* 0x000fe60000100a00 */
[----:B------:R-:W-:Y:S01]  /*8240*/  LEA.HI.X.SX32 R5, R17, R3, 0x1, P3 ;  /* 0x0000000311057211 */ /* 0x000fe200018f0eff */
[----:B------:R-:W-:Y:S04]  /*8250*/  STL.64 [R1+0x2788], R24 ;  /* 0x0027881801007387 */ /* 0x000fe80000100a00 */
[----:B------:R-:W-:Y:S04]  /*8260*/  STL.64 [R1+0x418], R8 ;  /* 0x0004180801007387 */ /* 0x000fe80000100a00 */
[----:B------:R1:W-:Y:S04]  /*8270*/  STL.64 [R1+0x410], R4 ;  /* 0x0004100401007387 */ /* 0x0003e80000100a00 */
[----:B-1----:R-:W2:Y:S01]  /*8280*/  LDL.LU.64 R4, [R1+0x27b8] ;  /* 0x0027b80001047983 */ /* 0x002ea20000300a00 */
[----:B------:R-:W-:-:S02]  /*8290*/  IMAD R28, R0, 0x116, RZ ;  /* 0x00000116001c7824 */ /* 0x000fc400078e02ff */
[C---:B------:R-:W-:Y:S01]  /*82a0*/  IMAD R26, R0.reuse, 0x10e, RZ ;  /* 0x0000010e001a7824 */ /* 0x040fe200078e02ff */
[-C--:B------:R-:W-:Y:S01]  /*82b0*/  IADD3 R6, P2, R25, R2.reuse, RZ ;  /* 0x0000000219067210 */ /* 0x080fe20007f5e0ff */
[----:B------:R-:W-:Y:S01]  /*82c0*/  IMAD R23, R0, 0x87, RZ ;  /* 0x0000008700177824 */ /* 0x000fe200078e02ff */
[-C--:B------:R-:W-:Y:S02]  /*82d0*/  IADD3 R10, P3, R28, R2.reuse, RZ ;  /* 0x000000021c0a7210 */ /* 0x080fe40007f7e0ff */
[----:B------:R-:W-:Y:S01]  /*82e0*/  IADD3 R8, P1, R26, R2, RZ ;  /* 0x000000021a087210 */ /* 0x000fe20007f3e0ff */
[C---:B------:R-:W-:Y:S01]  /*82f0*/  IMAD R17, R0.reuse, 0x11c, RZ ;  /* 0x0000011c00117824 */ /* 0x040fe200078e02ff */
[----:B------:R1:W-:Y:S01]  /*8300*/  STL.64 [R1+0x2780], R28 ;  /* 0x0027801c01007387 */ /* 0x0003e20000100a00 */
[C---:B------:R-:W-:Y:S01]  /*8310*/  IMAD R19, R0.reuse, 0x8b, RZ ;  /* 0x0000008b00137824 */ /* 0x040fe200078e02ff */
[----:B------:R-:W-:Y:S01]  /*8320*/  LEA.HI.X.SX32 R9, R23, R3, 0x1, P1 ;  /* 0x0000000317097211 */ /* 0x000fe200008f0eff */
[----:B------:R-:W-:Y:S01]  /*8330*/  IMAD R21, R0, 0x11e, RZ ;  /* 0x0000011e00157824 */ /* 0x000fe200078e02ff */
[----:B------:R3:W-:Y:S01]  /*8340*/  STL [R1+0x3f8], R10 ;  /* 0x0003f80a01007387 */ /* 0x0007e20000100800 */
[----:B-1----:R-:W-:Y:S01]  /*8350*/  IMAD.MOV.U32 R28, RZ, RZ, R10 ;  /* 0x000000ffff1c7224 */ /* 0x002fe200078e000a */
[----:B------:R-:W-:-:S02]  /*8360*/  MOV R29, R11 ;  /* 0x0000000b001d7202 */ /* 0x000fc40000000f00 */
[----:B---3--:R-:W3:Y:S01]  /*8370*/  LDL.LU.64 R10, [R1+0x27b0] ;  /* 0x0027b000010a7983 */ /* 0x008ee20000300a00 */
[-C--:B------:R-:W-:Y:S02]  /*8380*/  LEA.HI.X.SX32 R29, R19, R3.reuse, 0x1, P3 ;  /* 0x00000003131d7211 */ /* 0x080fe400018f0eff */
[----:B--2---:R-:W-:-:S05]  /*8390*/  LEA.HI.X.SX32 R7, R4, R3, 0x1, P2 ;  /* 0x0000000304077211 */ /* 0x004fca00010f0eff */
[----:B------:R1:W-:Y:S04]  /*83a0*/  STL.64 [R1+0x408], R6 ;  /* 0x0004080601007387 */ /* 0x0003e80000100a00 */
[----:B------:R2:W-:Y:S01]  /*83b0*/  STL.64 [R1+0x400], R8 ;  /* 0x0004000801007387 */ /* 0x0005e20000100a00 */
[-C--:B-1----:R-:W-:Y:S02]  /*83c0*/  IADD3 R6, P2, R17, R2.reuse, RZ ;  /* 0x0000000211067210 */ /* 0x082fe40007f5e0ff */
[----:B--2---:R-:W-:Y:S01]  /*83d0*/  IADD3 R8, P1, R21, R2, RZ ;  /* 0x0000000215087210 */ /* 0x004fe20007f3e0ff */
[----:B------:R-:W2:Y:S01]  /*83e0*/  LDL.LU R9, [R1+0x27a8] ;  /* 0x0027a80001097983 */ /* 0x000ea20000300800 */
[----:B------:R-:W-:-:S03]  /*83f0*/  LEA.HI.X.SX32 R7, R5, R3, 0x1, P2 ;  /* 0x0000000305077211 */ /* 0x000fc600010f0eff */
[----:B------:R-:W-:Y:S04]  /*8400*/  STL [R1+0x3fc], R29 ;  /* 0x0003fc1d01007387 */ /* 0x000fe80000100800 */
[----:B------:R-:W-:Y:S04]  /*8410*/  STL [R1+0x3e8], R8 ;  /* 0x0003e80801007387 */ /* 0x000fe80000100800 */
[----:B------:R1:W-:Y:S04]  /*8420*/  STL.64 [R1+0x3f0], R6 ;  /* 0x0003f00601007387 */ /* 0x0003e80000100a00 */
[----:B-1----:R-:W4:Y:S01]  /*8430*/  LDL.LU.64 R6, [R1+0x27a0] ;  /* 0x0027a00001067983 */ /* 0x002f220000300a00 */
[----:B------:R-:W-:-:S05]  /*8440*/  IMAD R17, R0, 0x126, RZ ;  /* 0x0000012600117824 */ /* 0x000fca00078e02ff */
[----:B------:R-:W-:Y:S01]  /*8450*/  IADD3 R28, P3, R17, R2, RZ ;  /* 0x00000002111c7210 */ /* 0x000fe20007f7e0ff */
[C---:B------:R-:W-:Y:S01]  /*8460*/  IMAD R17, R0.reuse, 0x12c, RZ ;  /* 0x0000012c00117824 */ /* 0x040fe200078e02ff */
[----:B------:R-:W-:Y:S01]  /*8470*/  MOV R4, R8 ;  /* 0x0000000800047202 */ /* 0x000fe20000000f00 */
[----:B------:R-:W-:-:S03]  /*8480*/  IMAD R19, R0, 0x8f, RZ ;  /* 0x0000008f00137824 */ /* 0x000fc600078e02ff */
[----:B------:R-:W-:Y:S01]  /*8490*/  IADD3 R8, P2, R17, R2, RZ ;  /* 0x0000000211087210 */ /* 0x000fe20007f5e0ff */
[C---:B------:R-:W-:Y:S02]  /*84a0*/  IMAD R17, R0.reuse, 0x93, RZ ;  /* 0x0000009300117824 */ /* 0x040fe400078e02ff */
[----:B------:R-:W-:-:S03]  /*84b0*/  IMAD R21, R0, 0x12e, RZ ;  /* 0x0000012e00157824 */ /* 0x000fc600078e02ff */
[-C--:B------:R-:W-:Y:S01]  /*84c0*/  LEA.HI.X.SX32 R29, R17, R3.reuse, 0x1, P3 ;  /* 0x00000003111d7211 */ /* 0x080fe200018f0eff */
[C---:B------:R-:W-:Y:S02]  /*84d0*/  IMAD R17, R0.reuse, 0x13c, RZ ;  /* 0x0000013c00117824 */ /* 0x040fe400078e02ff */
[----:B--2---:R-:W-:Y:S01]  /*84e0*/  IMAD.MOV.U32 R5, RZ, RZ, R9 ;  /* 0x000000ffff057224 */ /* 0x004fe200078e0009 */
[----:B------:R-:W-:Y:S01]  /*84f0*/  LEA.HI.X.SX32 R5, R19, R3, 0x1, P1 ;  /* 0x0000000313057211 */ /* 0x000fe200008f0eff */
[----:B------:R-:W-:Y:S01]  /*8500*/  IMAD R19, R0, 0x136, RZ ;  /* 0x0000013600137824 */ /* 0x000fe200078e02ff */
[----:B------:R-:W-:-:S03]  /*8510*/  IADD3 R4, P1, R21, R2, RZ ;  /* 0x0000000215047210 */ /* 0x000fc60007f3e0ff */
[----:B------:R-:W-:Y:S01]  /*8520*/  STL [R1+0x3ec], R5 ;  /* 0x0003ec0501007387 */ /* 0x000fe20000100800 */
[----:B------:R-:W-:-:S03]  /*8530*/  IMAD R21, R0, 0x9b, RZ ;  /* 0x0000009b00157824 */ /* 0x000fc600078e02ff */
[----:B------:R1:W-:Y:S02]  /*8540*/  STL.64 [R1+0x3e0], R28 ;  /* 0x0003e01c01007387 */ /* 0x0003e40000100a00 */
[----:B-1----:R-:W-:Y:S02]  /*8550*/  IADD3 R28, P3, R19, R2, RZ ;  /* 0x00000002131c7210 */ /* 0x002fe40007f7e0ff */
[----:B----4-:R-:W-:Y:S01]  /*8560*/  LEA.HI.X.SX32 R9, R6, R3, 0x1, P2 ;  /* 0x0000000306097211 */ /* 0x010fe200010f0eff */
[----:B------:R-:W-:-:S04]  /*8570*/  IMAD R19, R0, 0x97, RZ ;  /* 0x0000009700137824 */ /* 0x000fc800078e02ff */
[----:B------:R1:W-:Y:S01]  /*8580*/  STL.64 [R1+0x3d8], R8 ;  /* 0x0003d80801007387 */ /* 0x0003e20000100a00 */
[-C--:B------:R-:W-:Y:S02]  /*8590*/  LEA.HI.X.SX32 R5, R19, R3.reuse, 0x1, P1 ;  /* 0x0000000313057211 */ /* 0x080fe400008f0eff */
[-C--:B------:R-:W-:Y:S02]  /*85a0*/  LEA.HI.X.SX32 R29, R21, R3.reuse, 0x1, P3 ;  /* 0x00000003151d7211 */ /* 0x080fe400018f0eff */
[----:B-1----:R-:W-:Y:S01]  /*85b0*/  IADD3 R8, P2, R17, R2, RZ ;  /* 0x0000000211087210 */ /* 0x002fe20007f5e0ff */
[----:B------:R-:W-:Y:S03]  /*85c0*/  STL.64 [R1+0x3d0], R4 ;  /* 0x0003d00401007387 */ /* 0x000fe60000100a00 */
[----:B------:R-:W-:Y:S01]  /*85d0*/  LEA.HI.X.SX32 R9, R7, R3, 0x1, P2 ;  /* 0x0000000307097211 */ /* 0x000fe200010f0eff */
[----:B------:R-:W-:Y:S04]  /*85e0*/  STL.64 [R1+0x3c8], R28 ;  /* 0x0003c81c01007387 */ /* 0x000fe80000100a00 */
[----:B------:R1:W-:Y:S04]  /*85f0*/  STL.64 [R1+0x3c0], R8 ;  /* 0x0003c00801007387 */ /* 0x0003e80000100a00 */
[----:B-1----:R-:W2:Y:S01]  /*8600*/  LDL.LU.64 R8, [R1+0x2798] ;  /* 0x0027980001087983 */ /* 0x002ea20000300a00 */
[----:B------:R-:W-:-:S02]  /*8610*/  IMAD R17, R0, 0x13e, RZ ;  /* 0x0000013e00117824 */ /* 0x000fc400078e02ff */
[C---:B------:R-:W-:Y:S02]  /*8620*/  IMAD R19, R0.reuse, 0x146, RZ ;  /* 0x0000014600137824 */ /* 0x040fe400078e02ff */
[C---:B------:R-:W-:Y:S01]  /*8630*/  IMAD R23, R0.reuse, 0x9f, RZ ;  /* 0x0000009f00177824 */ /* 0x040fe200078e02ff */
[-C--:B------:R-:W-:Y:S01]  /*8640*/  IADD3 R4, P1, R17, R2.reuse, RZ ;  /* 0x0000000211047210 */ /* 0x080fe20007f3e0ff */
[C---:B------:R-:W-:Y:S01]  /*8650*/  IMAD R17, R0.reuse, 0x14c, RZ ;  /* 0x0000014c00117824 */ /* 0x040fe200078e02ff */
[-C--:B------:R-:W-:Y:S01]  /*8660*/  IADD3 R28, P3, R19, R2.reuse, RZ ;  /* 0x00000002131c7210 */ /* 0x080fe20007f7e0ff */
[C---:B------:R-:W-:Y:S01]  /*8670*/  IMAD R19, R0.reuse, 0xa3, RZ ;  /* 0x000000a300137824 */ /* 0x040fe200078e02ff */
[-C--:B------:R-:W-:Y:S01]  /*8680*/  LEA.HI.X.SX32 R5, R23, R3.reuse, 0x1, P1 ;  /* 0x0000000317057211 */ /* 0x080fe200008f0eff */
[C---:B------:R-:W-:Y:S01]  /*8690*/  IMAD R21, R0.reuse, 0x14e, RZ ;  /* 0x0000014e00157824 */ /* 0x040fe200078e02ff */
[----:B------:R-:W-:Y:S02]  /*86a0*/  IADD3 R6, P2, R17, R2, RZ ;  /* 0x0000000211067210 */ /* 0x000fe40007f5e0ff */
[----:B------:R-:W-:Y:S01]  /*86b0*/  LEA.HI.X.SX32 R29, R19, R3, 0x1, P3 ;  /* 0x00000003131d7211 */ /* 0x000fe200018f0eff */
[----:B------:R1:W-:Y:S01]  /*86c0*/  STL.64 [R1+0x3b8], R4 ;  /* 0x0003b80401007387 */ /* 0x0003e20000100a00 */
[----:B------:R-:W-:-:S02]  /*86d0*/  IMAD R19, R0, 0x15c, RZ ;  /* 0x0000015c00137824 */ /* 0x000fc400078e02ff */
[C---:B------:R-:W-:Y:S01]  /*86e0*/  IMAD R17, R0.reuse, 0x156, RZ ;  /* 0x0000015600117824 */ /* 0x040fe200078e02ff */
[----:B------:R4:W-:Y:S01]  /*86f0*/  STL.64 [R1+0x3b0], R28 ;  /* 0x0003b01c01007387 */ /* 0x0009e20000100a00 */
[----:B-1----:R-:W-:Y:S01]  /*8700*/  IADD3 R4, P1, R21, R2, RZ ;  /* 0x0000000215047210 */ /* 0x002fe20007f3e0ff */
[C---:B------:R-:W-:Y:S02]  /*8710*/  IMAD R21, R0.reuse, 0xa7, RZ ;  /* 0x000000a700157824 */ /* 0x040fe400078e02ff */
[----:B------:R-:W-:-:S03]  /*8720*/  IMAD R23, R0, 0xab, RZ ;  /* 0x000000ab00177824 */ /* 0x000fc600078e02ff */
[----:B------:R-:W-:Y:S02]  /*8730*/  LEA.HI.X.SX32 R5, R21, R3, 0x1, P1 ;  /* 0x0000000315057211 */ /* 0x000fe400008f0eff */
[----:B----4-:R-:W-:Y:S01]  /*8740*/  IADD3 R28, P3, R17, R2, RZ ;  /* 0x00000002111c7210 */ /* 0x010fe20007f7e0ff */
[----:B------:R-:W-:-:S03]  /*8750*/  IMAD R21, R0, 0x166, RZ ;  /* 0x0000016600157824 */ /* 0x000fc600078e02ff */
[-C--:B------:R-:W-:Y:S01]  /*8760*/  LEA.HI.X.SX32 R29, R23, R3.reuse, 0x1, P3 ;  /* 0x00000003171d7211 */ /* 0x080fe200018f0eff */
[C---:B------:R-:W-:Y:S02]  /*8770*/  IMAD R23, R0.reuse, 0xaf, RZ ;  /* 0x000000af00177824 */ /* 0x040fe400078e02ff */
[----:B------:R-:W-:Y:S01]  /*8780*/  IMAD R27, R0, 0xdf, RZ ;  /* 0x000000df001b7824 */ /* 0x000fe200078e02ff */
[----:B--2---:R-:W-:-:S05]  /*8790*/  LEA.HI.X.SX32 R7, R8, R3, 0x1, P2 ;  /* 0x0000000308077211 */ /* 0x004fca00010f0eff */
[----:B------:R1:W-:Y:S04]  /*87a0*/  STL.64 [R1+0x3a8], R6 ;  /* 0x0003a80601007387 */ /* 0x0003e80000100a00 */
[----:B------:R2:W-:Y:S01]  /*87b0*/  STL.64 [R1+0x3a0], R4 ;  /* 0x0003a00401007387 */ /* 0x0005e20000100a00 */
[----:B-1----:R-:W-:Y:S01]  /*87c0*/  IADD3 R6, P2, R19, R2, RZ ;  /* 0x0000000213067210 */ /* 0x002fe20007f5e0ff */
[----:B------:R-:W-:-:S05]  /*87d0*/  IMAD R19, R0, 0x15e, RZ ;  /* 0x0000015e00137824 */ /* 0x000fca00078e02ff */
[-C--:B--2---:R-:W-:Y:S01]  /*87e0*/  IADD3 R4, P1, R19, R2.reuse, RZ ;  /* 0x0000000213047210 */ /* 0x084fe20007f3e0ff */
[C---:B------:R-:W-:Y:S01]  /*87f0*/  IMAD R19, R0.reuse, 0x16c, RZ ;  /* 0x0000016c00137824 */ /* 0x040fe200078e02ff */
[-C--:B------:R-:W-:Y:S01]  /*8800*/  LEA.HI.X.SX32 R7, R9, R3.reuse, 0x1, P2 ;  /* 0x0000000309077211 */ /* 0x080fe200010f0eff */
[----:B------:R1:W-:Y:S01]  /*8810*/  STL.64 [R1+0x398], R28 ;  /* 0x0003981c01007387 */ /* 0x0003e20000100a00 */
[----:B------:R-:W-:Y:S02]  /*8820*/  LEA.HI.X.SX32 R5, R23, R3, 0x1, P1 ;  /* 0x0000000317057211 */ /* 0x000fe400008f0eff */
[-C--:B------:R-:W-:Y:S01]  /*8830*/  IADD3 R8, P2, R19, R2.reuse, RZ ;  /* 0x0000000213087210 */ /* 0x080fe20007f5e0ff */
[C---:B------:R-:W-:Y:S01]  /*8840*/  IMAD R19, R0.reuse, 0xb3, RZ ;  /* 0x000000b300137824 */ /* 0x040fe200078e02ff */
[----:B------:R2:W-:Y:S01]  /*8850*/  STL.64 [R1+0x390], R6 ;  /* 0x0003900601007387 */ /* 0x0005e20000100a00 */
[----:B-1----:R-:W-:Y:S01]  /*8860*/  IADD3 R28, P3, R21, R2, RZ ;  /* 0x00000002151c7210 */ /* 0x002fe20007f7e0ff */
[----:B------:R-:W-:-:S02]  /*8870*/  IMAD R21, R0, 0x16e, RZ ;  /* 0x0000016e00157824 */ /* 0x000fc400078e02ff */
[----:B------:R1:W-:Y:S01]  /*8880*/  STL.64 [R1+0x388], R4 ;  /* 0x0003880401007387 */ /* 0x0003e20000100a00 */
[-C--:B---3--:R-:W-:Y:S02]  /*8890*/  LEA.HI.X.SX32 R9, R10, R3.reuse, 0x1, P2 ;  /* 0x000000030a097211 */ /* 0x088fe400010f0eff */
[----:B------:R-:W-:Y:S01]  /*88a0*/  LEA.HI.X.SX32 R29, R19, R3, 0x1, P3 ;  /* 0x00000003131d7211 */ /* 0x000fe200018f0eff */
[C---:B--2---:R-:W-:Y:S02]  /*88b0*/  IMAD R6, R0.reuse, 0x176, RZ ;  /* 0x0000017600067824 */ /* 0x044fe400078e02ff */
[C---:B------:R-:W-:Y:S02]  /*88c0*/  IMAD R19, R0.reuse, 0xb7, RZ ;  /* 0x000000b700137824 */ /* 0x040fe400078e02ff */
[----:B------:R2:W-:Y:S01]  /*88d0*/  STL.64 [R1+0x380], R28 ;  /* 0x0003801c01007387 */ /* 0x0005e20000100a00 */
[----:B-1----:R-:W-:Y:S01]  /*88e0*/  IADD3 R4, P1, R21, R2, RZ ;  /* 0x0000000215047210 */ /* 0x002fe20007f3e0ff */
[----:B------:R-:W-:-:S02]  /*88f0*/  IMAD R21, R0, 0x17c, RZ ;  /* 0x0000017c00157824 */ /* 0x000fc400078e02ff */
[----:B------:R1:W-:Y:S01]  /*8900*/  STL.64 [R1+0x378], R8 ;  /* 0x0003780801007387 */ /* 0x0003e20000100a00 */
[----:B------:R-:W-:Y:S02]  /*8910*/  LEA.HI.X.SX32 R5, R19, R3, 0x1, P1 ;  /* 0x0000000313057211 */ /* 0x000fe400008f0eff */
[-C--:B--2---:R-:W-:Y:S02]  /*8920*/  IADD3 R28, P3, R6, R2.reuse, RZ ;  /* 0x00000002061c7210 */ /* 0x084fe40007f7e0ff */
[----:B-1----:R-:W-:Y:S01]  /*8930*/  IADD3 R8, P2, R21, R2, RZ ;  /* 0x0000000215087210 */ /* 0x002fe20007f5e0ff */
[C---:B------:R-:W-:Y:S02]  /*8940*/  IMAD R21, R0.reuse, 0xbb, RZ ;  /* 0x000000bb00157824 */ /* 0x040fe400078e02ff */
[----:B------:R-:W-:-:S03]  /*8950*/  IMAD R19, R0, 0x186, RZ ;  /* 0x0000018600137824 */ /* 0x000fc600078e02ff */
[-C--:B------:R-:W-:Y:S01]  /*8960*/  LEA.HI.X.SX32 R29, R21, R3.reuse, 0x1, P3 ;  /* 0x00000003151d7211 */ /* 0x080fe200018f0eff */
[C---:B------:R-:W-:Y:S01]  /*8970*/  IMAD R23, R0.reuse, 0x17e, RZ ;  /* 0x0000017e00177824 */ /* 0x040fe200078e02ff */
[----:B------:R1:W-:Y:S04]  /*8980*/  STL.64 [R1+0x370], R4 ;  /* 0x0003700401007387 */ /* 0x0003e80000100a00 */
[----:B------:R2:W-:Y:S01]  /*8990*/  STL.64 [R1+0x368], R28 ;  /* 0x0003681c01007387 */ /* 0x0005e20000100a00 */
[----:B------:R-:W-:Y:S01]  /*89a0*/  LEA.HI.X.SX32 R9, R11, R3, 0x1, P2 ;  /* 0x000000030b097211 */ /* 0x000fe200010f0eff */
[C---:B------:R-:W-:Y:S01]  /*89b0*/  IMAD R7, R0.reuse, 0x18c, RZ ;  /* 0x0000018c00077824 */ /* 0x040fe200078e02ff */
[-C--:B-1----:R-:W-:Y:S02]  /*89c0*/  IADD3 R4, P1, R23, R2.reuse, RZ ;  /* 0x0000000217047210 */ /* 0x082fe40007f3e0ff */
[----:B--2---:R-:W-:Y:S01]  /*89d0*/  IADD3 R28, P3, R19, R2, RZ ;  /* 0x00000002131c7210 */ /* 0x004fe20007f7e0ff */
[----:B------:R-:W-:-:S05]  /*89e0*/  IMAD R19, R0, 0xbf, RZ ;  /* 0x000000bf00137824 */ /* 0x000fca00078e02ff */
[-C--:B------:R-:W-:Y:S01]  /*89f0*/  LEA.HI.X.SX32 R5, R19, R3.reuse, 0x1, P1 ;  /* 0x0000000313057211 */ /* 0x080fe200008f0eff */
[C---:B------:R-:W-:Y:S02]  /*8a00*/  IMAD R19, R0.reuse, 0xc3, RZ ;  /* 0x000000c300137824 */ /* 0x040fe400078e02ff */
[C---:B------:R-:W-:Y:S01]  /*8a10*/  IMAD R10, R0.reuse, 0x18e, RZ ;  /* 0x0000018e000a7824 */ /* 0x040fe200078e02ff */
[----:B------:R1:W-:Y:S02]  /*8a20*/  STL.64 [R1+0x360], R8 ;  /* 0x0003600801007387 */ /* 0x0003e40000100a00 */
[----:B------:R-:W-:Y:S01]  /*8a30*/  LEA.HI.X.SX32 R29, R19, R3, 0x1, P3 ;  /* 0x00000003131d7211 */ /* 0x000fe200018f0eff */
[C---:B------:R-:W-:Y:S01]  /*8a40*/  IMAD R19, R0.reuse, 0x19c, RZ ;  /* 0x0000019c00137824 */ /* 0x040fe200078e02ff */
[----:B------:R-:W-:Y:S01]  /*8a50*/  STL.64 [R1+0x2770], R6 ;  /* 0x0027700601007387 */ /* 0x000fe20000100a00 */
[C---:B------:R-:W-:Y:S02]  /*8a60*/  IMAD R23, R0.reuse, 0xc7, RZ ;  /* 0x000000c700177824 */ /* 0x040fe400078e02ff */
[----:B------:R-:W-:Y:S01]  /*8a70*/  IMAD R21, R0, 0x196, RZ ;  /* 0x0000019600157824 */ /* 0x000fe200078e02ff */
[----:B------:R2:W-:Y:S01]  /*8a80*/  STL.64 [R1+0x358], R4 ;  /* 0x0003580401007387 */ /* 0x0005e20000100a00 */
[----:B-1----:R-:W-:-:S03]  /*8a90*/  IADD3 R8, P2, R7, R2, RZ ;  /* 0x0000000207087210 */ /* 0x002fc60007f5e0ff */
[----:B------:R1:W-:Y:S01]  /*8aa0*/  STL [R1+0x2790], R10 ;  /* 0x0027900a01007387 */ /* 0x0003e20000100800 */
[-C--:B------:R-:W-:Y:S02]  /*8ab0*/  LEA.HI.X.SX32 R9, R12, R3.reuse, 0x1, P2 ;  /* 0x000000030c097211 */ /* 0x080fe400010f0eff */
[-C--:B--2---:R-:W-:Y:S02]  /*8ac0*/  IADD3 R4, P1, R10, R2.reuse, RZ ;  /* 0x000000020a047210 */ /* 0x084fe40007f3e0ff */
[-C--:B-1----:R-:W-:Y:S01]  /*8ad0*/  IADD3 R10, P2, R19, R2.reuse, RZ ;  /* 0x00000002130a7210 */ /* 0x082fe20007f5e0ff */
[C---:B------:R-:W-:Y:S01]  /*8ae0*/  IMAD R19, R0.reuse, 0xcb, RZ ;  /* 0x000000cb00137824 */ /* 0x040fe200078e02ff */
[----:B------:R-:W-:Y:S02]  /*8af0*/  LEA.HI.X.SX32 R5, R23, R3, 0x1, P1 ;  /* 0x0000000317057211 */ /* 0x000fe400008f0eff */
[----:B------:R-:W-:Y:S01]  /*8b00*/  IADD3 R6, P3, R21, R2, RZ ;  /* 0x0000000215067210 */ /* 0x000fe20007f7e0ff */
[----:B------:R-:W-:Y:S01]  /*8b10*/  STL.64 [R1+0x350], R28 ;  /* 0x0003501c01007387 */ /* 0x000fe20000100a00 */
[----:B------:R-:W-:-:S02]  /*8b20*/  IMAD R21, R0, 0x19e, RZ ;  /* 0x0000019e00157824 */ /* 0x000fc400078e02ff */
[----:B------:R-:W-:Y:S01]  /*8b30*/  LEA.HI.X.SX32 R7, R19, R3, 0x1, P3 ;  /* 0x0000000313077211 */ /* 0x000fe200018f0eff */
[----:B------:R1:W-:Y:S01]  /*8b40*/  STL.64 [R1+0x348], R8 ;  /* 0x0003480801007387 */ /* 0x0003e20000100a00 */
[----:B------:R-:W-:-:S03]  /*8b50*/  IMAD R19, R0, 0xcf, RZ ;  /* 0x000000cf00137824 */ /* 0x000fc600078e02ff */
[----:B------:R2:W-:Y:S01]  /*8b60*/  STL.64 [R1+0x340], R4 ;  /* 0x0003400401007387 */ /* 0x0005e20000100a00 */
[----:B------:R-:W-:Y:S01]  /*8b70*/  LEA.HI.X.SX32 R11, R13, R3, 0x1, P2 ;  /* 0x000000030d0b7211 */ /* 0x000fe200010f0eff */
[C---:B------:R-:W-:Y:S02]  /*8b80*/  IMAD R13, R0.reuse, 0x1ae, RZ ;  /* 0x000001ae000d7824 */ /* 0x040fe400078e02ff */
[----:B------:R3:W-:Y:S01]  /*8b90*/  STL.64 [R1+0x338], R6 ;  /* 0x0003380601007387 */ /* 0x0007e20000100a00 */
[-C--:B-1----:R-:W-:Y:S01]  /*8ba0*/  IADD3 R8, P1, R21, R2.reuse, RZ ;  /* 0x0000000215087210 */ /* 0x082fe20007f3e0ff */
[C---:B--2---:R-:W-:Y:S02]  /*8bb0*/  IMAD R4, R0.reuse, 0x1a6, RZ ;  /* 0x000001a600047824 */ /* 0x044fe400078e02ff */
[C---:B------:R-:W-:Y:S02]  /*8bc0*/  IMAD R21, R0.reuse, 0xd3, RZ ;  /* 0x000000d300157824 */ /* 0x040fe400078e02ff */
[----:B------:R-:W-:Y:S01]  /*8bd0*/  IMAD R5, R0, 0x1ac, RZ ;  /* 0x000001ac00057824 */ /* 0x000fe200078e02ff */
[----:B---3--:R-:W-:-:S02]  /*8be0*/  IADD3 R6, P3, R4, R2, RZ ;  /* 0x0000000204067210 */ /* 0x008fc40007f7e0ff */
[-C--:B------:R-:W-:Y:S01]  /*8bf0*/  LEA.HI.X.SX32 R9, R19, R3.reuse, 0x1, P1 ;  /* 0x0000000313097211 */ /* 0x080fe200008f0eff */
[----:B------:R1:W-:Y:S01]  /*8c00*/  STL.64 [R1+0x330], R10 ;  /* 0x0003300a01007387 */ /* 0x0003e20000100a00 */
[----:B------:R-:W-:Y:S01]  /*8c10*/  LEA.HI.X.SX32 R7, R21, R3, 0x1, P3 ;  /* 0x0000000315077211 */ /* 0x000fe200018f0eff */
[----:B------:R-:W-:Y:S02]  /*8c20*/  IMAD R19, R0, 0x1b6, RZ ;  /* 0x000001b600137824 */ /* 0x000fe400078e02ff */
[----:B------:R-:W-:Y:S04]  /*8c30*/  STL.64 [R1+0x2768], R4 ;  /* 0x0027680401007387 */ /* 0x000fe80000100a00 */
[----:B------:R-:W-:Y:S04]  /*8c40*/  STL [R1+0x2760], R13 ;  /* 0x0027600d01007387 */ /* 0x000fe80000100800 */
[----:B------:R2:W-:Y:S04]  /*8c50*/  STL.64 [R1+0x328], R8 ;  /* 0x0003280801007387 */ /* 0x0005e80000100a00 */
[----:B------:R-:W-:Y:S01]  /*8c60*/  STL [R1+0x2794], R13 ;  /* 0x0027940d01007387 */ /* 0x000fe20000100800 */
[----:B-1----:R-:W-:-:S03]  /*8c70*/  IADD3 R10, P1, R13, R2, RZ ;  /* 0x000000020d0a7210 */ /* 0x002fc60007f3e0ff */
[----:B------:R1:W-:Y:S01]  /*8c80*/  STL.64 [R1+0x320], R6 ;  /* 0x0003200601007387 */ /* 0x0003e20000100a00 */
[-C--:B------:R-:W-:Y:S01]  /*8c90*/  IADD3 R28, P2, R5, R2.reuse, RZ ;  /* 0x00000002051c7210 */ /* 0x080fe20007f5e0ff */
[C---:B--2---:R-:W-:Y:S01]  /*8ca0*/  IMAD R9, R0.reuse, 0x1bc, RZ ;  /* 0x000001bc00097824 */ /* 0x044fe200078e02ff */
[----:B-1----:R-:W-:Y:S01]  /*8cb0*/  IADD3 R6, P3, R19, R2, RZ ;  /* 0x0000000213067210 */ /* 0x002fe20007f7e0ff */
[----:B------:R-:W-:Y:S01]  /*8cc0*/  IMAD R19, R0, 0xd7, RZ ;  /* 0x000000d700137824 */ /* 0x000fe200078e02ff */
[----:B------:R-:W-:-:S04]  /*8cd0*/  LEA.HI.X.SX32 R29, R14, R3, 0x1, P2 ;  /* 0x000000030e1d7211 */ /* 0x000fc800010f0eff */
[-C--:B------:R-:W-:Y:S01]  /*8ce0*/  LEA.HI.X.SX32 R11, R19, R3.reuse, 0x1, P1 ;  /* 0x00000003130b7211 */ /* 0x080fe200008f0eff */
[C---:B------:R-:W-:Y:S01]  /*8cf0*/  IMAD R19, R0.reuse, 0xdb, RZ ;  /* 0x000000db00137824 */ /* 0x040fe200078e02ff */
[----:B------:R-:W-:Y:S01]  /*8d00*/  IADD3 R4, P2, R9, R2, RZ ;  /* 0x0000000209047210 */ /* 0x000fe20007f5e0ff */
[C---:B------:R-:W-:Y:S02]  /*8d10*/  IMAD R21, R0.reuse, 0x1be, RZ ;  /* 0x000001be00157824 */ /* 0x040fe400078e02ff */
[C---:B------:R-:W-:Y:S01]  /*8d20*/  IMAD R8, R0.reuse, 0x1c6, RZ ;  /* 0x000001c600087824 */ /* 0x040fe200078e02ff */
[-C--:B------:R-:W-:Y:S01]  /*8d30*/  LEA.HI.X.SX32 R7, R19, R3.reuse, 0x1, P3 ;  /* 0x0000000313077211 */ /* 0x080fe200018f0eff */
[----:B------:R-:W-:Y:S01]  /*8d40*/  STL.64 [R1+0x318], R28 ;  /* 0x0003181c01007387 */ /* 0x000fe20000100a00 */
[----:B------:R-:W-:Y:S01]  /*8d50*/  LEA.HI.X.SX32 R5, R15, R3, 0x1, P2 ;  /* 0x000000030f057211 */ /* 0x000fe200010f0eff */
[C---:B------:R-:W-:Y:S02]  /*8d60*/  IMAD R14, R0.reuse, 0x1cc, RZ ;  /* 0x000001cc000e7824 */ /* 0x040fe400078e02ff */
[----:B------:R1:W-:Y:S01]  /*8d70*/  STL.64 [R1+0x310], R10 ;  /* 0x0003100a01007387 */ /* 0x0003e20000100a00 */
[----:B------:R-:W-:-:S03]  /*8d80*/  IMAD R19, R0, 0xe3, RZ ;  /* 0x000000e300137824 */ /* 0x000fc600078e02ff */
[----:B------:R2:W-:Y:S04]  /*8d90*/  STL.64 [R1+0x308], R6 ;  /* 0x0003080601007387 */ /* 0x0005e80000100a00 */
[----:B------:R-:W-:Y:S01]  /*8da0*/  STL.64 [R1+0x2750], R8 ;  /* 0x0027500801007387 */ /* 0x000fe20000100a00 */
[----:B-1----:R-:W-:-:S03]  /*8db0*/  IADD3 R10, P1, R21, R2, RZ ;  /* 0x00000002150a7210 */ /* 0x002fc60007f3e0ff */
[----:B------:R1:W-:Y:S01]  /*8dc0*/  STL.64 [R1+0x300], R4 ;  /* 0x0003000401007387 */ /* 0x0003e20000100a00 */
[-C--:B--2---:R-:W-:Y:S01]  /*8dd0*/  IADD3 R6, P3, R8, R2.reuse, RZ ;  /* 0x0000000208067210 */ /* 0x084fe20007f7e0ff */
[----:B------:R-:W-:Y:S01]  /*8de0*/  IMAD R15, R0, 0x1d6, RZ ;  /* 0x000001d6000f7824 */ /* 0x000fe200078e02ff */
[-C--:B------:R-:W-:Y:S02]  /*8df0*/  LEA.HI.X.SX32 R11, R27, R3.reuse, 0x1, P1 ;  /* 0x000000031b0b7211 */ /* 0x080fe400008f0eff */
[-C--:B------:R-:W-:Y:S02]  /*8e00*/  LEA.HI.X.SX32 R7, R19, R3.reuse, 0x1, P3 ;  /* 0x0000000313077211 */ /* 0x080fe400018f0eff */
[----:B-1----:R-:W-:Y:S01]  /*8e10*/  IADD3 R4, P2, R14, R2, RZ ;  /* 0x000000020e047210 */ /* 0x002fe20007f5e0ff */
[----:B------:R-:W-:Y:S03]  /*8e20*/  STL.64 [R1+0x2f8], R10 ;  /* 0x0002f80a01007387 */ /* 0x000fe60000100a00 */
[----:B------:R-:W-:Y:S01]  /*8e30*/  LEA.HI.X.SX32 R5, R16, R3, 0x1, P2 ;  /* 0x0000000310057211 */ /* 0x000fe200010f0eff */
[----:B------:R-:W-:Y:S04]  /*8e40*/  STL.64 [R1+0x2758], R14 ;  /* 0x0027580e01007387 */ /* 0x000fe80000100a00 */
[----:B------:R-:W-:Y:S04]  /*8e50*/  STL.64 [R1+0x2f0], R6 ;  /* 0x0002f00601007387 */ /* 0x000fe80000100a00 */
[----:B------:R1:W-:Y:S04]  /*8e60*/  STL.64 [R1+0x2e8], R4 ;  /* 0x0002e80401007387 */ /* 0x0003e80000100a00 */
[----:B-1----:R0:W2:Y:S01]  /*8e70*/  LDL.64 R4, [R1+0x290] ;  /* 0x0002900001047983 */ /* 0x0020a20000100a00 */
[----:B------:R-:W-:-:S02]  /*8e80*/  IMAD R23, R0, 0x1ce, RZ ;  /* 0x000001ce00177824 */ /* 0x000fc400078e02ff */
[----:B------:R-:W-:-:S03]  /*8e90*/  IMAD R24, R0, 0xe7, RZ ;  /* 0x000000e700187824 */ /* 0x000fc600078e02ff */
[-C--:B------:R-:W-:Y:S01]  /*8ea0*/  IADD3 R12, P1, R23, R2.reuse, RZ ;  /* 0x00000002170c7210 */ /* 0x080fe20007f3e0ff */
[C---:B------:R-:W-:Y:S01]  /*8eb0*/  IMAD R23, R0.reuse, 0x1dc, RZ ;  /* 0x000001dc00177824 */ /* 0x040fe200078e02ff */
[-C--:B------:R-:W-:Y:S01]  /*8ec0*/  IADD3 R10, P3, R15, R2.reuse, RZ ;  /* 0x000000020f0a7210 */ /* 0x080fe20007f7e0ff */
[----:B------:R-:W-:Y:S01]  /*8ed0*/  IMAD R27, R0, 0xeb, RZ ;  /* 0x000000eb001b7824 */ /* 0x000fe200078e02ff */
[-C--:B------:R-:W-:Y:S01]  /*8ee0*/  LEA.HI.X.SX32 R13, R24, R3.reuse, 0x1, P1 ;  /* 0x00000003180d7211 */ /* 0x080fe200008f0eff */
[C---:B------:R-:W-:Y:S01]  /*8ef0*/  IMAD R19, R0.reuse, 0x1de, RZ ;  /* 0x000001de00137824 */ /* 0x040fe200078e02ff */
[----:B------:R-:W-:Y:S01]  /*8f00*/  IADD3 R6, P2, R23, R2, RZ ;  /* 0x0000000217067210 */ /* 0x000fe20007f5e0ff */
[----:B------:R0:W3:Y:S01]  /*8f10*/  LDL.64 R14, [R1+0x288] ;  /* 0x00028800010e7983 */ /* 0x0000e20000100a00 */
[-C--:B------:R-:W-:Y:S01]  /*8f20*/  LEA.HI.X.SX32 R11, R27, R3.reuse, 0x1, P3 ;  /* 0x000000031b0b7211 */ /* 0x080fe200018f0eff */
[----:B------:R-:W-:Y:S01]  /*8f30*/  IMAD R23, R0, 0x1e6, RZ ;  /* 0x000001e600177824 */ /* 0x000fe200078e02ff */
[----:B------:R-:W-:Y:S01]  /*8f40*/  LEA.HI.X.SX32 R7, R18, R3, 0x1, P2 ;  /* 0x0000000312077211 */ /* 0x000fe200010f0eff */
[----:B------:R1:W-:Y:S01]  /*8f50*/  STL [R1+0x2778], R17 ;  /* 0x0027781101007387 */ /* 0x0003e20000100800 */
[----:B------:R-:W-:-:S02]  /*8f60*/  IMAD R29, R0, 0x1ec, RZ ;  /* 0x000001ec001d7824 */ /* 0x000fc400078e02ff */
[C---:B------:R-:W-:Y:S01]  /*8f70*/  IMAD R24, R0.reuse, 0xef, RZ ;  /* 0x000000ef00187824 */ /* 0x040fe200078e02ff */
[----:B------:R0:W4:Y:S01]  /*8f80*/  LDL.64 R8, [R1+0x278] ;  /* 0x0002780001087983 */ /* 0x0001220000100a00 */
[----:B------:R-:W-:-:S03]  /*8f90*/  IMAD R28, R0, 0xf3, RZ ;  /* 0x000000f3001c7824 */ /* 0x000fc600078e02ff */
[----:B-1----:R0:W5:Y:S04]  /*8fa0*/  LDL.64 R16, [R1+0x280] ;  /* 0x0002800001107983 */ /* 0x0021680000100a00 */
[----:B------:R1:W-:Y:S04]  /*8fb0*/  STL.64 [R1+0x2e0], R12 ;  /* 0x0002e00c01007387 */ /* 0x0003e80000100a00 */
[----:B------:R0:W-:Y:S04]  /*8fc0*/  STL.64 [R1+0x2d8], R10 ;  /* 0x0002d80a01007387 */ /* 0x0001e80000100a00 */
[----:B------:R0:W-:Y:S01]  /*8fd0*/  STL.64 [R1+0x2d0], R6 ;  /* 0x0002d00601007387 */ /* 0x0001e20000100a00 */
[----:B-1----:R-:W-:-:S02]  /*8fe0*/  IADD3 R12, P1, R19, R2, RZ ;  /* 0x00000002130c7210 */ /* 0x002fc40007f3e0ff */
[-C--:B0-----:R-:W-:Y:S01]  /*8ff0*/  IADD3 R10, P3, R23, R2.reuse, RZ ;  /* 0x00000002170a7210 */ /* 0x081fe20007f7e0ff */
[----:B------:R-:W-:Y:S01]  /*9000*/  IMAD R27, R0, 0x1ee, RZ ;  /* 0x000001ee001b7824 */ /* 0x000fe200078e02ff */
[-C--:B------:R-:W-:Y:S02]  /*9010*/  LEA.HI.X.SX32 R13, R24, R3.reuse, 0x1, P1 ;  /* 0x00000003180d7211 */ /* 0x080fe400008f0eff */
[----:B------:R-:W-:Y:S02]  /*9020*/  IADD3 R6, P2, R29, R2, RZ ;  /* 0x000000021d067210 */ /* 0x000fe40007f5e0ff */
[-C--:B------:R-:W-:Y:S01]  /*9030*/  LEA.HI.X.SX32 R11, R28, R3.reuse, 0x1, P3 ;  /* 0x000000031c0b7211 */ /* 0x080fe200018f0eff */
[----:B------:R-:W-:Y:S01]  /*9040*/  IMAD R29, R0, 0x1f6, RZ ;  /* 0x000001f6001d7824 */ /* 0x000fe200078e02ff */
[----:B------:R-:W-:Y:S01]  /*9050*/  LEA.HI.X.SX32 R7, R20, R3, 0x1, P2 ;  /* 0x0000000314077211 */ /* 0x000fe200010f0eff */
[C---:B------:R-:W-:Y:S01]  /*9060*/  IMAD R24, R0.reuse, 0x1fc, RZ ;  /* 0x000001fc00187824 */ /* 0x040fe200078e02ff */
[----:B------:R0:W-:Y:S01]  /*9070*/  STL.64 [R1+0x2c8], R12 ;  /* 0x0002c80c01007387 */ /* 0x0001e20000100a00 */
[----:B------:R-:W-:-:S03]  /*9080*/  IMAD R28, R0, 0xfb, RZ ;  /* 0x000000fb001c7824 */ /* 0x000fc600078e02ff */
[----:B------:R1:W-:Y:S04]  /*9090*/  STL.64 [R1+0x2c0], R10 ;  /* 0x0002c00a01007387 */ /* 0x0003e80000100a00 */
[----:B------:R1:W-:Y:S01]  /*90a0*/  STL.64 [R1+0x2b8], R6 ;  /* 0x0002b80601007387 */ /* 0x0003e20000100a00 */
[-C--:B0-----:R-:W-:Y:S02]  /*90b0*/  IADD3 R12, P1, R27, R2.reuse, RZ ;  /* 0x000000021b0c7210 */ /* 0x081fe40007f3e0ff */
[-C--:B-1----:R-:W-:Y:S02]  /*90c0*/  IADD3 R10, P3, R29, R2.reuse, RZ ;  /* 0x000000021d0a7210 */ /* 0x082fe40007f7e0ff */
[----:B------:R-:W-:Y:S01]  /*90d0*/  IADD3 R6, P2, R24, R2, RZ ;  /* 0x0000000218067210 */ /* 0x000fe20007f5e0ff */
[----:B------:R-:W-:Y:S01]  /*90e0*/  IMAD R24, R0, 0x1fe, RZ ;  /* 0x000001fe00187824 */ /* 0x000fe200078e02ff */
[----:B------:R-:W-:-:S02]  /*90f0*/  LEA.HI.X.SX32 R11, R28, R3, 0x1, P3 ;  /* 0x000000031c0b7211 */ /* 0x000fc400018f0eff */
[----:B------:R-:W-:Y:S01]  /*9100*/  LEA.HI.X.SX32 R7, R22, R3, 0x1, P2 ;  /* 0x0000000316077211 */ /* 0x000fe200010f0eff */
[----:B--2---:R-:W-:-:S05]  /*9110*/  IMAD R5, R0, 0xf7, RZ ;  /* 0x000000f700057824 */ /* 0x004fca00078e02ff */
[----:B------:R-:W-:Y:S02]  /*9120*/  LEA.HI.X.SX32 R13, R5, R3, 0x1, P1 ;  /* 0x00000003050d7211 */ /* 0x000fe400008f0eff */
[----:B------:R-:W-:-:S03]  /*9130*/  IADD3 R24, P1, R24, R2, RZ ;  /* 0x0000000218187210 */ /* 0x000fc60007f3e0ff */
[----:B------:R0:W-:Y:S01]  /*9140*/  STL.64 [R1+0x2b0], R12 ;  /* 0x0002b00c01007387 */ /* 0x0001e20000100a00 */
[----:B------:R-:W-:-:S03]  /*9150*/  MOV R22, R24 ;  /* 0x0000001800167202 */ /* 0x000fc60000000f00 */
[----:B0-----:R-:W2:Y:S04]  /*9160*/  LDL.LU R13, [R1+0x2794] ;  /* 0x00279400010d7983 */ /* 0x001ea80000300800 */
[----:B------:R0:W-:Y:S04]  /*9170*/  STL.64 [R1+0x2a8], R10 ;  /* 0x0002a80a01007387 */ /* 0x0001e80000100a00 */
[----:B0-----:R-:W2:Y:S04]  /*9180*/  LDL.LU R10, [R1+0x2790] ;  /* 0x00279000010a7983 */ /* 0x001ea80000300800 */
[----:B------:R-:W-:Y:S04]  /*9190*/  STL [R1+0x298], R24 ;  /* 0x0002981801007387 */ /* 0x000fe80000100800 */
[----:B------:R-:W-:Y:S04]  /*91a0*/  STL.64 [R1+0x2a0], R6 ;  /* 0x0002a00601007387 */ /* 0x000fe80000100a00 */
[----:B------:R0:W-:Y:S02]  /*91b0*/  STL [R1+0x2744], R23 ;  /* 0x0027441701007387 */ /* 0x0001e40000100800 */
[----:B0-----:R-:W-:-:S02]  /*91c0*/  MOV R23, R25 ;  /* 0x0000001900177202 */ /* 0x001fc40000000f00 */
[----:B------:R-:W4:Y:S01]  /*91d0*/  LDL.LU.64 R24, [R1+0x2788] ;  /* 0x0027880001187983 */ /* 0x000f220000300a00 */
[C---:B------:R-:W-:Y:S02]  /*91e0*/  IMAD R11, R0.reuse, 0xff, RZ ;  /* 0x000000ff000b7824 */ /* 0x040fe400078e02ff */
[C---:B------:R-:W-:Y:S02]  /*91f0*/  IMAD R12, R0.reuse, 0x218, RZ ;  /* 0x00000218000c7824 */ /* 0x040fe400078e02ff */
[C---:B------:R-:W-:Y:S01]  /*9200*/  IMAD R29, R0.reuse, 0x20e, RZ ;  /* 0x0000020e001d7824 */ /* 0x040fe200078e02ff */
[-C--:B------:R-:W-:Y:S01]  /*9210*/  LEA.HI.X.SX32 R23, R11, R3.reuse, 0x1, P1 ;  /* 0x000000030b177211 */ /* 0x080fe200008f0eff */
[----:B------:R-:W-:Y:S01]  /*9220*/  IMAD R5, R0, 0x103, RZ ;  /* 0x0000010300057824 */ /* 0x000fe200078e02ff */
[-C--:B------:R-:W-:Y:S01]  /*9230*/  IADD3 R22, P1, R12, R2.reuse, RZ ;  /* 0x000000020c167210 */ /* 0x080fe20007f3e0ff */
[C---:B------:R-:W-:Y:S02]  /*9240*/  IMAD R12, R0.reuse, 0x104, RZ ;  /* 0x00000104000c7824 */ /* 0x040fe400078e02ff */
[C---:B-----5:R-:W-:Y:S01]  /*9250*/  IMAD R17, R0.reuse, 0x105, RZ ;  /* 0x0000010500117824 */ /* 0x060fe200078e02ff */
[----:B------:R-:W-:Y:S01]  /*9260*/  IADD3 R28, P3, R29, R2, RZ ;  /* 0x000000021d1c7210 */ /* 0x000fe20007f7e0ff */
[----:B------:R-:W-:Y:S01]  /*9270*/  IMAD R20, R0, 0x107, RZ ;  /* 0x0000010700147824 */ /* 0x000fe200078e02ff */
[----:B------:R-:W-:-:S02]  /*9280*/  LEA.HI.X.SX32 R5, R5, R3, 0x1, P0 ;  /* 0x0000000305057211 */ /* 0x000fc400000f0eff */
[-C--:B---3--:R-:W-:Y:S02]  /*9290*/  LEA.HI.X.SX32 R15, R12, R3.reuse, 0x1, P6 ;  /* 0x000000030c0f7211 */ /* 0x088fe400030f0eff */
[-C--:B------:R-:W-:Y:S01]  /*92a0*/  LEA.HI.X.SX32 R17, R17, R3.reuse, 0x1, P5 ;  /* 0x0000000311117211 */ /* 0x080fe200028f0eff */
[----:B------:R-:W-:Y:S01]  /*92b0*/  STL [R1+0x29c], R23 ;  /* 0x00029c1701007387 */ /* 0x000fe20000100800 */
[----:B------:R-:W-:-:S03]  /*92c0*/  LEA.HI.X.SX32 R29, R20, R3, 0x1, P3 ;  /* 0x00000003141d7211 */ /* 0x000fc600018f0eff */
[----:B------:R-:W-:Y:S04]  /*92d0*/  STL [R1+0x294], R5 ;  /* 0x0002940501007387 */ /* 0x000fe80000100800 */
[----:B------:R-:W-:Y:S04]  /*92e0*/  STL [R1+0x28c], R15 ;  /* 0x00028c0f01007387 */ /* 0x000fe80000100800 */
[----:B------:R-:W-:Y:S01]  /*92f0*/  STL [R1+0x284], R17 ;  /* 0x0002841101007387 */ /* 0x000fe20000100800 */
[----:B------:R-:W-:Y:S01]  /*9300*/  IMAD R7, R0, 0x216, RZ ;  /* 0x0000021600077824 */ /* 0x000fe200078e02ff */
[----:B----4-:R-:W-:-:S05]  /*9310*/  LEA.HI.X.SX32 R9, R24, R3, 0x1, P4 ;  /* 0x0000000318097211 */ /* 0x010fca00020f0eff */
[----:B------:R-:W-:Y:S04]  /*9320*/  STL [R1+0x27c], R9 ;  /* 0x00027c0901007387 */ /* 0x000fe80000100800 */
[----:B------:R0:W-:Y:S04]  /*9330*/  STL.64 [R1+0x270], R28 ;  /* 0x0002701c01007387 */ /* 0x0001e80000100a00 */
[----:B0-----:R-:W3:Y:S01]  /*9340*/  LDL.LU.64 R28, [R1+0x2780] ;  /* 0x00278000011c7983 */ /* 0x001ee20000300a00 */
[C---:B------:R-:W-:Y:S02]  /*9350*/  IMAD R11, R0.reuse, 0x21a, RZ ;  /* 0x0000021a000b7824 */ /* 0x040fe400078e02ff */
[C---:B------:R-:W-:Y:S01]  /*9360*/  IMAD R12, R0.reuse, 0x21e, RZ ;  /* 0x0000021e000c7824 */ /* 0x040fe200078e02ff */
[-C--:B------:R-:W-:Y:S01]  /*9370*/  IADD3 R6, P2, R7, R2.reuse, RZ ;  /* 0x0000000207067210 */ /* 0x080fe20007f5e0ff */
[C---:B------:R-:W-:Y:S01]  /*9380*/  IMAD R18, R0.reuse, 0x10b, RZ ;  /* 0x0000010b00127824 */ /* 0x040fe200078e02ff */
[-C--:B------:R-:W-:Y:S01]  /*9390*/  IADD3 R4, P0, R11, R2.reuse, RZ ;  /* 0x000000020b047210 */ /* 0x080fe20007f1e0ff */
[----:B------:R-:W-:Y:S01]  /*93a0*/  IMAD R11, R0, 0x21c, RZ ;  /* 0x0000021c000b7824 */ /* 0x000fe200078e02ff */
[----:B------:R-:W-:Y:S01]  /*93b0*/  IADD3 R16, P5, R12, R2, RZ ;  /* 0x000000020c107210 */ /* 0x000fe20007fbe0ff */
[----:B------:R-:W-:Y:S01]  /*93c0*/  IMAD R12, R0, 0x228, RZ ;  /* 0x00000228000c7824 */ /* 0x000fe200078e02ff */
[-C--:B------:R-:W-:Y:S01]  /*93d0*/  LEA.HI.X.SX32 R7, R18, R3.reuse, 0x1, P2 ;  /* 0x0000000312077211 */ /* 0x080fe200010f0eff */
[----:B------:R-:W-:Y:S01]  /*93e0*/  IMAD R18, R0, 0x10d, RZ ;  /* 0x0000010d00127824 */ /* 0x000fe200078e02ff */
[----:B------:R-:W-:-:S02]  /*93f0*/  LEA.HI.X.SX32 R23, R25, R3, 0x1, P1 ;  /* 0x0000000319177211 */ /* 0x000fc400008f0eff */
[-C--:B------:R-:W-:Y:S02]  /*9400*/  IADD3 R14, P6, R11, R2.reuse, RZ ;  /* 0x000000020b0e7210 */ /* 0x080fe40007fde0ff */
[-C--:B------:R-:W-:Y:S02]  /*9410*/  IADD3 R12, P3, R12, R2.reuse, RZ ;  /* 0x000000020c0c7210 */ /* 0x080fe40007f7e0ff */
[-C--:B------:R-:W-:Y:S01]  /*9420*/  LEA.HI.X.SX32 R5, R18, R3.reuse, 0x1, P0 ;  /* 0x0000000312057211 */ /* 0x080fe200000f0eff */
[----:B------:R-:W-:Y:S01]  /*9430*/  STL.64 [R1+0x268], R6 ;  /* 0x0002680601007387 */ /* 0x000fe20000100a00 */
[----:B------:R-:W-:Y:S01]  /*9440*/  LEA.HI.X.SX32 R15, R26, R3, 0x1, P6 ;  /* 0x000000031a0f7211 */ /* 0x000fe200030f0eff */
[----:B------:R-:W-:Y:S02]  /*9450*/  IMAD R11, R0, 0x226, RZ ;  /* 0x00000226000b7824 */ /* 0x000fe400078e02ff */
[----:B------:R-:W-:Y:S04]  /*9460*/  STL.64 [R1+0x260], R22 ;  /* 0x0002601601007387 */ /* 0x000fe80000100a00 */
[----:B------:R-:W-:Y:S04]  /*9470*/  STL [R1+0x238], R12 ;  /* 0x0002380c01007387 */ /* 0x000fe80000100800 */
[----:B------:R-:W-:Y:S04]  /*9480*/  STL.64 [R1+0x258], R4 ;  /* 0x0002580401007387 */ /* 0x000fe80000100a00 */
[----:B------:R2:W-:Y:S01]  /*9490*/  STL [R1+0x2748], R27 ;  /* 0x0027481b01007387 */ /* 0x0005e20000100800 */
[----:B------:R-:W-:-:S03]  /*94a0*/  IADD3 R8, P4, R11, R2, RZ ;  /* 0x000000020b087210 */ /* 0x000fc60007f9e0ff */
[----:B------:R0:W-:Y:S01]  /*94b0*/  STL.64 [R1+0x250], R14 ;  /* 0x0002500e01007387 */ /* 0x0001e20000100a00 */
[----:B--2---:R-:W-:Y:S01]  /*94c0*/  MOV R27, R13 ;  /* 0x0000000d001b7202 */ /* 0x004fe20000000f00 */
[C---:B------:R-:W-:Y:S02]  /*94d0*/  IMAD R13, R0.reuse, 0x10f, RZ ;  /* 0x0000010f000d7824 */ /* 0x040fe400078e02ff */
[----:B0-----:R-:W-:-:S03]  /*94e0*/  IMAD R15, R0, 0x113, RZ ;  /* 0x00000113000f7824 */ /* 0x001fc600078e02ff */
[-C--:B------:R-:W-:Y:S01]  /*94f0*/  LEA.HI.X.SX32 R17, R13, R3.reuse, 0x1, P5 ;  /* 0x000000030d117211 */ /* 0x080fe200028f0eff */
[C---:B------:R-:W-:Y:S01]  /*9500*/  IMAD R11, R0.reuse, 0x22a, RZ ;  /* 0x0000022a000b7824 */ /* 0x040fe200078e02ff */
[----:B------:R-:W-:Y:S01]  /*9510*/  LEA.HI.X.SX32 R9, R15, R3, 0x1, P4 ;  /* 0x000000030f097211 */ /* 0x000fe200020f0eff */
[----:B------:R-:W-:-:S03]  /*9520*/  IMAD R15, R0, 0x115, RZ ;  /* 0x00000115000f7824 */ /* 0x000fc600078e02ff */
[----:B------:R-:W-:Y:S01]  /*9530*/  IADD3 R6, P2, R11, R2, RZ ;  /* 0x000000020b067210 */ /* 0x000fe20007f5e0ff */
[C---:B------:R-:W-:Y:S01]  /*9540*/  IMAD R20, R0.reuse, 0x22c, RZ ;  /* 0x0000022c00147824 */ /* 0x040fe200078e02ff */
[----:B------:R-:W-:Y:S01]  /*9550*/  STL.64 [R1+0x248], R16 ;  /* 0x0002481001007387 */ /* 0x000fe20000100a00 */
[----:B------:R-:W-:-:S03]  /*9560*/  IMAD R11, R0, 0x22e, RZ ;  /* 0x0000022e000b7824 */ /* 0x000fc600078e02ff */
[----:B------:R0:W-:Y:S01]  /*9570*/  STL.64 [R1+0x240], R8 ;  /* 0x0002400801007387 */ /* 0x0001e20000100a00 */
[----:B------:R-:W-:Y:S01]  /*9580*/  LEA.HI.X.SX32 R7, R15, R3, 0x1, P2 ;  /* 0x000000030f077211 */ /* 0x000fe200010f0eff */
[----:B------:R-:W-:Y:S01]  /*9590*/  IMAD R15, R0, 0x117, RZ ;  /* 0x00000117000f7824 */ /* 0x000fe200078e02ff */
[-C--:B------:R-:W-:Y:S02]  /*95a0*/  IADD3 R24, P1, R20, R2.reuse, RZ ;  /* 0x0000000214187210 */ /* 0x080fe40007f3e0ff */
[----:B------:R-:W-:Y:S01]  /*95b0*/  IADD3 R4, P0, R11, R2, RZ ;  /* 0x000000020b047210 */ /* 0x000fe20007f1e0ff */
[----:B0-----:R-:W-:-:S03]  /*95c0*/  IMAD R8, R0, 0x114, RZ ;  /* 0x0000011400087824 */ /* 0x001fc600078e02ff */
[-C--:B------:R-:W-:Y:S02]  /*95d0*/  LEA.HI.X.SX32 R5, R15, R3.reuse, 0x1, P0 ;  /* 0x000000030f057211 */ /* 0x080fe400000f0eff */
[----:B------:R-:W-:Y:S01]  /*95e0*/  LEA.HI.X.SX32 R27, R8, R3, 0x1, P3 ;  /* 0x00000003081b7211 */ /* 0x000fe200018f0eff */
[C---:B------:R-:W-:Y:S02]  /*95f0*/  IMAD R11, R0.reuse, 0x236, RZ ;  /* 0x00000236000b7824 */ /* 0x040fe400078e02ff */
[----:B------:R-:W-:Y:S02]  /*9600*/  IMAD.MOV.U32 R26, RZ, RZ, R12 ;  /* 0x000000ffff1a7224 */ /* 0x000fe400078e000c */
[----:B------:R-:W-:Y:S01]  /*9610*/  STL [R1+0x23c], R27 ;  /* 0x00023c1b01007387 */ /* 0x000fe20000100800 */
[----:B------:R-:W-:-:S03]  /*9620*/  IMAD R12, R0, 0x238, RZ ;  /* 0x00000238000c7824 */ /* 0x000fc600078e02ff */
[----:B------:R0:W-:Y:S01]  /*9630*/  STL.64 [R1+0x230], R6 ;  /* 0x0002300601007387 */ /* 0x0001e20000100a00 */
[-C--:B------:R-:W-:Y:S01]  /*9640*/  IADD3 R22, P6, R11, R2.reuse, RZ ;  /* 0x000000020b167210 */ /* 0x080fe20007fde0ff */
[----:B------:R-:W-:Y:S01]  /*9650*/  IMAD R15, R0, 0x11c, RZ ;  /* 0x0000011c000f7824 */ /* 0x000fe200078e02ff */
[----:B------:R-:W-:Y:S01]  /*9660*/  IADD3 R12, P5, R12, R2, RZ ;  /* 0x000000020c0c7210 */ /* 0x000fe20007fbe0ff */
[----:B------:R-:W-:-:S03]  /*9670*/  IMAD R11, R0, 0x23a, RZ ;  /* 0x0000023a000b7824 */ /* 0x000fc600078e02ff */
[----:B------:R-:W-:Y:S01]  /*9680*/  LEA.HI.X.SX32 R13, R15, R3, 0x1, P5 ;  /* 0x000000030f0d7211 */ /* 0x000fe200028f0eff */
[C---:B------:R-:W-:Y:S01]  /*9690*/  IMAD R9, R0.reuse, 0x23c, RZ ;  /* 0x0000023c00097824 */ /* 0x040fe200078e02ff */
[----:B------:R-:W-:Y:S01]  /*96a0*/  IADD3 R16, P4, R11, R2, RZ ;  /* 0x000000020b107210 */ /* 0x000fe20007f9e0ff */
[----:B------:R-:W-:-:S03]  /*96b0*/  IMAD R15, R0, 0x11e, RZ ;  /* 0x0000011e000f7824 */ /* 0x000fc600078e02ff */
[----:B------:R-:W-:Y:S01]  /*96c0*/  IADD3 R8, P3, R9, R2, RZ ;  /* 0x0000000209087210 */ /* 0x000fe20007f7e0ff */
[----:B------:R-:W-:-:S03]  /*96d0*/  IMAD R11, R0, 0x23e, RZ ;  /* 0x0000023e000b7824 */ /* 0x000fc600078e02ff */
[-C--:B------:R-:W-:Y:S01]  /*96e0*/  LEA.HI.X.SX32 R9, R15, R3.reuse, 0x1, P3 ;  /* 0x000000030f097211 */ /* 0x080fe200018f0eff */
[C---:B0-----:R-:W-:Y:S01]  /*96f0*/  IMAD R7, R0.reuse, 0x246, RZ ;  /* 0x0000024600077824 */ /* 0x041fe200078e02ff */
[----:B------:R-:W-:Y:S01]  /*9700*/  IADD3 R26, P2, R11, R2, RZ ;  /* 0x000000020b1a7210 */ /* 0x000fe20007f5e0ff */
[C---:B------:R-:W-:Y:S02]  /*9710*/  IMAD R15, R0.reuse, 0x123, RZ ;  /* 0x00000123000f7824 */ /* 0x040fe400078e02ff */
[C---:B------:R-:W-:Y:S02]  /*9720*/  IMAD R11, R0.reuse, 0x248, RZ ;  /* 0x00000248000b7824 */ /* 0x040fe400078e02ff */
[----:B------:R-:W-:Y:S01]  /*9730*/  IMAD R18, R0, 0x133, RZ ;  /* 0x0000013300127824 */ /* 0x000fe200078e02ff */
[----:B---3--:R-:W-:-:S05]  /*9740*/  LEA.HI.X.SX32 R25, R28, R3, 0x1, P1 ;  /* 0x000000031c197211 */ /* 0x008fca00008f0eff */
[----:B------:R-:W-:Y:S04]  /*9750*/  STL.64 [R1+0x228], R24 ;  /* 0x0002281801007387 */ /* 0x000fe80000100a00 */
[----:B------:R0:W-:Y:S02]  /*9760*/  STL.64 [R1+0x220], R4 ;  /* 0x0002200401007387 */ /* 0x0001e40000100a00 */
[----:B0-----:R-:W-:-:S05]  /*9770*/  IMAD R4, R0, 0x11b, RZ ;  /* 0x0000011b00047824 */ /* 0x001fca00078e02ff */
[----:B------:R-:W-:-:S05]  /*9780*/  LEA.HI.X.SX32 R23, R4, R3, 0x1, P6 ;  /* 0x0000000304177211 */ /* 0x000fca00030f0eff */
[----:B------:R-:W-:Y:S04]  /*9790*/  STL.64 [R1+0x218], R22 ;  /* 0x0002181601007387 */ /* 0x000fe80000100a00 */
[----:B------:R0:W-:Y:S02]  /*97a0*/  STL.64 [R1+0x210], R12 ;  /* 0x0002100c01007387 */ /* 0x0001e40000100a00 */
[----:B0-----:R-:W-:-:S05]  /*97b0*/  IMAD R13, R0, 0x11d, RZ ;  /* 0x0000011d000d7824 */ /* 0x001fca00078e02ff */
[----:B------:R-:W-:-:S05]  /*97c0*/  LEA.HI.X.SX32 R17, R13, R3, 0x1, P4 ;  /* 0x000000030d117211 */ /* 0x000fca00020f0eff */
[----:B------:R-:W-:Y:S01]  /*97d0*/  STL.64 [R1+0x208], R16 ;  /* 0x0002081001007387 */ /* 0x000fe20000100a00 */
[----:B------:R-:W-:-:S03]  /*97e0*/  IADD3 R6, P1, R7, R2, RZ ;  /* 0x0000000207067210 */ /* 0x000fc60007f3e0ff */
[----:B------:R0:W-:Y:S01]  /*97f0*/  STL.64 [R1+0x4d0], R8 ;  /* 0x0004d00801007387 */ /* 0x0001e20000100a00 */
[----:B------:R-:W-:Y:S01]  /*9800*/  LEA.HI.X.SX32 R7, R15, R3, 0x1, P1 ;  /* 0x000000030f077211 */ /* 0x000fe200008f0eff */
[C---:B------:R-:W-:Y:S02]  /*9810*/  IMAD R5, R0.reuse, 0x24a, RZ ;  /* 0x0000024a00057824 */ /* 0x040fe400078e02ff */
[----:B0-----:R-:W-:-:S05]  /*9820*/  IMAD R8, R0, 0x11f, RZ ;  /* 0x0000011f00087824 */ /* 0x001fca00078e02ff */
[----:B------:R-:W-:Y:S01]  /*9830*/  LEA.HI.X.SX32 R27, R8, R3, 0x1, P2 ;  /* 0x00000003081b7211 */ /* 0x000fe200010f0eff */
[----:B------:R-:W-:Y:S01]  /*9840*/  IMAD R15, R0, 0x125, RZ ;  /* 0x00000125000f7824 */ /* 0x000fe200078e02ff */
[----:B------:R-:W-:-:S03]  /*9850*/  IADD3 R24, P0, R11, R2, RZ ;  /* 0x000000020b187210 */ /* 0x000fc60007f1e0ff */
        /* <DEDUP_REMOVED lines=10> */
[----:B------:R-:W-:-:S03]  /*9900*/  IMAD R15, R0, 0x127, RZ ;  /* 0x00000127000f7824 */ /* 0x000fc600078e02ff */
[----:B------:R0:W-:Y:S01]  /*9910*/  STL.64 [R1+0x1f0], R4 ;  /* 0x0001f00401007387 */ /* 0x0001e20000100a00 */
[----:B------:R-:W-:Y:S01]  /*9920*/  IADD3 R12, P4, R12, R2, RZ ;  /* 0x000000020c0c7210 */ /* 0x000fe20007f9e0ff */
[----:B------:R-:W-:-:S03]  /*9930*/  IMAD R11, R0, 0x256, RZ ;  /* 0x00000256000b7824 */ /* 0x000fc600078e02ff */
[----:B------:R-:W-:Y:S01]  /*9940*/  LEA.HI.X.SX32 R13, R15, R3, 0x1, P4 ;  /* 0x000000030f0d7211 */ /* 0x000fe200020f0eff */
        /* <DEDUP_REMOVED lines=14> */
[----:B------:R0:W-:Y:S01]  /*9a30*/  STL.64 [R1+0x1e8], R16 ;  /* 0x0001e81001007387 */ /* 0x0001e20000100a00 */
[----:B------:R-:W-:-:S03]  /*9a40*/  IADD3 R6, P0, R7, R2, RZ ;  /* 0x0000000207067210 */ /* 0x000fc60007f1e0ff */
[----:B------:R1:W-:Y:S01]  /*9a50*/  STL.64 [R1+0x1e0], R8 ;  /* 0x0001e00801007387 */ /* 0x0003e20000100a00 */
[C---:B------:R-:W-:Y:S02]  /*9a60*/  IMAD R11, R0.reuse, 0x25e, RZ ;  /* 0x0000025e000b7824 */ /* 0x040fe400078e02ff */
[C---:B0-----:R-:W-:Y:S02]  /*9a70*/  IMAD R16, R0.reuse, 0x12e, RZ ;  /* 0x0000012e00107824 */ /* 0x041fe400078e02ff */
[----:B-1----:R-:W-:-:S03]  /*9a80*/  IMAD R8, R0, 0x12d, RZ ;  /* 0x0000012d00087824 */ /* 0x002fc600078e02ff */
[-C--:B------:R-:W-:Y:S02]  /*9a90*/  LEA.HI.X.SX32 R7, R16, R3.reuse, 0x1, P0 ;  /* 0x0000000310077211 */ /* 0x080fe400000f0eff */
        /* <DEDUP_REMOVED lines=16> */
[----:B------:R-:W-:Y:S01]  /*9ba0*/  IMAD R11, R0, 0x26c, RZ ;  /* 0x0000026c000b7824 */ /* 0x000fe200078e02ff */
[----:B------:R-:W-:Y:S01]  /*9bb0*/  LEA.HI.X.SX32 R13, R18, R3, 0x1, P3 ;  /* 0x00000003120d7211 */ /* 0x000fe200018f0eff */
[C---:B------:R-:W-:Y:S02]  /*9bc0*/  IMAD R18, R0.reuse, 0x136, RZ ;  /* 0x0000013600127824 */ /* 0x040fe400078e02ff */
[----:B0-----:R-:W-:Y:S01]  /*9bd0*/  IMAD R4, R0, 0x134, RZ ;  /* 0x0000013400047824 */ /* 0x001fe200078e02ff */
[----:B------:R-:W-:-:S04]  /*9be0*/  IADD3 R14, P2, R11, R2, RZ ;  /* 0x000000020b0e7210 */ /* 0x000fc80007f5e0ff */
[-C--:B------:R-:W-:Y:S02]  /*9bf0*/  LEA.HI.X.SX32 R23, R4, R3.reuse, 0x1, P4 ;  /* 0x0000000304177211 */ /* 0x080fe400020f0eff */
[----:B------:R-:W-:-:S03]  /*9c00*/  LEA.HI.X.SX32 R15, R18, R3, 0x1, P2 ;  /* 0x00000003120f7211 */ /* 0x000fc600010f0eff */
[----:B------:R-:W-:Y:S01]  /*9c10*/  STL.64 [R1+0x1c8], R22 ;  /* 0x0001c81601007387 */ /* 0x000fe20000100a00 */
[----:B------:R-:W-:-:S03]  /*9c20*/  IMAD R9, R0, 0x26e, RZ ;  /* 0x0000026e00097824 */ /* 0x000fc600078e02ff */
[----:B------:R0:W-:Y:S01]  /*9c30*/  STL.64 [R1+0x1c0], R12 ;  /* 0x0001c00c01007387 */ /* 0x0001e20000100a00 */
[C---:B------:R-:W-:Y:S01]  /*9c40*/  IMAD R11, R0.reuse, 0x276, RZ ;  /* 0x00000276000b7824 */ /* 0x040fe200078e02ff */
[-C--:B------:R-:W-:Y:S02]  /*9c50*/  IADD3 R8, P1, R9, R2.reuse, RZ ;  /* 0x0000000209087210 */ /* 0x080fe40007f3e0ff */
[----:B------:R1:W-:Y:S01]  /*9c60*/  STL.64 [R1+0x500], R14 ;  /* 0x0005000e01007387 */ /* 0x0003e20000100a00 */
[C---:B0-----:R-:W-:Y:S02]  /*9c70*/  IMAD R13, R0.reuse, 0x286, RZ ;  /* 0x00000286000d7824 */ /* 0x041fe400078e02ff */
[C---:B------:R-:W-:Y:S01]  /*9c80*/  IMAD R12, R0.reuse, 0x137, RZ ;  /* 0x00000137000c7824 */ /* 0x040fe200078e02ff */
[-C--:B------:R-:W-:Y:S02]  /*9c90*/  IADD3 R16, P0, R11, R2.reuse, RZ ;  /* 0x000000020b107210 */ /* 0x080fe40007f1e0ff */
[----:B-1----:R-:W-:Y:S01]  /*9ca0*/  IADD3 R14, P2, R13, R2, RZ ;  /* 0x000000020d0e7210 */ /* 0x002fe20007f5e0ff */
[----:B------:R-:W-:Y:S01]  /*9cb0*/  IMAD R13, R0, 0x13b, RZ ;  /* 0x0000013b000d7824 */ /* 0x000fe200078e02ff */
[----:B------:R-:W-:-:S04]  /*9cc0*/  LEA.HI.X.SX32 R9, R12, R3, 0x1, P1 ;  /* 0x000000030c097211 */ /* 0x000fc800008f0eff */
[----:B------:R-:W-:Y:S01]  /*9cd0*/  LEA.HI.X.SX32 R17, R13, R3, 0x1, P0 ;  /* 0x000000030d117211 */ /* 0x000fe200000f0eff */
[----:B------:R-:W-:Y:S04]  /*9ce0*/  STL.64 [R1+0x508], R8 ;  /* 0x0005080801007387 */ /* 0x000fe80000100a00 */
[----:B------:R0:W-:Y:S04]  /*9cf0*/  STL.64 [R1+0x1b8], R16 ;  /* 0x0001b81001007387 */ /* 0x0001e80000100a00 */
[----:B0-----:R-:W2:Y:S01]  /*9d00*/  LDL.LU R17, [R1+0x2778] ;  /* 0x0027780001117983 */ /* 0x001ea20000300800 */
[----:B------:R-:W-:-:S02]  /*9d10*/  IMAD R7, R0, 0x278, RZ ;  /* 0x0000027800077824 */ /* 0x000fc400078e02ff */
[----:B------:R-:W-:-:S03]  /*9d20*/  IMAD R9, R0, 0x13c, RZ ;  /* 0x0000013c00097824 */ /* 0x000fc600078e02ff */
[----:B------:R-:W-:Y:S01]  /*9d30*/  IADD3 R6, P6, R7, R2, RZ ;  /* 0x0000000207067210 */ /* 0x000fe20007fde0ff */
[----:B------:R-:W-:-:S03]  /*9d40*/  IMAD R11, R0, 0x27a, RZ ;  /* 0x0000027a000b7824 */ /* 0x000fc600078e02ff */
[----:B------:R-:W-:Y:S01]  /*9d50*/  LEA.HI.X.SX32 R7, R9, R3, 0x1, P6 ;  /* 0x0000000309077211 */ /* 0x000fe200030f0eff */
[C---:B------:R-:W-:Y:S01]  /*9d60*/  IMAD R5, R0.reuse, 0x27c, RZ ;  /* 0x0000027c00057824 */ /* 0x040fe200078e02ff */
[-C--:B------:R-:W-:Y:S01]  /*9d70*/  IADD3 R26, P5, R11, R2.reuse, RZ ;  /* 0x000000020b1a7210 */ /* 0x080fe20007fbe0ff */
[C---:B------:R-:W-:Y:S02]  /*9d80*/  IMAD R16, R0.reuse, 0x13e, RZ ;  /* 0x0000013e00107824 */ /* 0x040fe400078e02ff */
        /* <DEDUP_REMOVED lines=8> */
[----:B------:R-:W-:Y:S04]  /*9e10*/  STL.64 [R1+0x1a8], R26 ;  /* 0x0001a81a01007387 */ /* 0x000fe80000100a00 */
        /* <DEDUP_REMOVED lines=13> */
[C---:B0-----:R-:W-:Y:S02]  /*9ef0*/  IMAD R14, R0.reuse, 0x144, RZ ;  /* 0x00000144000e7824 */ /* 0x041fe400078e02ff */
[----:B------:R-:W-:-:S03]  /*9f00*/  IMAD R7, R0, 0x28e, RZ ;  /* 0x0000028e00077824 */ /* 0x000fc600078e02ff */
[----:B------:R-:W-:Y:S01]  /*9f10*/  LEA.HI.X.SX32 R23, R14, R3, 0x1, P1 ;  /* 0x000000030e177211 */ /* 0x000fe200008f0eff */
[----:B------:R-:W-:Y:S01]  /*9f20*/  IMAD R16, R0, 0x146, RZ ;  /* 0x0000014600107824 */ /* 0x000fe200078e02ff */
[----:B------:R-:W-:-:S03]  /*9f30*/  IADD3 R8, P6, R11, R2, RZ ;  /* 0x000000020b087210 */ /* 0x000fc60007fde0ff */
[----:B------:R-:W-:Y:S01]  /*9f40*/  STL.64 [R1+0x198], R22 ;  /* 0x0001981601007387 */ /* 0x000fe20000100a00 */
[C---:B------:R-:W-:Y:S01]  /*9f50*/  IMAD R11, R0.reuse, 0x296, RZ ;  /* 0x00000296000b7824 */ /* 0x040fe200078e02ff */
[-C--:B------:R-:W-:Y:S02]  /*9f60*/  IADD3 R6, P5, R7, R2.reuse, RZ ;  /* 0x0000000207067210 */ /* 0x080fe40007fbe0ff */
[----:B------:R0:W-:Y:S01]  /*9f70*/  STL.64 [R1+0x190], R12 ;  /* 0x0001900c01007387 */ /* 0x0001e20000100a00 */
[----:B------:R-:W-:Y:S01]  /*9f80*/  IMAD R5, R0, 0x298, RZ ;  /* 0x0000029800057824 */ /* 0x000fe200078e02ff */
[----:B------:R-:W-:Y:S01]  /*9f90*/  LEA.HI.X.SX32 R9, R16, R3, 0x1, P6 ;  /* 0x0000000310097211 */ /* 0x000fe200030f0eff */
[C---:B------:R-:W-:Y:S01]  /*9fa0*/  IMAD R16, R0.reuse, 0x14b, RZ ;  /* 0x0000014b00107824 */ /* 0x040fe200078e02ff */
[-C--:B------:R-:W-:Y:S01]  /*9fb0*/  IADD3 R26, P4, R11, R2.reuse, RZ ;  /* 0x000000020b1a7210 */ /* 0x080fe20007f9e0ff */
[----:B0-----:R-:W-:Y:S01]  /*9fc0*/  IMAD R12, R0, 0x147, RZ ;  /* 0x00000147000c7824 */ /* 0x001fe200078e02ff */
[----:B------:R-:W-:-:S04]  /*9fd0*/  IADD3 R4, P3, R5, R2, RZ ;  /* 0x0000000205047210 */ /* 0x000fc80007f7e0ff */
[-C--:B------:R-:W-:Y:S01]  /*9fe0*/  LEA.HI.X.SX32 R7, R12, R3.reuse, 0x1, P5 ;  /* 0x000000030c077211 */ /* 0x080fe200028f0eff */
[----:B------:R-:W-:Y:S01]  /*9ff0*/  IMAD R12, R0, 0x14c, RZ ;  /* 0x0000014c000c7824 */ /* 0x000fe200078e02ff */
[-C--:B------:R-:W-:Y:S01]  /*a000*/  LEA.HI.X.SX32 R27, R16, R3.reuse, 0x1, P4 ;  /* 0x00000003101b7211 */ /* 0x080fe200020f0eff */
[----:B------:R-:W-:Y:S01]  /*a010*/  IMAD R11, R0, 0x29a, RZ ;  /* 0x0000029a000b7824 */ /* 0x000fe200078e02ff */
[----:B------:R-:W-:Y:S02]  /*a020*/  STL.64 [R1+0x518], R8 ;  /* 0x0005180801007387 */ /* 0x000fe40000100a00 */
[----:B------:R-:W-:Y:S01]  /*a030*/  LEA.HI.X.SX32 R5, R12, R3, 0x1, P3 ;  /* 0x000000030c057211 */ /* 0x000fe200018f0eff */
[----:B------:R-:W-:Y:S01]  /*a040*/  IMAD R15, R0, 0x29c, RZ ;  /* 0x0000029c000f7824 */ /* 0x000fe200078e02ff */
[----:B------:R-:W-:Y:S01]  /*a050*/  STL.64 [R1+0x5e0], R6 ;  /* 0x0005e00601007387 */ /* 0x000fe20000100a00 */
        /* <DEDUP_REMOVED lines=13> */
[----:B------:R-:W-:-:S03]  /*a130*/  IADD3 R8, P6, R13, R2, RZ ;  /* 0x000000020d087210 */ /* 0x000fc60007fde0ff */
[----:B------:R0:W-:Y:S01]  /*a140*/  STL.64 [R1+0x520], R14 ;  /* 0x0005200e01007387 */ /* 0x0001e20000100a00 */
[-C--:B------:R-:W-:Y:S01]  /*a150*/  LEA.HI.X.SX32 R23, R16, R3.reuse, 0x1, P0 ;  /* 0x0000000310177211 */ /* 0x080fe200000f0eff */
[C---:B------:R-:W-:Y:S02]  /*a160*/  IMAD R11, R0.reuse, 0x2a8, RZ ;  /* 0x000002a8000b7824 */ /* 0x040fe400078e02ff */
[----:B0-----:R-:W-:Y:S02]  /*a170*/  IMAD R15, R0, 0x153, RZ ;  /* 0x00000153000f7824 */ /* 0x001fe400078e02ff */
[----:B------:R-:W-:Y:S03]  /*a180*/  STL.64 [R1+0x5e8], R22 ;  /* 0x0005e81601007387 */ /* 0x000fe60000100a00 */
[----:B------:R-:W-:Y:S02]  /*a190*/  LEA.HI.X.SX32 R9, R15, R3, 0x1, P6 ;  /* 0x000000030f097211 */ /* 0x000fe400030f0eff */
[----:B------:R-:W-:-:S03]  /*a1a0*/  IADD3 R6, P5, R11, R2, RZ ;  /* 0x000000020b067210 */ /* 0x000fc60007fbe0ff */
[----:B------:R0:W-:Y:S02]  /*a1b0*/  STL.64 [R1+0x170], R8 ;  /* 0x0001700801007387 */ /* 0x0001e40000100a00 */
[----:B0-----:R-:W-:-:S05]  /*a1c0*/  IMAD R8, R0, 0x154, RZ ;  /* 0x0000015400087824 */ /* 0x001fca00078e02ff */
[----:B------:R-:W-:-:S05]  /*a1d0*/  LEA.HI.X.SX32 R7, R8, R3, 0x1, P5 ;  /* 0x0000000308077211 */ /* 0x000fca00028f0eff */
[----:B------:R0:W-:Y:S04]  /*a1e0*/  STL.64 [R1+0x168], R6 ;  /* 0x0001680601007387 */ /* 0x0001e80000100a00 */
[----:B0-----:R-:W3:Y:S01]  /*a1f0*/  LDL.LU.64 R6, [R1+0x2770] ;  /* 0x0027700001067983 */ /* 0x001ee20000300a00 */
[C---:B------:R-:W-:Y:S02]  /*a200*/  IMAD R11, R0.reuse, 0x2ac, RZ ;  /* 0x000002ac000b7824 */ /* 0x040fe400078e02ff */
[----:B------:R-:W-:-:S03]  /*a210*/  IMAD R13, R0, 0x2aa, RZ ;  /* 0x000002aa000d7824 */ /* 0x000fc600078e02ff */
[-C--:B------:R-:W-:Y:S01]  /*a220*/  IADD3 R12, P3, R11, R2.reuse, RZ ;  /* 0x000000020b0c7210 */ /* 0x080fe20007f7e0ff */
[C---:B------:R-:W-:Y:S02]  /*a230*/  IMAD R11, R0.reuse, 0x2b6, RZ ;  /* 0x000002b6000b7824 */ /* 0x040fe400078e02ff */
[C---:B------:R-:W-:Y:S01]  /*a240*/  IMAD R14, R0.reuse, 0x2b8, RZ ;  /* 0x000002b8000e7824 */ /* 0x040fe200078e02ff */
[-C--:B------:R-:W-:Y:S01]  /*a250*/  IADD3 R26, P4, R13, R2.reuse, RZ ;  /* 0x000000020d1a7210 */ /* 0x080fe20007f9e0ff */
[C---:B------:R-:W-:Y:S01]  /*a260*/  IMAD R16, R0.reuse, 0x155, RZ ;  /* 0x0000015500107824 */ /* 0x040fe200078e02ff */
[-C--:B------:R-:W-:Y:S01]  /*a270*/  IADD3 R24, P1, R11, R2.reuse, RZ ;  /* 0x000000020b187210 */ /* 0x080fe20007f3e0ff */
[----:B------:R-:W-:Y:S01]  /*a280*/  IMAD R11, R0, 0x2ba, RZ ;  /* 0x000002ba000b7824 */ /* 0x000fe200078e02ff */
[----:B------:R-:W-:Y:S02]  /*a290*/  IADD3 R22, P0, R14, R2, RZ ;  /* 0x000000020e167210 */ /* 0x000fe40007f1e0ff */
[----:B------:R-:W-:-:S02]  /*a2a0*/  LEA.HI.X.SX32 R27, R16, R3, 0x1, P4 ;  /* 0x00000003101b7211 */ /* 0x000fc400020f0eff */
[----:B------:R-:W-:Y:S01]  /*a2b0*/  IADD3 R14, P6, R11, R2, RZ ;  /* 0x000000020b0e7210 */ /* 0x000fe20007fde0ff */
[C---:B------:R-:W-:Y:S02]  /*a2c0*/  IMAD R11, R0.reuse, 0x2be, RZ ;  /* 0x000002be000b7824 */ /* 0x040fe400078e02ff */
[C---:B------:R-:W-:Y:S01]  /*a2d0*/  IMAD R5, R0.reuse, 0x2ae, RZ ;  /* 0x000002ae00057824 */ /* 0x040fe200078e02ff */
[----:B------:R0:W-:Y:S01]  /*a2e0*/  STL.64 [R1+0x160], R26 ;  /* 0x0001601a01007387 */ /* 0x0001e20000100a00 */
[----:B------:R-:W-:-:S03]  /*a2f0*/  IMAD R16, R0, 0x157, RZ ;  /* 0x0000015700107824 */ /* 0x000fc600078e02ff */
[-C--:B------:R-:W-:Y:S02]  /*a300*/  IADD3 R4, P2, R5, R2.reuse, RZ ;  /* 0x0000000205047210 */ /* 0x080fe40007f5e0ff */
[----:B0-----:R-:W-:Y:S01]  /*a310*/  IADD3 R26, P4, R11, R2, RZ ;  /* 0x000000020b1a7210 */ /* 0x001fe20007f9e0ff */
[----:B------:R-:W-:Y:S01]  /*a320*/  IMAD R11, R0, 0x2c6, RZ ;  /* 0x000002c6000b7824 */ /* 0x000fe200078e02ff */
[----:B------:R-:W-:Y:S01]  /*a330*/  LEA.HI.X.SX32 R5, R16, R3, 0x1, P2 ;  /* 0x0000000310057211 */ /* 0x000fe200010f0eff */
[----:B------:R-:W-:-:S05]  /*a340*/  IMAD R16, R0, 0x15c, RZ ;  /* 0x0000015c00107824 */ /* 0x000fca00078e02ff */
[----:B------:R-:W-:Y:S01]  /*a350*/  LEA.HI.X.SX32 R23, R16, R3, 0x1, P0 ;  /* 0x0000000310177211 */ /* 0x000fe200000f0eff */
[C---:B------:R-:W-:Y:S02]  /*a360*/  IMAD R9, R0.reuse, 0x2bc, RZ ;  /* 0x000002bc00097824 */ /* 0x040fe400078e02ff */
[----:B------:R-:W-:-:S03]  /*a370*/  IMAD R16, R0, 0x15e, RZ ;  /* 0x0000015e00107824 */ /* 0x000fc600078e02ff */
[----:B------:R-:W-:-:S04]  /*a380*/  IADD3 R8, P5, R9, R2, RZ ;  /* 0x0000000209087210 */ /* 0x000fc80007fbe0ff */
[-C--:B------:R-:W-:Y:S02]  /*a390*/  LEA.HI.X.SX32 R9, R16, R3.reuse, 0x1, P5 ;  /* 0x0000000310097211 */ /* 0x080fe400028f0eff */
[----:B--2---:R-:W-:Y:S01]  /*a3a0*/  LEA.HI.X.SX32 R13, R17, R3, 0x1, P3 ;  /* 0x00000003110d7211 */ /* 0x004fe200018f0eff */
[----:B------:R-:W-:-:S04]  /*a3b0*/  IMAD R17, R0, 0x2c8, RZ ;  /* 0x000002c800117824 */ /* 0x000fc800078e02ff */
[----:B------:R0:W-:Y:S04]  /*a3c0*/  STL.64 [R1+0x528], R12 ;  /* 0x0005280c01007387 */ /* 0x0001e80000100a00 */
[----:B------:R1:W-:Y:S01]  /*a3d0*/  STL.64 [R1+0x5f0], R4 ;  /* 0x0005f00401007387 */ /* 0x0003e20000100a00 */
[-C--:B0-----:R-:W-:Y:S01]  /*a3e0*/  IADD3 R12, P3, R11, R2.reuse, RZ ;  /* 0x000000020b0c7210 */ /* 0x081fe20007f7e0ff */
[C---:B------:R-:W-:Y:S01]  /*a3f0*/  IMAD R11, R0.reuse, 0x15b, RZ ;  /* 0x0000015b000b7824 */ /* 0x040fe200078e02ff */
[----:B-1----:R-:W-:Y:S01]  /*a400*/  IADD3 R4, P2, R17, R2, RZ ;  /* 0x0000000211047210 */ /* 0x002fe20007f5e0ff */
[----:B------:R-:W-:-:S03]  /*a410*/  IMAD R17, R0, 0x2ca, RZ ;  /* 0x000002ca00117824 */ /* 0x000fc600078e02ff */
[----:B------:R-:W-:Y:S01]  /*a420*/  LEA.HI.X.SX32 R25, R11, R3, 0x1, P1 ;  /* 0x000000030b197211 */ /* 0x000fe200008f0eff */
[----:B------:R-:W-:-:S04]  /*a430*/  IMAD R11, R0, 0x2cc, RZ ;  /* 0x000002cc000b7824 */ /* 0x000fc800078e02ff */
[----:B------:R0:W-:Y:S04]  /*a440*/  STL.64 [R1+0x158], R24 ;  /* 0x0001581801007387 */ /* 0x0001e80000100a00 */
[----:B------:R1:W-:Y:S01]  /*a450*/  STL.64 [R1+0x150], R22 ;  /* 0x0001501601007387 */ /* 0x0003e20000100a00 */
[-C--:B0-----:R-:W-:Y:S01]  /*a460*/  IADD3 R24, P1, R17, R2.reuse, RZ ;  /* 0x0000000211187210 */ /* 0x081fe20007f3e0ff */
[C---:B------:R-:W-:Y:S01]  /*a470*/  IMAD R17, R0.reuse, 0x15d, RZ ;  /* 0x0000015d00117824 */ /* 0x040fe200078e02ff */
[----:B-1----:R-:W-:Y:S01]  /*a480*/  IADD3 R22, P0, R11, R2, RZ ;  /* 0x000000020b167210 */ /* 0x002fe20007f1e0ff */
[----:B------:R-:W-:-:S03]  /*a490*/  IMAD R11, R0, 0x2ce, RZ ;  /* 0x000002ce000b7824 */ /* 0x000fc600078e02ff */
[----:B------:R-:W-:-:S05]  /*a4a0*/  LEA.HI.X.SX32 R15, R17, R3, 0x1, P6 ;  /* 0x00000003110f7211 */ /* 0x000fca00030f0eff */
[----:B------:R0:W-:Y:S04]  /*a4b0*/  STL.64 [R1+0x148], R14 ;  /* 0x0001480e01007387 */ /* 0x0001e80000100a00 */
[----:B------:R1:W-:Y:S01]  /*a4c0*/  STL.64 [R1+0x530], R8 ;  /* 0x0005300801007387 */ /* 0x0003e20000100a00 */
[----:B0-----:R-:W-:Y:S01]  /*a4d0*/  IADD3 R14, P6, R11, R2, RZ ;  /* 0x000000020b0e7210 */ /* 0x001fe20007fde0ff */
[C---:B------:R-:W-:Y:S02]  /*a4e0*/  IMAD R11, R0.reuse, 0x15f, RZ ;  /* 0x0000015f000b7824 */ /* 0x040fe400078e02ff */
[----:B-1----:R-:W-:-:S03]  /*a4f0*/  IMAD R9, R0, 0x2d8, RZ ;  /* 0x000002d800097824 */ /* 0x002fc600078e02ff */
[-C--:B------:R-:W-:Y:S01]  /*a500*/  LEA.HI.X.SX32 R27, R11, R3.reuse, 0x1, P4 ;  /* 0x000000030b1b7211 */ /* 0x080fe200020f0eff */
[C---:B------:R-:W-:Y:S02]  /*a510*/  IMAD R8, R0.reuse, 0x163, RZ ;  /* 0x0000016300087824 */ /* 0x040fe400078e02ff */
[----:B------:R-:W-:Y:S02]  /*a520*/  IMAD R11, R0, 0x2da, RZ ;  /* 0x000002da000b7824 */ /* 0x000fe400078e02ff */
[----:B------:R0:W-:Y:S01]  /*a530*/  STL.64 [R1+0x5f8], R26 ;  /* 0x0005f81a01007387 */ /* 0x0001e20000100a00 */
[----:B------:R-:W-:Y:S01]  /*a540*/  LEA.HI.X.SX32 R13, R8, R3, 0x1, P3 ;  /* 0x00000003080d7211 */ /* 0x000fe200018f0eff */
[----:B------:R-:W-:-:S04]  /*a550*/  IMAD R8, R0, 0x165, RZ ;  /* 0x0000016500087824 */ /* 0x000fc800078e02ff */
[----:B------:R1:W-:Y:S01]  /*a560*/  STL.64 [R1+0x140], R12 ;  /* 0x0001400c01007387 */ /* 0x0003e20000100a00 */
[-C--:B0-----:R-:W-:Y:S01]  /*a570*/  IADD3 R26, P4, R9, R2.reuse, RZ ;  /* 0x00000002091a7210 */ /* 0x081fe20007f9e0ff */
[C---:B------:R-:W-:Y:S01]  /*a580*/  IMAD R9, R0.reuse, 0x164, RZ ;  /* 0x0000016400097824 */ /* 0x040fe200078e02ff */
[----:B-1----:R-:W-:Y:S01]  /*a590*/  IADD3 R12, P3, R11, R2, RZ ;  /* 0x000000020b0c7210 */ /* 0x002fe20007f7e0ff */
[----:B------:R-:W-:-:S03]  /*a5a0*/  IMAD R11, R0, 0x2dc, RZ ;  /* 0x000002dc000b7824 */ /* 0x000fc600078e02ff */
[-C--:B------:R-:W-:Y:S01]  /*a5b0*/  LEA.HI.X.SX32 R5, R9, R3.reuse, 0x1, P2 ;  /* 0x0000000309057211 */ /* 0x080fe200010f0eff */
[----:B------:R-:W-:Y:S01]  /*a5c0*/  IMAD R18, R0, 0x2e6, RZ ;  /* 0x000002e600127824 */ /* 0x000fe200078e02ff */
[----:B------:R-:W-:-:S03]  /*a5d0*/  LEA.HI.X.SX32 R25, R8, R3, 0x1, P1 ;  /* 0x0000000308197211 */ /* 0x000fc600008f0eff */
[----:B------:R0:W-:Y:S01]  /*a5e0*/  STL.64 [R1+0x138], R4 ;  /* 0x0001380401007387 */ /* 0x0001e20000100a00 */
[C---:B------:R-:W-:Y:S02]  /*a5f0*/  IMAD R17, R0.reuse, 0x2d6, RZ ;  /* 0x000002d600117824 */ /* 0x040fe400078e02ff */
[C---:B------:R-:W-:Y:S01]  /*a600*/  IMAD R20, R0.reuse, 0x167, RZ ;  /* 0x0000016700147824 */ /* 0x040fe200078e02ff */
[----:B------:R1:W-:Y:S01]  /*a610*/  STL.64 [R1+0x130], R24 ;  /* 0x0001301801007387 */ /* 0x0003e20000100a00 */
[-C--:B0-----:R-:W-:Y:S01]  /*a620*/  IADD3 R4, P2, R11, R2.reuse, RZ ;  /* 0x000000020b047210 */ /* 0x081fe20007f5e0ff */
[----:B------:R-:W-:Y:S01]  /*a630*/  IMAD R11, R0, 0x166, RZ ;  /* 0x00000166000b7824 */ /* 0x000fe200078e02ff */
[----:B------:R-:W-:-:S04]  /*a640*/  IADD3 R16, P5, R17, R2, RZ ;  /* 0x0000000211107210 */ /* 0x000fc80007fbe0ff */
[-C--:B------:R-:W-:Y:S02]  /*a650*/  LEA.HI.X.SX32 R23, R11, R3.reuse, 0x1, P0 ;  /* 0x000000030b177211 */ /* 0x080fe400000f0eff */
[----:B-1----:R-:W-:Y:S01]  /*a660*/  IADD3 R24, P0, R18, R2, RZ ;  /* 0x0000000212187210 */ /* 0x002fe20007f1e0ff */
[----:B------:R-:W-:Y:S01]  /*a670*/  IMAD R18, R0, 0x16b, RZ ;  /* 0x0000016b00127824 */ /* 0x000fe200078e02ff */
[----:B------:R-:W-:Y:S01]  /*a680*/  LEA.HI.X.SX32 R15, R20, R3, 0x1, P6 ;  /* 0x00000003140f7211 */ /* 0x000fe200030f0eff */
[----:B------:R-:W-:-:S03]  /*a690*/  IMAD R11, R0, 0x2e8, RZ ;  /* 0x000002e8000b7824 */ /* 0x000fc600078e02ff */
[----:B------:R-:W-:Y:S01]  /*a6a0*/  LEA.HI.X.SX32 R17, R18, R3, 0x1, P5 ;  /* 0x0000000312117211 */ /* 0x000fe200028f0eff */
[----:B------:R-:W-:Y:S04]  /*a6b0*/  STL.64 [R1+0x538], R22 ;  /* 0x0005381601007387 */ /* 0x000fe80000100a00 */
[----:B------:R0:W-:Y:S04]  /*a6c0*/  STL.64 [R1+0x600], R14 ;  /* 0x0006000e01007387 */ /* 0x0001e80000100a00 */
[----:B------:R1:W-:Y:S01]  /*a6d0*/  STL.64 [R1+0x128], R16 ;  /* 0x0001281001007387 */ /* 0x0003e20000100a00 */
[----:B0-----:R-:W-:Y:S01]  /*a6e0*/  IADD3 R14, P6, R11, R2, RZ ;  /* 0x000000020b0e7210 */ /* 0x001fe20007fde0ff */
[----:B------:R-:W-:-:S02]  /*a6f0*/  IMAD R11, R0, 0x2ea, RZ ;  /* 0x000002ea000b7824 */ /* 0x000fc400078e02ff */
[----:B-1----:R-:W-:-:S03]  /*a700*/  IMAD R16, R0, 0x16c, RZ ;  /* 0x0000016c00107824 */ /* 0x002fc600078e02ff */
[----:B------:R-:W-:Y:S01]  /*a710*/  IADD3 R22, P5, R11, R2, RZ ;  /* 0x000000020b167210 */ /* 0x000fe20007fbe0ff */
[----:B------:R-:W-:Y:S01]  /*a720*/  IMAD R17, R0, 0x2ec, RZ ;  /* 0x000002ec00117824 */ /* 0x000fe200078e02ff */
[-C--:B------:R-:W-:Y:S01]  /*a730*/  LEA.HI.X.SX32 R27, R16, R3.reuse, 0x1, P4 ;  /* 0x00000003101b7211 */ /* 0x080fe200020f0eff */
[C---:B------:R-:W-:Y:S02]  /*a740*/  IMAD R11, R0.reuse, 0x16d, RZ ;  /* 0x0000016d000b7824 */ /* 0x040fe400078e02ff */
[C---:B------:R-:W-:Y:S02]  /*a750*/  IMAD R16, R0.reuse, 0x16e, RZ ;  /* 0x0000016e00107824 */ /* 0x040fe400078e02ff */
[----:B------:R0:W-:Y:S01]  /*a760*/  STL.64 [R1+0x120], R26 ;  /* 0x0001201a01007387 */ /* 0x0001e20000100a00 */
[-C--:B------:R-:W-:Y:S01]  /*a770*/  LEA.HI.X.SX32 R13, R11, R3.reuse, 0x1, P3 ;  /* 0x000000030b0d7211 */ /* 0x080fe200018f0eff */
[----:B------:R-:W-:Y:S01]  /*a780*/  IMAD R9, R0, 0x2de, RZ ;  /* 0x000002de00097824 */ /* 0x000fe200078e02ff */
[----:B------:R-:W-:Y:S01]  /*a790*/  LEA.HI.X.SX32 R5, R16, R3, 0x1, P2 ;  /* 0x0000000310057211 */ /* 0x000fe200010f0eff */
[----:B------:R-:W-:-:S02]  /*a7a0*/  IMAD R11, R0, 0x2f6, RZ ;  /* 0x000002f6000b7824 */ /* 0x000fc400078e02ff */
[----:B------:R1:W-:Y:S01]  /*a7b0*/  STL.64 [R1+0x118], R12 ;  /* 0x0001180c01007387 */ /* 0x0003e20000100a00 */
[-C--:B0-----:R-:W-:Y:S01]  /*a7c0*/  IADD3 R26, P4, R17, R2.reuse, RZ ;  /* 0x00000002111a7210 */ /* 0x081fe20007f9e0ff */
[----:B------:R-:W-:Y:S01]  /*a7d0*/  IMAD R17, R0, 0x2ee, RZ ;  /* 0x000002ee00117824 */ /* 0x000fe200078e02ff */
[----:B------:R-:W-:-:S04]  /*a7e0*/  IADD3 R8, P1, R9, R2, RZ ;  /* 0x0000000209087210 */ /* 0x000fc80007f3e0ff */
[----:B-1----:R-:W-:Y:S01]  /*a7f0*/  IADD3 R12, P3, R17, R2, RZ ;  /* 0x00000002110c7210 */ /* 0x002fe20007f7e0ff */
[C---:B------:R-:W-:Y:S01]  /*a800*/  IMAD R17, R0.reuse, 0x16f, RZ ;  /* 0x0000016f00117824 */ /* 0x040fe200078e02ff */
[----:B------:R0:W-:Y:S01]  /*a810*/  STL.64 [R1+0x540], R4 ;  /* 0x0005400401007387 */ /* 0x0001e20000100a00 */
[----:B------:R-:W-:-:S03]  /*a820*/  IMAD R16, R0, 0x173, RZ ;  /* 0x0000017300107824 */ /* 0x000fc600078e02ff */
[-C--:B------:R-:W-:Y:S02]  /*a830*/  LEA.HI.X.SX32 R9, R17, R3.reuse, 0x1, P1 ;  /* 0x0000000311097211 */ /* 0x080fe400008f0eff */
[-C--:B0-----:R-:W-:Y:S01]  /*a840*/  IADD3 R4, P2, R11, R2.reuse, RZ ;  /* 0x000000020b047210 */ /* 0x081fe20007f5e0ff */
[----:B------:R-:W-:Y:S02]  /*a850*/  IMAD R11, R0, 0x2f8, RZ ;  /* 0x000002f8000b7824 */ /* 0x000fe400078e02ff */
[----:B------:R0:W-:Y:S01]  /*a860*/  STL.64 [R1+0x608], R8 ;  /* 0x0006080801007387 */ /* 0x0001e20000100a00 */
[----:B------:R-:W-:Y:S01]  /*a870*/  LEA.HI.X.SX32 R25, R16, R3, 0x1, P0 ;  /* 0x0000000310197211 */ /* 0x000fe200000f0eff */
[C---:B------:R-:W-:Y:S01]  /*a880*/  IMAD R16, R0.reuse, 0x175, RZ ;  /* 0x0000017500107824 */ /* 0x040fe200078e02ff */
[----:B0-----:R-:W-:Y:S01]  /*a890*/  IADD3 R8, P1, R11, R2, RZ ;  /* 0x000000020b087210 */ /* 0x001fe20007f3e0ff */
[----:B------:R-:W-:-:S03]  /*a8a0*/  IMAD R11, R0, 0x174, RZ ;  /* 0x00000174000b7824 */ /* 0x000fc600078e02ff */
[-C--:B------:R-:W-:Y:S01]  /*a8b0*/  LEA.HI.X.SX32 R23, R16, R3.reuse, 0x1, P5 ;  /* 0x0000000310177211 */ /* 0x080fe200028f0eff */
[C---:B------:R-:W-:Y:S01]  /*a8c0*/  IMAD R16, R0.reuse, 0x177, RZ ;  /* 0x0000017700107824 */ /* 0x040fe200078e02ff */
[-C--:B------:R-:W-:Y:S01]  /*a8d0*/  LEA.HI.X.SX32 R15, R11, R3.reuse, 0x1, P6 ;  /* 0x000000030b0f7211 */ /* 0x080fe200030f0eff */
[C---:B------:R-:W-:Y:S01]  /*a8e0*/  IMAD R11, R0.reuse, 0x2fe, RZ ;  /* 0x000002fe000b7824 */ /* 0x040fe200078e02ff */
[----:B------:R0:W-:Y:S01]  /*a8f0*/  STL.64 [R1+0x110], R24 ;  /* 0x0001101801007387 */ /* 0x0001e20000100a00 */
[----:B------:R-:W-:Y:S01]  /*a900*/  IMAD R17, R0, 0x2fa, RZ ;  /* 0x000002fa00117824 */ /* 0x000fe200078e02ff */
[-C--:B---3--:R-:W-:Y:S02]  /*a910*/  LEA.HI.X.SX32 R27, R6, R3.reuse, 0x1, P4 ;  /* 0x00000003061b7211 */ /* 0x088fe400020f0eff */
[----:B------:R-:W-:Y:S01]  /*a920*/  STL.64 [R1+0x108], R14 ;  /* 0x0001080e01007387 */ /* 0x000fe20000100a00 */
[----:B------:R-:W-:Y:S01]  /*a930*/  IMAD R6, R0, 0x17b, RZ ;  /* 0x0000017b00067824 */ /* 0x000fe200078e02ff */
[----:B------:R-:W-:-:S02]  /*a940*/  LEA.HI.X.SX32 R13, R16, R3, 0x1, P3 ;  /* 0x00000003100d7211 */ /* 0x000fc400018f0eff */
[----:B------:R1:W-:Y:S01]  /*a950*/  STL.64 [R1+0x100], R22 ;  /* 0x0001001601007387 */ /* 0x0003e20000100a00 */
[C---:B------:R-:W-:Y:S01]  /*a960*/  IMAD R16, R0.reuse, 0x17c, RZ ;  /* 0x0000017c00107824 */ /* 0x040fe200078e02ff */
[-C--:B0-----:R-:W-:Y:S01]  /*a970*/  IADD3 R24, P0, R17, R2.reuse, RZ ;  /* 0x0000000211187210 */ /* 0x081fe20007f1e0ff */
[----:B------:R-:W-:Y:S01]  /*a980*/  IMAD R17, R0, 0x2fc, RZ ;  /* 0x000002fc00117824 */ /* 0x000fe200078e02ff */
[----:B------:R-:W-:Y:S01]  /*a990*/  STL.64 [R1+0x548], R26 ;  /* 0x0005481a01007387 */ /* 0x000fe20000100a00 */
[-C--:B------:R-:W-:Y:S02]  /*a9a0*/  LEA.HI.X.SX32 R5, R6, R3.reuse, 0x1, P2 ;  /* 0x0000000306057211 */ /* 0x080fe400010f0eff */
[-C--:B-1----:R-:W-:Y:S01]  /*a9b0*/  IADD3 R22, P5, R11, R2.reuse, RZ ;  /* 0x000000020b167210 */ /* 0x082fe20007fbe0ff */
[C---:B------:R-:W-:Y:S01]  /*a9c0*/  IMAD R11, R0.reuse, 0x308, RZ ;  /* 0x00000308000b7824 */ /* 0x040fe200078e02ff */
[----:B------:R0:W-:Y:S01]  /*a9d0*/  STL.64 [R1+0x610], R12 ;  /* 0x0006100c01007387 */ /* 0x0001e20000100a00 */
[----:B------:R-:W-:Y:S01]  /*a9e0*/  IMAD R6, R0, 0x17d, RZ ;  /* 0x0000017d00067824 */ /* 0x000fe200078e02ff */
[-C--:B------:R-:W-:Y:S01]  /*a9f0*/  LEA.HI.X.SX32 R9, R16, R3.reuse, 0x1, P1 ;  /* 0x0000000310097211 */ /* 0x080fe200008f0eff */
[----:B------:R-:W-:Y:S01]  /*aa00*/  IMAD R16, R0, 0x17e, RZ ;  /* 0x0000017e00107824 */ /* 0x000fe200078e02ff */
[----:B------:R-:W-:Y:S01]  /*aa10*/  IADD3 R14, P6, R17, R2, RZ ;  /* 0x00000002110e7210 */ /* 0x000fe20007fde0ff */
[----:B------:R-:W-:Y:S01]  /*aa20*/  STL.64 [R1+0xf8], R4 ;  /* 0x0000f80401007387 */ /* 0x000fe20000100a00 */
[----:B------:R-:W-:-:S02]  /*aa30*/  LEA.HI.X.SX32 R25, R6, R3, 0x1, P0 ;  /* 0x0000000306197211 */ /* 0x000fc400000f0eff */
[-C--:B0-----:R-:W-:Y:S01]  /*aa40*/  IADD3 R12, P3, R11, R2.reuse, RZ ;  /* 0x000000020b0c7210 */ /* 0x081fe20007f7e0ff */
[----:B------:R-:W-:Y:S01]  /*aa50*/  IMAD R11, R0, 0x30c, RZ ;  /* 0x0000030c000b7824 */ /* 0x000fe200078e02ff */
[----:B------:R0:W-:Y:S01]  /*aa60*/  STL.64 [R1+0xf0], R8 ;  /* 0x0000f00801007387 */ /* 0x0001e20000100a00 */
[----:B------:R-:W-:Y:S01]  /*aa70*/  LEA.HI.X.SX32 R15, R16, R3, 0x1, P6 ;  /* 0x00000003100f7211 */ /* 0x000fe200030f0eff */
[C---:B------:R-:W-:Y:S02]  /*aa80*/  IMAD R17, R0.reuse, 0x306, RZ ;  /* 0x0000030600117824 */ /* 0x040fe400078e02ff */
[----:B------:R-:W-:Y:S01]  /*aa90*/  STL.64 [R1+0xe8], R24 ;  /* 0x0000e81801007387 */ /* 0x000fe20000100a00 */
[C---:B------:R-:W-:Y:S01]  /*aaa0*/  IMAD R6, R0.reuse, 0x17f, RZ ;  /* 0x0000017f00067824 */ /* 0x040fe200078e02ff */
[-C--:B0-----:R-:W-:Y:S01]  /*aab0*/  IADD3 R8, P1, R11, R2.reuse, RZ ;  /* 0x000000020b087210 */ /* 0x081fe20007f3e0ff */
[C---:B------:R-:W-:Y:S01]  /*aac0*/  IMAD R11, R0.reuse, 0x316, RZ ;  /* 0x00000316000b7824 */ /* 0x040fe200078e02ff */
[----:B------:R0:W-:Y:S01]  /*aad0*/  STL.64 [R1+0x550], R14 ;  /* 0x0005500e01007387 */ /* 0x0001e20000100a00 */
[----:B------:R-:W-:Y:S01]  /*aae0*/  IMAD R16, R0, 0x183, RZ ;  /* 0x0000018300107824 */ /* 0x000fe200078e02ff */
[----:B------:R-:W-:-:S02]  /*aaf0*/  IADD3 R26, P4, R17, R2, RZ ;  /* 0x00000002111a7210 */ /* 0x000fc40007f9e0ff */
[-C--:B------:R-:W-:Y:S02]  /*ab00*/  LEA.HI.X.SX32 R23, R6, R3.reuse, 0x1, P5 ;  /* 0x0000000306177211 */ /* 0x080fe400028f0eff */
[----:B------:R-:W-:Y:S02]  /*ab10*/  LEA.HI.X.SX32 R27, R16, R3, 0x1, P4 ;  /* 0x00000003101b7211 */ /* 0x000fe400020f0eff */
[----:B0-----:R-:W-:Y:S01]  /*ab20*/  IADD3 R14, P6, R11, R2, RZ ;  /* 0x000000020b0e7210 */ /* 0x001fe20007fde0ff */
[C---:B------:R-:W-:Y:S01]  /*ab30*/  IMAD R11, R0.reuse, 0x184, RZ ;  /* 0x00000184000b7824 */ /* 0x040fe200078e02ff */
[----:B------:R-:W-:Y:S01]  /*ab40*/  STL.64 [R1+0x618], R22 ;  /* 0x0006181601007387 */ /* 0x000fe20000100a00 */
[----:B------:R-:W-:-:S03]  /*ab50*/  IMAD R17, R0, 0x30a, RZ ;  /* 0x0000030a00117824 */ /* 0x000fc600078e02ff */
[----:B------:R-:W-:Y:S01]  /*ab60*/  LEA.HI.X.SX32 R13, R11, R3, 0x1, P3 ;  /* 0x000000030b0d7211 */ /* 0x000fe200018f0eff */
[----:B------:R-:W-:Y:S01]  /*ab70*/  STL.64 [R1+0xe0], R26 ;  /* 0x0000e01a01007387 */ /* 0x000fe20000100a00 */
[----:B------:R-:W-:-:S03]  /*ab80*/  IADD3 R4, P2, R17, R2, RZ ;  /* 0x0000000211047210 */ /* 0x000fc60007f5e0ff */
[----:B------:R0:W-:Y:S02]  /*ab90*/  STL.64 [R1+0xd8], R12 ;  /* 0x0000d80c01007387 */ /* 0x0001e40000100a00 */
[----:B0-----:R-:W-:-:S05]  /*aba0*/  IMAD R13, R0, 0x185, RZ ;  /* 0x00000185000d7824 */ /* 0x001fca00078e02ff */
[----:B------:R-:W-:-:S05]  /*abb0*/  LEA.HI.X.SX32 R5, R13, R3, 0x1, P2 ;  /* 0x000000030d057211 */ /* 0x000fca00010f0eff */
[----:B------:R0:W-:Y:S04]  /*abc0*/  STL.64 [R1+0xd0], R4 ;  /* 0x0000d00401007387 */ /* 0x0001e80000100a00 */
[----:B0-----:R-:W2:Y:S01]  /*abd0*/  LDL.LU.64 R4, [R1+0x2768] ;  /* 0x0027680001047983 */ /* 0x001ea20000300a00 */
[C---:B------:R-:W-:Y:S02]  /*abe0*/  IMAD R17, R0.reuse, 0x30e, RZ ;  /* 0x0000030e00117824 */ /* 0x040fe400078e02ff */
[C---:B------:R-:W-:Y:S02]  /*abf0*/  IMAD R11, R0.reuse, 0x186, RZ ;  /* 0x00000186000b7824 */ /* 0x040fe400078e02ff */
[C---:B------:R-:W-:Y:S01]  /*ac00*/  IMAD R20, R0.reuse, 0x187, RZ ;  /* 0x0000018700147824 */ /* 0x040fe200078e02ff */
[-C--:B------:R-:W-:Y:S01]  /*ac10*/  IADD3 R24, P0, R17, R2.reuse, RZ ;  /* 0x0000000211187210 */ /* 0x080fe20007f1e0ff */
[C---:B------:R-:W-:Y:S01]  /*ac20*/  IMAD R17, R0.reuse, 0x318, RZ ;  /* 0x0000031800117824 */ /* 0x040fe200078e02ff */
[-C--:B------:R-:W-:Y:S01]  /*ac30*/  LEA.HI.X.SX32 R9, R11, R3.reuse, 0x1, P1 ;  /* 0x000000030b097211 */ /* 0x080fe200008f0eff */
[----:B------:R-:W-:Y:S01]  /*ac40*/  IMAD R18, R0, 0x328, RZ ;  /* 0x0000032800127824 */ /* 0x000fe200078e02ff */
[-C--:B------:R-:W-:Y:S01]  /*ac50*/  LEA.HI.X.SX32 R25, R20, R3.reuse, 0x1, P0 ;  /* 0x0000000314197211 */ /* 0x080fe200000f0eff */
[C---:B------:R-:W-:Y:S01]  /*ac60*/  IMAD R11, R0.reuse, 0x18b, RZ ;  /* 0x0000018b000b7824 */ /* 0x040fe200078e02ff */
[----:B------:R-:W-:Y:S01]  /*ac70*/  IADD3 R22, P5, R17, R2, RZ ;  /* 0x0000000211167210 */ /* 0x000fe20007fbe0ff */
[----:B------:R-:W-:Y:S01]  /*ac80*/  IMAD R17, R0, 0x31a, RZ ;  /* 0x0000031a00117824 */ /* 0x000fe200078e02ff */
[----:B------:R-:W-:Y:S02]  /*ac90*/  STL.64 [R1+0x558], R8 ;  /* 0x0005580801007387 */ /* 0x000fe40000100a00 */
[----:B------:R-:W-:-:S02]  /*aca0*/  LEA.HI.X.SX32 R15, R11, R3, 0x1, P6 ;  /* 0x000000030b0f7211 */ /* 0x000fc400030f0eff */
[----:B------:R0:W-:Y:S01]  /*acb0*/  STL.64 [R1+0x620], R24 ;  /* 0x0006201801007387 */ /* 0x0001e20000100a00 */
[----:B------:R-:W-:Y:S01]  /*acc0*/  LEA.HI.X.SX32 R23, R7, R3, 0x1, P5 ;  /* 0x0000000307177211 */ /* 0x000fe200028f0eff */
[C---:B------:R-:W-:Y:S01]  /*acd0*/  IMAD R11, R0.reuse, 0x32e, RZ ;  /* 0x0000032e000b7824 */ /* 0x040fe200078e02ff */
[-C--:B------:R-:W-:Y:S01]  /*ace0*/  IADD3 R16, P4, R17, R2.reuse, RZ ;  /* 0x0000000211107210 */ /* 0x080fe20007f9e0ff */
[C---:B------:R-:W-:Y:S01]  /*acf0*/  IMAD R6, R0.reuse, 0x31c, RZ ;  /* 0x0000031c00067824 */ /* 0x040fe200078e02ff */
[----:B------:R-:W-:Y:S01]  /*ad00*/  STL.64 [R1+0xc8], R14 ;  /* 0x0000c80e01007387 */ /* 0x000fe20000100a00 */
[----:B------:R-:W-:Y:S01]  /*ad10*/  IMAD R12, R0, 0x31e, RZ ;  /* 0x0000031e000c7824 */ /* 0x000fe200078e02ff */
[-C--:B0-----:R-:W-:Y:S01]  /*ad20*/  IADD3 R24, P0, R18, R2.reuse, RZ ;  /* 0x0000000212187210 */ /* 0x081fe20007f1e0ff */
[----:B------:R-:W-:Y:S01]  /*ad30*/  IMAD R18, R0, 0x18d, RZ ;  /* 0x0000018d00127824 */ /* 0x000fe200078e02ff */
[----:B------:R0:W-:Y:S01]  /*ad40*/  STL.64 [R1+0xc0], R22 ;  /* 0x0000c01601007387 */ /* 0x0001e20000100a00 */
[----:B------:R-:W-:-:S03]  /*ad50*/  IADD3 R26, P3, R6, R2, RZ ;  /* 0x00000002061a7210 */ /* 0x000fc60007f7e0ff */
[-C--:B------:R-:W-:Y:S01]  /*ad60*/  LEA.HI.X.SX32 R17, R18, R3.reuse, 0x1, P4 ;  /* 0x0000000312117211 */ /* 0x080fe200020f0eff */
[----:B------:R-:W-:Y:S01]  /*ad70*/  IMAD R6, R0, 0x326, RZ ;  /* 0x0000032600067824 */ /* 0x000fe200078e02ff */
[-C--:B------:R-:W-:Y:S02]  /*ad80*/  IADD3 R12, P2, R12, R2.reuse, RZ ;  /* 0x000000020c0c7210 */ /* 0x080fe40007f5e0ff */
[-C--:B0-----:R-:W-:Y:S01]  /*ad90*/  IADD3 R22, P4, R11, R2.reuse, RZ ;  /* 0x000000020b167210 */ /* 0x081fe20007f9e0ff */
[----:B------:R-:W-:Y:S01]  /*ada0*/  IMAD R11, R0, 0x18f, RZ ;  /* 0x0000018f000b7824 */ /* 0x000fe200078e02ff */
[-C--:B------:R-:W-:Y:S01]  /*adb0*/  LEA.HI.X.SX32 R27, R10, R3.reuse, 0x1, P3 ;  /* 0x000000030a1b7211 */ /* 0x080fe200018f0eff */
[----:B------:R-:W-:Y:S01]  /*adc0*/  IMAD R18, R0, 0x193, RZ ;  /* 0x0000019300127824 */ /* 0x000fe200078e02ff */
[----:B------:R-:W-:Y:S02]  /*add0*/  IADD3 R8, P1, R6, R2, RZ ;  /* 0x0000000206087210 */ /* 0x000fe40007f3e0ff */
[-C--:B------:R-:W-:Y:S01]  /*ade0*/  LEA.HI.X.SX32 R13, R11, R3.reuse, 0x1, P2 ;  /* 0x000000030b0d7211 */ /* 0x080fe200010f0eff */
[----:B------:R-:W-:Y:S01]  /*adf0*/  STL.64 [R1+0xb8], R16 ;  /* 0x0000b81001007387 */ /* 0x000fe20000100a00 */
[----:B------:R-:W-:-:S03]  /*ae00*/  LEA.HI.X.SX32 R9, R18, R3, 0x1, P1 ;  /* 0x0000000312097211 */ /* 0x000fc600008f0eff */
[----:B------:R-:W-:Y:S01]  /*ae10*/  STL.64 [R1+0x560], R26 ;  /* 0x0005601a01007387 */ /* 0x000fe20000100a00 */
[----:B------:R-:W-:-:S03]  /*ae20*/  IMAD R6, R0, 0x32a, RZ ;  /* 0x0000032a00067824 */ /* 0x000fc600078e02ff */
[----:B------:R0:W-:Y:S04]  /*ae30*/  STL.64 [R1+0x628], R12 ;  /* 0x0006280c01007387 */ /* 0x0001e80000100a00 */
[----:B------:R1:W-:Y:S01]  /*ae40*/  STL.64 [R1+0xb0], R8 ;  /* 0x0000b00801007387 */ /* 0x0003e20000100a00 */
[----:B------:R-:W-:Y:S01]  /*ae50*/  IADD3 R14, P6, R6, R2, RZ ;  /* 0x00000002060e7210 */ /* 0x000fe20007fde0ff */
[C---:B0-----:R-:W-:Y:S02]  /*ae60*/  IMAD R13, R0.reuse, 0x33a, RZ ;  /* 0x0000033a000d7824 */ /* 0x041fe400078e02ff */
[----:B------:R-:W-:-:S03]  /*ae70*/  IMAD R12, R0, 0x194, RZ ;  /* 0x00000194000c7824 */ /* 0x000fc600078e02ff */
[-C--:B-1----:R-:W-:Y:S01]  /*ae80*/  IADD3 R8, P1, R13, R2.reuse, RZ ;  /* 0x000000020d087210 */ /* 0x082fe20007f3e0ff */
[----:B------:R-:W-:Y:S01]  /*ae90*/  IMAD R13, R0, 0x33c, RZ ;  /* 0x0000033c000d7824 */ /* 0x000fe200078e02ff */
[-C--:B------:R-:W-:Y:S01]  /*aea0*/  LEA.HI.X.SX32 R25, R12, R3.reuse, 0x1, P0 ;  /* 0x000000030c197211 */ /* 0x080fe200000f0eff */
[C---:B------:R-:W-:Y:S02]  /*aeb0*/  IMAD R6, R0.reuse, 0x32c, RZ ;  /* 0x0000032c00067824 */ /* 0x040fe400078e02ff */
[----:B------:R-:W-:Y:S02]  /*aec0*/  IMAD R18, R0, 0x195, RZ ;  /* 0x0000019500127824 */ /* 0x000fe400078e02ff */
[----:B------:R0:W-:Y:S01]  /*aed0*/  STL.64 [R1+0xa8], R24 ;  /* 0x0000a81801007387 */ /* 0x0001e20000100a00 */
[----:B------:R-:W-:Y:S01]  /*aee0*/  IADD3 R6, P5, R6, R2, RZ ;  /* 0x0000000206067210 */ /* 0x000fe20007fbe0ff */
[----:B------:R-:W-:Y:S01]  /*aef0*/  IMAD R12, R0, 0x33e, RZ ;  /* 0x0000033e000c7824 */ /* 0x000fe200078e02ff */
[----:B------:R-:W-:-:S02]  /*af00*/  LEA.HI.X.SX32 R15, R18, R3, 0x1, P6 ;  /* 0x00000003120f7211 */ /* 0x000fc400030f0eff */
[----:B0-----:R-:W-:Y:S01]  /*af10*/  IADD3 R24, P0, R13, R2, RZ ;  /* 0x000000020d187210 */ /* 0x001fe20007f1e0ff */
[C---:B------:R-:W-:Y:S02]  /*af20*/  IMAD R13, R0.reuse, 0x196, RZ ;  /* 0x00000196000d7824 */ /* 0x040fe400078e02ff */
[----:B------:R0:W-:Y:S03]  /*af30*/  STL.64 [R1+0xa0], R14 ;  /* 0x0000a00e01007387 */ /* 0x0001e60000100a00 */
[----:B------:R-:W-:Y:S01]  /*af40*/  LEA.HI.X.SX32 R7, R13, R3, 0x1, P5 ;  /* 0x000000030d077211 */ /* 0x000fe200028f0eff */
[----:B------:R-:W-:-:S04]  /*af50*/  IMAD R17, R0, 0x336, RZ ;  /* 0x0000033600117824 */ /* 0x000fc800078e02ff */
[----:B------:R1:W-:Y:S01]  /*af60*/  STL.64 [R1+0x568], R6 ;  /* 0x0005680601007387 */ /* 0x0003e20000100a00 */
[-C--:B0-----:R-:W-:Y:S01]  /*af70*/  IADD3 R14, P6, R12, R2.reuse, RZ ;  /* 0x000000020c0e7210 */ /* 0x081fe20007fde0ff */
[C---:B------:R-:W-:Y:S01]  /*af80*/  IMAD R12, R0.reuse, 0x346, RZ ;  /* 0x00000346000c7824 */ /* 0x040fe200078e02ff */
[-C--:B------:R-:W-:Y:S01]  /*af90*/  IADD3 R16, P3, R17, R2.reuse, RZ ;  /* 0x0000000211107210 */ /* 0x080fe20007f7e0ff */
[C---:B------:R-:W-:Y:S02]  /*afa0*/  IMAD R13, R0.reuse, 0x19b, RZ ;  /* 0x0000019b000d7824 */ /* 0x040fe400078e02ff */
[----:B-1----:R-:W-:Y:S01]  /*afb0*/  IMAD R7, R0, 0x197, RZ ;  /* 0x0000019700077824 */ /* 0x002fe200078e02ff */
[----:B------:R-:W-:Y:S01]  /*afc0*/  IADD3 R26, P5, R12, R2, RZ ;  /* 0x000000020c1a7210 */ /* 0x000fe20007fbe0ff */
[----:B------:R-:W-:-:S03]  /*afd0*/  IMAD R12, R0, 0x34a, RZ ;  /* 0x0000034a000c7824 */ /* 0x000fc600078e02ff */
[-C--:B------:R-:W-:Y:S01]  /*afe0*/  LEA.HI.X.SX32 R23, R7, R3.reuse, 0x1, P4 ;  /* 0x0000000307177211 */ /* 0x080fe200020f0eff */
[C---:B------:R-:W-:Y:S01]  /*aff0*/  IMAD R10, R0.reuse, 0x338, RZ ;  /* 0x00000338000a7824 */ /* 0x040fe200078e02ff */
[----:B------:R-:W-:Y:S01]  /*b000*/  LEA.HI.X.SX32 R17, R13, R3, 0x1, P3 ;  /* 0x000000030d117211 */ /* 0x000fe200018f0eff */
[----:B------:R-:W-:Y:S02]  /*b010*/  IMAD R13, R0, 0x19c, RZ ;  /* 0x0000019c000d7824 */ /* 0x000fe400078e02ff */
[----:B------:R0:W-:Y:S01]  /*b020*/  STL.64 [R1+0x630], R22 ;  /* 0x0006301601007387 */ /* 0x0001e20000100a00 */
[----:B------:R-:W-:-:S03]  /*b030*/  IADD3 R10, P2, R10, R2, RZ ;  /* 0x000000020a0a7210 */ /* 0x000fc60007f5e0ff */
[----:B------:R1:W-:Y:S01]  /*b040*/  STL.64 [R1+0x98], R16 ;  /* 0x0000981001007387 */ /* 0x0003e20000100a00 */
[----:B------:R-:W-:Y:S02]  /*b050*/  LEA.HI.X.SX32 R11, R13, R3, 0x1, P2 ;  /* 0x000000030d0b7211 */ /* 0x000fe400010f0eff */
[----:B0-----:R-:W-:Y:S01]  /*b060*/  IADD3 R22, P3, R12, R2, RZ ;  /* 0x000000020c167210 */ /* 0x001fe20007f7e0ff */
[C---:B------:R-:W-:Y:S02]  /*b070*/  IMAD R12, R0.reuse, 0x19d, RZ ;  /* 0x0000019d000c7824 */ /* 0x040fe400078e02ff */
[----:B-1----:R-:W-:-:S03]  /*b080*/  IMAD R17, R0, 0x34c, RZ ;  /* 0x0000034c00117824 */ /* 0x002fc600078e02ff */
[----:B------:R-:W-:Y:S01]  /*b090*/  LEA.HI.X.SX32 R9, R12, R3, 0x1, P1 ;  /* 0x000000030c097211 */ /* 0x000fe200008f0eff */
[----:B------:R0:W-:Y:S04]  /*b0a0*/  STL.64 [R1+0x90], R10 ;  /* 0x0000900a01007387 */ /* 0x0001e80000100a00 */
[----:B------:R1:W-:Y:S01]  /*b0b0*/  STL.64 [R1+0x88], R8 ;  /* 0x0000880801007387 */ /* 0x0003e20000100a00 */
[----:B0-----:R-:W-:Y:S01]  /*b0c0*/  IADD3 R10, P2, R17, R2, RZ ;  /* 0x00000002110a7210 */ /* 0x001fe20007f5e0ff */
[C---:B------:R-:W-:Y:S02]  /*b0d0*/  IMAD R17, R0.reuse, 0x34e, RZ ;  /* 0x0000034e00117824 */ /* 0x040fe400078e02ff */
[----:B-1----:R-:W-:-:S03]  /*b0e0*/  IMAD R8, R0, 0x19e, RZ ;  /* 0x0000019e00087824 */ /* 0x002fc600078e02ff */
[----:B------:R-:W-:Y:S01]  /*b0f0*/  IADD3 R12, P1, R17, R2, RZ ;  /* 0x00000002110c7210 */ /* 0x000fe20007f3e0ff */
[----:B------:R-:W-:Y:S01]  /*b100*/  IMAD R9, R0, 0x356, RZ ;  /* 0x0000035600097824 */ /* 0x000fe200078e02ff */
[----:B------:R-:W-:Y:S01]  /*b110*/  LEA.HI.X.SX32 R25, R8, R3, 0x1, P0 ;  /* 0x0000000308197211 */ /* 0x000fe200000f0eff */
[----:B------:R-:W-:-:S04]  /*b120*/  IMAD R17, R0, 0x19f, RZ ;  /* 0x0000019f00117824 */ /* 0x000fc800078e02ff */
[----:B------:R0:W-:Y:S01]  /*b130*/  STL.64 [R1+0x570], R24 ;  /* 0x0005701801007387 */ /* 0x0001e20000100a00 */
[----:B------:R-:W-:Y:S01]  /*b140*/  LEA.HI.X.SX32 R15, R17, R3, 0x1, P6 ;  /* 0x00000003110f7211 */ /* 0x000fe200030f0eff */
[C---:B------:R-:W-:Y:S02]  /*b150*/  IMAD R6, R0.reuse, 0x348, RZ ;  /* 0x0000034800067824 */ /* 0x040fe400078e02ff */
[C---:B------:R-:W-:Y:S02]  /*b160*/  IMAD R8, R0.reuse, 0x1a3, RZ ;  /* 0x000001a300087824 */ /* 0x040fe400078e02ff */
[----:B------:R1:W-:Y:S01]  /*b170*/  STL.64 [R1+0x638], R14 ;  /* 0x0006380e01007387 */ /* 0x0003e20000100a00 */
[-C--:B0-----:R-:W-:Y:S01]  /*b180*/  IADD3 R24, P0, R9, R2.reuse, RZ ;  /* 0x0000000209187210 */ /* 0x081fe20007f1e0ff */
[----:B------:R-:W-:Y:S01]  /*b190*/  IMAD R9, R0, 0x358, RZ ;  /* 0x0000035800097824 */ /* 0x000fe200078e02ff */
[----:B------:R-:W-:-:S04]  /*b1a0*/  IADD3 R6, P4, R6, R2, RZ ;  /* 0x0000000206067210 */ /* 0x000fc80007f9e0ff */
[----:B-1----:R-:W-:Y:S01]  /*b1b0*/  IADD3 R14, P6, R9, R2, RZ ;  /* 0x00000002090e7210 */ /* 0x002fe20007fde0ff */
[----:B------:R-:W-:Y:S01]  /*b1c0*/  IMAD R9, R0, 0x1a4, RZ ;  /* 0x000001a400097824 */ /* 0x000fe200078e02ff */
[----:B------:R-:W-:-:S04]  /*b1d0*/  LEA.HI.X.SX32 R27, R8, R3, 0x1, P5 ;  /* 0x00000003081b7211 */ /* 0x000fc800028f0eff */
[----:B------:R-:W-:Y:S01]  /*b1e0*/  LEA.HI.X.SX32 R7, R9, R3, 0x1, P4 ;  /* 0x0000000309077211 */ /* 0x000fe200020f0eff */
[----:B------:R-:W-:Y:S04]  /*b1f0*/  STL.64 [R1+0x80], R26 ;  /* 0x0000801a01007387 */ /* 0x000fe80000100a00 */
[----:B------:R0:W-:Y:S02]  /*b200*/  STL.64 [R1+0x78], R6 ;  /* 0x0000780601007387 */ /* 0x0001e40000100a00 */
[----:B0-----:R-:W-:-:S05]  /*b210*/  IMAD R7, R0, 0x1a5, RZ ;  /* 0x000001a500077824 */ /* 0x001fca00078e02ff */
[----:B------:R-:W-:-:S05]  /*b220*/  LEA.HI.X.SX32 R23, R7, R3, 0x1, P3 ;  /* 0x0000000307177211 */ /* 0x000fca00018f0eff */
[----:B------:R-:W-:Y:S01]  /*b230*/  STL.64 [R1+0x70], R22 ;  /* 0x0000701601007387 */ /* 0x000fe20000100a00 */
[----:B--2---:R-:W-:-:S05]  /*b240*/  LEA.HI.X.SX32 R11, R4, R3, 0x1, P2 ;  /* 0x00000003040b7211 */ /* 0x004fca00010f0eff */
[----:B------:R0:W-:Y:S02]  /*b250*/  STL.64 [R1+0x578], R10 ;  /* 0x0005780a01007387 */ /* 0x0001e40000100a00 */
[----:B0-----:R-:W-:-:S05]  /*b260*/  IMAD R11, R0, 0x1a7, RZ ;  /* 0x000001a7000b7824 */ /* 0x001fca00078e02ff */
[----:B------:R-:W-:-:S05]  /*b270*/  LEA.HI.X.SX32 R13, R11, R3, 0x1, P1 ;  /* 0x000000030b0d7211 */ /* 0x000fca00008f0eff */
[----:B------:R0:W-:Y:S04]  /*b280*/  STL.64 [R1+0x640], R12 ;  /* 0x0006400c01007387 */ /* 0x0001e80000100a00 */
[----:B0-----:R-:W2:Y:S01]  /*b290*/  LDL.LU R13, [R1+0x2760] ;  /* 0x00276000010d7983 */ /* 0x001ea20000300800 */
[C---:B------:R-:W-:Y:S02]  /*b2a0*/  IMAD R17, R0.reuse, 0x35a, RZ ;  /* 0x0000035a00117824 */ /* 0x040fe400078e02ff */
[----:B------:R-:W-:-:S03]  /*b2b0*/  IMAD R4, R0, 0x1ab, RZ ;  /* 0x000001ab00047824 */ /* 0x000fc600078e02ff */
[-C--:B------:R-:W-:Y:S01]  /*b2c0*/  IADD3 R26, P5, R17, R2.reuse, RZ ;  /* 0x00000002111a7210 */ /* 0x080fe20007fbe0ff */
[C---:B------:R-:W-:Y:S02]  /*b2d0*/  IMAD R17, R0.reuse, 0x35c, RZ ;  /* 0x0000035c00117824 */ /* 0x040fe400078e02ff */
[----:B------:R-:W-:Y:S01]  /*b2e0*/  IMAD R12, R0, 0x1ad, RZ ;  /* 0x000001ad000c7824 */ /* 0x000fe200078e02ff */
[-C--:B------:R-:W-:Y:S02]  /*b2f0*/  LEA.HI.X.SX32 R25, R4, R3.reuse, 0x1, P0 ;  /* 0x0000000304197211 */ /* 0x080fe400000f0eff */
[----:B------:R-:W-:Y:S02]  /*b300*/  IADD3 R8, P4, R17, R2, RZ ;  /* 0x0000000211087210 */ /* 0x000fe40007f9e0ff */
[-C--:B------:R-:W-:Y:S02]  /*b310*/  LEA.HI.X.SX32 R15, R5, R3.reuse, 0x1, P6 ;  /* 0x00000003050f7211 */ /* 0x080fe400030f0eff */
[-C--:B------:R-:W-:Y:S01]  /*b320*/  LEA.HI.X.SX32 R27, R12, R3.reuse, 0x1, P5 ;  /* 0x000000030c1b7211 */ /* 0x080fe200028f0eff */
[----:B------:R-:W-:Y:S04]  /*b330*/  STL.64 [R1+0x68], R24 ;  /* 0x0000681801007387 */ /* 0x000fe80000100a00 */
[----:B------:R0:W-:Y:S04]  /*b340*/  STL.64 [R1+0x60], R14 ;  /* 0x0000600e01007387 */ /* 0x0001e80000100a00 */
[----:B0-----:R-:W3:Y:S04]  /*b350*/  LDL.LU.64 R14, [R1+0x2758] ;  /* 0x00275800010e7983 */ /* 0x001ee80000300a00 */
[----:B------:R-:W-:Y:S01]  /*b360*/  STL.64 [R1+0x58], R26 ;  /* 0x0000581a01007387 */ /* 0x000fe20000100a00 */
[----:B--2---:R-:W-:-:S05]  /*b370*/  LEA.HI.X.SX32 R9, R13, R3, 0x1, P4 ;  /* 0x000000030d097211 */ /* 0x004fca00020f0eff */
[----:B------:R0:W-:Y:S04]  /*b380*/  STL.64 [R1+0x580], R8 ;  /* 0x0005800801007387 */ /* 0x0001e80000100a00 */
[----:B0-----:R-:W2:Y:S01]  /*b390*/  LDL.LU.64 R8, [R1+0x2750] ;  /* 0x0027500001087983 */ /* 0x001ea20000300a00 */
[C---:B------:R-:W-:Y:S02]  /*b3a0*/  IMAD R17, R0.reuse, 0x366, RZ ;  /* 0x0000036600117824 */ /* 0x040fe400078e02ff */
[----:B------:R-:W-:-:S03]  /*b3b0*/  IMAD R6, R0, 0x35e, RZ ;  /* 0x0000035e00067824 */ /* 0x000fc600078e02ff */
[-C--:B------:R-:W-:Y:S01]  /*b3c0*/  IADD3 R22, P2, R17, R2.reuse, RZ ;  /* 0x0000000211167210 */ /* 0x080fe20007f5e0ff */
[----:B------:R-:W-:Y:S01]  /*b3d0*/  IMAD R17, R0, 0x36a, RZ ;  /* 0x0000036a00117824 */ /* 0x000fe200078e02ff */
[----:B------:R-:W-:Y:S01]  /*b3e0*/  IADD3 R6, P3, R6, R2, RZ ;  /* 0x0000000206067210 */ /* 0x000fe20007f7e0ff */
[----:B------:R-:W-:-:S03]  /*b3f0*/  IMAD R16, R0, 0x1af, RZ ;  /* 0x000001af00107824 */ /* 0x000fc600078e02ff */
[-C--:B------:R-:W-:Y:S01]  /*b400*/  IADD3 R24, P0, R17, R2.reuse, RZ ;  /* 0x0000000211187210 */ /* 0x080fe20007f1e0ff */
[C---:B------:R-:W-:Y:S02]  /*b410*/  IMAD R17, R0.reuse, 0x36e, RZ ;  /* 0x0000036e00117824 */ /* 0x040fe400078e02ff */
[----:B------:R-:W-:Y:S01]  /*b420*/  IMAD R10, R0, 0x368, RZ ;  /* 0x00000368000a7824 */ /* 0x000fe200078e02ff */
[-C--:B------:R-:W-:Y:S01]  /*b430*/  LEA.HI.X.SX32 R7, R16, R3.reuse, 0x1, P3 ;  /* 0x0000000310077211 */ /* 0x080fe200018f0eff */
[C---:B------:R-:W-:Y:S01]  /*b440*/  IMAD R20, R0.reuse, 0x1b3, RZ ;  /* 0x000001b300147824 */ /* 0x040fe200078e02ff */
[-C--:B------:R-:W-:Y:S01]  /*b450*/  IADD3 R26, P5, R17, R2.reuse, RZ ;  /* 0x00000002111a7210 */ /* 0x080fe20007fbe0ff */
[----:B------:R-:W-:Y:S01]  /*b460*/  IMAD R16, R0, 0x1b4, RZ ;  /* 0x000001b400107824 */ /* 0x000fe200078e02ff */
[-C--:B------:R-:W-:Y:S01]  /*b470*/  IADD3 R10, P1, R10, R2.reuse, RZ ;  /* 0x000000020a0a7210 */ /* 0x080fe20007f3e0ff */
[C---:B------:R-:W-:Y:S02]  /*b480*/  IMAD R17, R0.reuse, 0x378, RZ ;  /* 0x0000037800117824 */ /* 0x040fe400078e02ff */
[----:B------:R-:W-:Y:S01]  /*b490*/  IMAD R4, R0, 0x36c, RZ ;  /* 0x0000036c00047824 */ /* 0x000fe200078e02ff */
[----:B------:R0:W-:Y:S01]  /*b4a0*/  STL.64 [R1+0x648], R6 ;  /* 0x0006480601007387 */ /* 0x0001e20000100a00 */
[-C--:B------:R-:W-:Y:S01]  /*b4b0*/  LEA.HI.X.SX32 R23, R20, R3.reuse, 0x1, P2 ;  /* 0x0000000314177211 */ /* 0x080fe200010f0eff */
[----:B------:R-:W-:Y:S01]  /*b4c0*/  IMAD R20, R0, 0x1b5, RZ ;  /* 0x000001b500147824 */ /* 0x000fe200078e02ff */
[----:B------:R-:W-:Y:S01]  /*b4d0*/  LEA.HI.X.SX32 R11, R16, R3, 0x1, P1 ;  /* 0x00000003100b7211 */ /* 0x000fe200008f0eff */
[----:B------:R-:W-:Y:S01]  /*b4e0*/  IMAD R16, R0, 0x1b6, RZ ;  /* 0x000001b600107824 */ /* 0x000fe200078e02ff */
[-C--:B------:R-:W-:Y:S01]  /*b4f0*/  IADD3 R4, P6, R4, R2.reuse, RZ ;  /* 0x0000000204047210 */ /* 0x080fe20007fde0ff */
[C---:B------:R-:W-:Y:S01]  /*b500*/  IMAD R12, R0.reuse, 0x376, RZ ;  /* 0x00000376000c7824 */ /* 0x040fe200078e02ff */
[----:B------:R-:W-:Y:S01]  /*b510*/  STL.64 [R1+0x50], R22 ;  /* 0x0000501601007387 */ /* 0x000fe20000100a00 */
[----:B0-----:R-:W-:Y:S01]  /*b520*/  IADD3 R6, P3, R17, R2, RZ ;  /* 0x0000000211067210 */ /* 0x001fe20007f7e0ff */
[----:B------:R-:W-:-:S02]  /*b530*/  IMAD R17, R0, 0x37c, RZ ;  /* 0x0000037c00117824 */ /* 0x000fc400078e02ff */
[----:B------:R0:W-:Y:S01]  /*b540*/  STL.64 [R1+0x48], R10 ;  /* 0x0000480a01007387 */ /* 0x0001e20000100a00 */
[-C--:B------:R-:W-:Y:S01]  /*b550*/  LEA.HI.X.SX32 R25, R20, R3.reuse, 0x1, P0 ;  /* 0x0000000314197211 */ /* 0x080fe200000f0eff */
[----:B------:R-:W-:Y:S01]  /*b560*/  IMAD R20, R0, 0x1b7, RZ ;  /* 0x000001b700147824 */ /* 0x000fe200078e02ff */
[-C--:B------:R-:W-:Y:S01]  /*b570*/  LEA.HI.X.SX32 R5, R16, R3.reuse, 0x1, P6 ;  /* 0x0000000310057211 */ /* 0x080fe200030f0eff */
[----:B------:R-:W-:Y:S01]  /*b580*/  IMAD R16, R0, 0x1bb, RZ ;  /* 0x000001bb00107824 */ /* 0x000fe200078e02ff */
[-C--:B------:R-:W-:Y:S01]  /*b590*/  IADD3 R12, P4, R12, R2.reuse, RZ ;  /* 0x000000020c0c7210 */ /* 0x080fe20007f9e0ff */
[C---:B------:R-:W-:Y:S01]  /*b5a0*/  IMAD R18, R0.reuse, 0x37a, RZ ;  /* 0x0000037a00127824 */ /* 0x040fe200078e02ff */
[----:B------:R-:W-:Y:S01]  /*b5b0*/  STL.64 [R1+0x40], R24 ;  /* 0x0000401801007387 */ /* 0x000fe20000100a00 */
[----:B0-----:R-:W-:Y:S01]  /*b5c0*/  IADD3 R10, P1, R17, R2, RZ ;  /* 0x00000002110a7210 */ /* 0x001fe20007f3e0ff */
[----:B------:R-:W-:Y:S02]  /*b5d0*/  IMAD R17, R0, 0x386, RZ ;  /* 0x0000038600117824 */ /* 0x000fe400078e02ff */
[----:B------:R0:W-:Y:S01]  /*b5e0*/  STL.64 [R1+0x588], R4 ;  /* 0x0005880401007387 */ /* 0x0001e20000100a00 */
[----:B------:R-:W-:-:S02]  /*b5f0*/  LEA.HI.X.SX32 R27, R20, R3, 0x1, P5 ;  /* 0x00000003141b7211 */ /* 0x000fc400028f0eff */
[-C--:B------:R-:W-:Y:S01]  /*b600*/  LEA.HI.X.SX32 R13, R16, R3.reuse, 0x1, P4 ;  /* 0x00000003100d7211 */ /* 0x080fe200020f0eff */
[----:B------:R-:W-:Y:S01]  /*b610*/  IMAD R16, R0, 0x1bd, RZ ;  /* 0x000001bd00107824 */ /* 0x000fe200078e02ff */
[-C--:B------:R-:W-:Y:S01]  /*b620*/  IADD3 R22, P2, R18, R2.reuse, RZ ;  /* 0x0000000212167210 */ /* 0x080fe20007f5e0ff */
[----:B------:R-:W-:Y:S01]  /*b630*/  STL.64 [R1+0x650], R26 ;  /* 0x0006501a01007387 */ /* 0x000fe20000100a00 */
[-C--:B0-----:R-:W-:Y:S01]  /*b640*/  IADD3 R4, P6, R17, R2.reuse, RZ ;  /* 0x0000000211047210 */ /* 0x081fe20007fde0ff */
[----:B------:R-:W-:Y:S02]  /*b650*/  IMAD R17, R0, 0x38a, RZ ;  /* 0x0000038a00117824 */ /* 0x000fe400078e02ff */
[----:B------:R0:W-:Y:S01]  /*b660*/  STL.64 [R1+0x38], R12 ;  /* 0x0000380c01007387 */ /* 0x0001e20000100a00 */
[-C--:B------:R-:W-:Y:S02]  /*b670*/  LEA.HI.X.SX32 R23, R16, R3.reuse, 0x1, P2 ;  /* 0x0000000310177211 */ /* 0x080fe400010f0eff */
[----:B------:R-:W-:Y:S01]  /*b680*/  LEA.HI.X.SX32 R11, R21, R3, 0x1, P1 ;  /* 0x00000003150b7211 */ /* 0x000fe200008f0eff */
[C---:B------:R-:W-:Y:S01]  /*b690*/  IMAD R18, R0.reuse, 0x37e, RZ ;  /* 0x0000037e00127824 */ /* 0x040fe200078e02ff */
[----:B0-----:R-:W-:Y:S01]  /*b6a0*/  IADD3 R12, P4, R17, R2, RZ ;  /* 0x00000002110c7210 */ /* 0x001fe20007f9e0ff */
[----:B------:R-:W-:-:S03]  /*b6b0*/  IMAD R17, R0, 0x38c, RZ ;  /* 0x0000038c00117824 */ /* 0x000fc600078e02ff */
[----:B------:R-:W-:Y:S01]  /*b6c0*/  IADD3 R24, P0, R18, R2, RZ ;  /* 0x0000000212187210 */ /* 0x000fe20007f1e0ff */
[----:B------:R-:W-:-:S05]  /*b6d0*/  IMAD R18, R0, 0x388, RZ ;  /* 0x0000038800127824 */ /* 0x000fca00078e02ff */
[----:B------:R-:W-:Y:S01]  /*b6e0*/  IADD3 R26, P5, R18, R2, RZ ;  /* 0x00000002121a7210 */ /* 0x000fe20007fbe0ff */
[C---:B------:R-:W-:Y:S02]  /*b6f0*/  IMAD R18, R0.reuse, 0x1ce, RZ ;  /* 0x000001ce00127824 */ /* 0x040fe400078e02ff */
[C---:B------:R-:W-:Y:S01]  /*b700*/  IMAD R16, R0.reuse, 0x3aa, RZ ;  /* 0x000003aa00107824 */ /* 0x040fe200078e02ff */
[----:B--2---:R-:W-:Y:S01]  /*b710*/  LEA.HI.X.SX32 R7, R9, R3, 0x1, P3 ;  /* 0x0000000309077211 */ /* 0x004fe200018f0eff */
[----:B------:R-:W-:-:S04]  /*b720*/  IMAD R9, R0, 0x38e, RZ ;  /* 0x0000038e00097824 */ /* 0x000fc800078e02ff */
[----:B------:R0:W-:Y:S04]  /*b730*/  STL.64 [R1+0x30], R6 ;  /* 0x0000300601007387 */ /* 0x0001e80000100a00 */
[----:B------:R1:W-:Y:S04]  /*b740*/  STL.64 [R1+0x28], R22 ;  /* 0x0000281601007387 */ /* 0x0003e80000100a00 */
[----:B------:R2:W-:Y:S01]  /*b750*/  STL.64 [R1+0x590], R10 ;  /* 0x0005900a01007387 */ /* 0x0005e20000100a00 */
[-C--:B0-----:R-:W-:Y:S01]  /*b760*/  IADD3 R6, P3, R17, R2.reuse, RZ ;  /* 0x0000000211067210 */ /* 0x081fe20007f7e0ff */
[C---:B------:R-:W-:Y:S01]  /*b770*/  IMAD R17, R0.reuse, 0x396, RZ ;  /* 0x0000039600117824 */ /* 0x040fe200078e02ff */
[----:B-1----:R-:W-:Y:S01]  /*b780*/  IADD3 R22, P2, R9, R2, RZ ;  /* 0x0000000209167210 */ /* 0x002fe20007f5e0ff */
[----:B------:R-:W-:-:S02]  /*b790*/  IMAD R9, R0, 0x1c3, RZ ;  /* 0x000001c300097824 */ /* 0x000fc400078e02ff */
[C---:B--2---:R-:W-:Y:S01]  /*b7a0*/  IMAD R11, R0.reuse, 0x1bf, RZ ;  /* 0x000001bf000b7824 */ /* 0x044fe200078e02ff */
[----:B------:R-:W-:Y:S01]  /*b7b0*/  IADD3 R20, P1, R17, R2, RZ ;  /* 0x0000000211147210 */ /* 0x000fe20007f3e0ff */
[C---:B------:R-:W-:Y:S01]  /*b7c0*/  IMAD R17, R0.reuse, 0x39a, RZ ;  /* 0x0000039a00117824 */ /* 0x040fe200078e02ff */
[-C--:B------:R-:W-:Y:S02]  /*b7d0*/  LEA.HI.X.SX32 R5, R9, R3.reuse, 0x1, P6 ;  /* 0x0000000309057211 */ /* 0x080fe400030f0eff */
[-C--:B------:R-:W-:Y:S01]  /*b7e0*/  LEA.HI.X.SX32 R25, R11, R3.reuse, 0x1, P0 ;  /* 0x000000030b197211 */ /* 0x080fe200000f0eff */
[C---:B------:R-:W-:Y:S02]  /*b7f0*/  IMAD R9, R0.reuse, 0x1c5, RZ ;  /* 0x000001c500097824 */ /* 0x040fe400078e02ff */
[----:B------:R-:W-:Y:S02]  /*b800*/  IMAD R11, R0, 0x1c4, RZ ;  /* 0x000001c4000b7824 */ /* 0x000fe400078e02ff */
[----:B------:R-:W-:Y:S01]  /*b810*/  STL.64 [R1+0x658], R24 ;  /* 0x0006581801007387 */ /* 0x000fe20000100a00 */
[----:B------:R-:W-:-:S03]  /*b820*/  LEA.HI.X.SX32 R13, R9, R3, 0x1, P4 ;  /* 0x00000003090d7211 */ /* 0x000fc600020f0eff */
[----:B------:R0:W-:Y:S01]  /*b830*/  STL.64 [R1+0x20], R4 ;  /* 0x0000200401007387 */ /* 0x0001e20000100a00 */
[-C--:B------:R-:W-:Y:S02]  /*b840*/  LEA.HI.X.SX32 R27, R11, R3.reuse, 0x1, P5 ;  /* 0x000000030b1b7211 */ /* 0x080fe400028f0eff */
[----:B------:R-:W-:Y:S01]  /*b850*/  LEA.HI.X.SX32 R7, R8, R3, 0x1, P3 ;  /* 0x0000000308077211 */ /* 0x000fe200018f0eff */
[----:B------:R1:W-:Y:S01]  /*b860*/  STL.64 [R1+0x10], R12 ;  /* 0x0000100c01007387 */ /* 0x0003e20000100a00 */
[-C--:B0-----:R-:W-:Y:S01]  /*b870*/  IADD3 R4, P6, R17, R2.reuse, RZ ;  /* 0x0000000211047210 */ /* 0x081fe20007fde0ff */
[C---:B------:R-:W-:Y:S02]  /*b880*/  IMAD R17, R0.reuse, 0x39e, RZ ;  /* 0x0000039e00117824 */ /* 0x040fe400078e02ff */
[----:B------:R-:W-:Y:S03]  /*b890*/  STL.64 [R1+0x18], R26 ;  /* 0x0000181a01007387 */ /* 0x000fe60000100a00 */
[----:B-1----:R-:W-:Y:S01]  /*b8a0*/  IADD3 R12, P4, R17, R2, RZ ;  /* 0x00000002110c7210 */ /* 0x002fe20007f9e0ff */
[C---:B------:R-:W-:Y:S01]  /*b8b0*/  IMAD R17, R0.reuse, 0x3a6, RZ ;  /* 0x000003a600117824 */ /* 0x040fe200078e02ff */
[----:B------:R0:W-:Y:S01]  /*b8c0*/  STL.64 [R1+0x598], R6 ;  /* 0x0005980601007387 */ /* 0x0001e20000100a00 */
[----:B------:R-:W-:-:S02]  /*b8d0*/  IMAD R9, R0, 0x1c7, RZ ;  /* 0x000001c700097824 */ /* 0x000fc400078e02ff */
[----:B------:R-:W-:-:S03]  /*b8e0*/  IMAD R10, R0, 0x398, RZ ;  /* 0x00000398000a7824 */ /* 0x000fc600078e02ff */
[----:B------:R-:W-:Y:S02]  /*b8f0*/  LEA.HI.X.SX32 R23, R9, R3, 0x1, P2 ;  /* 0x0000000309177211 */ /* 0x000fe400010f0eff */
[-C--:B0-----:R-:W-:Y:S01]  /*b900*/  IADD3 R6, P3, R17, R2.reuse, RZ ;  /* 0x0000000211067210 */ /* 0x081fe20007f7e0ff */
[----:B------:R-:W-:Y:S01]  /*b910*/  IMAD R17, R0, 0x1cb, RZ ;  /* 0x000001cb00117824 */ /* 0x000fe200078e02ff */
[----:B------:R-:W-:-:S04]  /*b920*/  IADD3 R24, P0, R10, R2, RZ ;  /* 0x000000020a187210 */ /* 0x000fc80007f1e0ff */
[-C--:B------:R-:W-:Y:S01]  /*b930*/  LEA.HI.X.SX32 R21, R17, R3.reuse, 0x1, P1 ;  /* 0x0000000311157211 */ /* 0x080fe200008f0eff */
[----:B------:R-:W-:Y:S01]  /*b940*/  STL.64 [R1+0x660], R22 ;  /* 0x0006601601007387 */ /* 0x000fe20000100a00 */
[----:B---3--:R-:W-:Y:S01]  /*b950*/  LEA.HI.X.SX32 R25, R14, R3, 0x1, P0 ;  /* 0x000000030e197211 */ /* 0x008fe200000f0eff */
[C---:B------:R-:W-:Y:S02]  /*b960*/  IMAD R14, R0.reuse, 0x3ae, RZ ;  /* 0x000003ae000e7824 */ /* 0x040fe400078e02ff */
[----:B------:R0:W-:Y:S01]  /*b970*/  STL.64 [R1+0x8], R20 ;  /* 0x0000081401007387 */ /* 0x0001e20000100a00 */
[----:B------:R-:W-:-:S03]  /*b980*/  IMAD R10, R0, 0x39c, RZ ;  /* 0x0000039c000a7824 */ /* 0x000fc600078e02ff */
[----:B------:R1:W-:Y:S01]  /*b990*/  STL.64 [R1], R24 ;  /* 0x0000001801007387 */ /* 0x0003e20000100a00 */
[----:B0-----:R-:W-:Y:S01]  /*b9a0*/  IMAD R21, R0, 0x1cd, RZ ;  /* 0x000001cd00157824 */ /* 0x001fe200078e02ff */
[----:B------:R-:W-:-:S04]  /*b9b0*/  IADD3 R10, P5, R10, R2, RZ ;  /* 0x000000020a0a7210 */ /* 0x000fc80007fbe0ff */
[-C--:B------:R-:W-:Y:S02]  /*b9c0*/  LEA.HI.X.SX32 R5, R21, R3.reuse, 0x1, P6 ;  /* 0x0000000315057211 */ /* 0x080fe400030f0eff */
[----:B-1----:R-:W-:Y:S01]  /*b9d0*/  IADD3 R24, P6, R14, R2, RZ ;  /* 0x000000020e187210 */ /* 0x002fe20007fde0ff */
[----:B------:R-:W-:Y:S01]  /*b9e0*/  IMAD R14, R0, 0x1cf, RZ ;  /* 0x000001cf000e7824 */ /* 0x000fe200078e02ff */
[----:B------:R-:W-:Y:S01]  /*b9f0*/  LEA.HI.X.SX32 R11, R18, R3, 0x1, P5 ;  /* 0x00000003120b7211 */ /* 0x000fe200028f0eff */
[----:B------:R-:W-:-:S03]  /*ba00*/  IMAD R8, R0, 0x3a8, RZ ;  /* 0x000003a800087824 */ /* 0x000fc600078e02ff */
[----:B------:R-:W-:Y:S01]  /*ba10*/  LEA.HI.X.SX32 R13, R14, R3, 0x1, P4 ;  /* 0x000000030e0d7211 */ /* 0x000fe200020f0eff */
[----:B------:R-:W-:Y:S01]  /*ba20*/  STL.64 [R1+0x2468], R4 ;  /* 0x0024680401007387 */ /* 0x000fe20000100a00 */
[----:B------:R-:W-:Y:S01]  /*ba30*/  IMAD R18, R0, 0x1d3, RZ ;  /* 0x000001d300127824 */ /* 0x000fe200078e02ff */
[-C--:B------:R-:W-:Y:S01]  /*ba40*/  IADD3 R8, P2, R8, R2.reuse, RZ ;  /* 0x0000000208087210 */ /* 0x080fe20007f5e0ff */
[----:B------:R-:W-:Y:S01]  /*ba50*/  IMAD R14, R0, 0x1d4, RZ ;  /* 0x000001d4000e7824 */ /* 0x000fe200078e02ff */
[----:B------:R0:W-:Y:S01]  /*ba60*/  STL.64 [R1+0x5a0], R10 ;  /* 0x0005a00a01007387 */ /* 0x0001e20000100a00 */
[----:B------:R-:W-:-:S03]  /*ba70*/  IADD3 R22, P1, R16, R2, RZ ;  /* 0x0000000210167210 */ /* 0x000fc60007f3e0ff */
[----:B------:R1:W-:Y:S01]  /*ba80*/  STL.64 [R1+0x668], R12 ;  /* 0x0006680c01007387 */ /* 0x0003e20000100a00 */
[----:B------:R-:W-:Y:S01]  /*ba90*/  IMAD R17, R0, 0x3ac, RZ ;  /* 0x000003ac00117824 */ /* 0x000fe200078e02ff */
[-C--:B------:R-:W-:Y:S02]  /*baa0*/  LEA.HI.X.SX32 R7, R18, R3.reuse, 0x1, P3 ;  /* 0x0000000312077211 */ /* 0x080fe400018f0eff */
[----:B------:R-:W-:Y:S01]  /*bab0*/  LEA.HI.X.SX32 R9, R14, R3, 0x1, P2 ;  /* 0x000000030e097211 */ /* 0x000fe200010f0eff */
[C---:B0-----:R-:W-:Y:S02]  /*bac0*/  IMAD R11, R0.reuse, 0x3bc, RZ ;  /* 0x000003bc000b7824 */ /* 0x041fe400078e02ff */
[----:B-1----:R-:W-:-:S03]  /*bad0*/  IMAD R13, R0, 0x1d5, RZ ;  /* 0x000001d5000d7824 */ /* 0x002fc600078e02ff */
[-C--:B------:R-:W-:Y:S01]  /*bae0*/  IADD3 R26, P2, R11, R2.reuse, RZ ;  /* 0x000000020b1a7210 */ /* 0x080fe20007f5e0ff */
[C---:B------:R-:W-:Y:S01]  /*baf0*/  IMAD R11, R0.reuse, 0x3be, RZ ;  /* 0x000003be000b7824 */ /* 0x040fe200078e02ff */
[-C--:B------:R-:W-:Y:S01]  /*bb00*/  LEA.HI.X.SX32 R23, R13, R3.reuse, 0x1, P1 ;  /* 0x000000030d177211 */ /* 0x080fe200008f0eff */
[----:B------:R-:W-:Y:S01]  /*bb10*/  STL.64 [R1+0x2560], R6 ;  /* 0x0025600601007387 */ /* 0x000fe20000100a00 */
[----:B------:R-:W-:Y:S01]  /*bb20*/  IADD3 R16, P0, R17, R2, RZ ;  /* 0x0000000211107210 */ /* 0x000fe20007f1e0ff */
[----:B------:R-:W-:Y:S02]  /*bb30*/  IMAD R21, R0, 0x3b6, RZ ;  /* 0x000003b600157824 */ /* 0x000fe400078e02ff */
[----:B------:R-:W-:Y:S01]  /*bb40*/  STL.64 [R1+0x24c8], R8 ;  /* 0x0024c80801007387 */ /* 0x000fe20000100a00 */
[----:B------:R-:W-:-:S03]  /*bb50*/  LEA.HI.X.SX32 R17, R15, R3, 0x1, P0 ;  /* 0x000000030f117211 */ /* 0x000fc600000f0eff */
[----:B------:R0:W-:Y:S01]  /*bb60*/  STL.64 [R1+0x4a0], R22 ;  /* 0x0004a01601007387 */ /* 0x0001e20000100a00 */
[C---:B------:R-:W-:Y:S01]  /*bb70*/  IMAD R15, R0.reuse, 0x1db, RZ ;  /* 0x000001db000f7824 */ /* 0x040fe200078e02ff */
[-C--:B------:R-:W-:Y:S01]  /*bb80*/  IADD3 R10, P5, R21, R2.reuse, RZ ;  /* 0x00000002150a7210 */ /* 0x080fe20007fbe0ff */
[C---:B------:R-:W-:Y:S01]  /*bb90*/  IMAD R21, R0.reuse, 0x3b8, RZ ;  /* 0x000003b800157824 */ /* 0x040fe200078e02ff */
[----:B0-----:R-:W-:Y:S01]  /*bba0*/  IADD3 R22, P1, R11, R2, RZ ;  /* 0x000000020b167210 */ /* 0x001fe20007f3e0ff */
[----:B------:R-:W-:-:S05]  /*bbb0*/  IMAD R11, R0, 0x1d7, RZ ;  /* 0x000001d7000b7824 */ /* 0x000fca00078e02ff */
[-C--:B------:R-:W-:Y:S02]  /*bbc0*/  LEA.HI.X.SX32 R25, R11, R3.reuse, 0x1, P6 ;  /* 0x000000030b197211 */ /* 0x080fe400030f0eff */
[----:B------:R-:W-:Y:S01]  /*bbd0*/  LEA.HI.X.SX32 R11, R15, R3, 0x1, P5 ;  /* 0x000000030f0b7211 */ /* 0x000fe200028f0eff */
[----:B------:R0:W-:Y:S01]  /*bbe0*/  STL.64 [R1+0x5a8], R16 ;  /* 0x0005a81001007387 */ /* 0x0001e20000100a00 */
[----:B------:R-:W-:Y:S01]  /*bbf0*/  IADD3 R12, P4, R21, R2, RZ ;  /* 0x00000002150c7210 */ /* 0x000fe20007f9e0ff */
[C---:B------:R-:W-:Y:S02]  /*bc00*/  IMAD R21, R0.reuse, 0x3ba, RZ ;  /* 0x000003ba00157824 */ /* 0x040fe400078e02ff */
[----:B------:R1:W-:Y:S01]  /*bc10*/  STL.64 [R1+0x2568], R10 ;  /* 0x0025680a01007387 */ /* 0x0003e20000100a00 */
[----:B------:R-:W-:-:S03]  /*bc20*/  IMAD R13, R0, 0x3ca, RZ ;  /* 0x000003ca000d7824 */ /* 0x000fc600078e02ff */
[----:B------:R2:W-:Y:S01]  /*bc30*/  STL.64 [R1+0x670], R24 ;  /* 0x0006701801007387 */ /* 0x0005e20000100a00 */
[C---:B------:R-:W-:Y:S01]  /*bc40*/  IMAD R15, R0.reuse, 0x3cc, RZ ;  /* 0x000003cc000f7824 */ /* 0x040fe200078e02ff */
[-C--:B------:R-:W-:Y:S01]  /*bc50*/  IADD3 R20, P3, R21, R2.reuse, RZ ;  /* 0x0000000215147210 */ /* 0x080fe20007f7e0ff */
[C---:B------:R-:W-:Y:S02]  /*bc60*/  IMAD R18, R0.reuse, 0x1dd, RZ ;  /* 0x000001dd00127824 */ /* 0x040fe400078e02ff */
[C---:B0-----:R-:W-:Y:S01]  /*bc70*/  IMAD R17, R0.reuse, 0x3ce, RZ ;  /* 0x000003ce00117824 */ /* 0x041fe200078e02ff */
[----:B-1----:R-:W-:Y:S01]  /*bc80*/  IADD3 R10, P5, R13, R2, RZ ;  /* 0x000000020d0a7210 */ /* 0x002fe20007fbe0ff */
[----:B--2---:R-:W-:Y:S01]  /*bc90*/  IMAD R24, R0, 0x1dc, RZ ;  /* 0x000001dc00187824 */ /* 0x004fe200078e02ff */
[----:B------:R-:W-:-:S04]  /*bca0*/  LEA.HI.X.SX32 R21, R18, R3, 0x1, P3 ;  /* 0x0000000312157211 */ /* 0x000fc800018f0eff */
[-C--:B------:R-:W-:Y:S02]  /*bcb0*/  LEA.HI.X.SX32 R13, R24, R3.reuse, 0x1, P4 ;  /* 0x00000003180d7211 */ /* 0x080fe400020f0eff */
[-C--:B------:R-:W-:Y:S01]  /*bcc0*/  IADD3 R24, P4, R15, R2.reuse, RZ ;  /* 0x000000020f187210 */ /* 0x080fe20007f9e0ff */
[----:B------:R-:W-:Y:S01]  /*bcd0*/  IMAD R15, R0, 0x1df, RZ ;  /* 0x000001df000f7824 */ /* 0x000fe200078e02ff */
[----:B------:R-:W-:Y:S02]  /*bce0*/  IADD3 R28, P3, R17, R2, RZ ;  /* 0x00000002111c7210 */ /* 0x000fe40007f7e0ff */
[-C--:B------:R-:W-:Y:S01]  /*bcf0*/  LEA.HI.X.SX32 R27, R19, R3.reuse, 0x1, P2 ;  /* 0x00000003131b7211 */ /* 0x080fe200010f0eff */
[----:B------:R-:W-:Y:S01]  /*bd00*/  STL.64 [R1+0x24d0], R12 ;  /* 0x0024d00c01007387 */ /* 0x000fe20000100a00 */
[----:B------:R-:W-:-:S03]  /*bd10*/  LEA.HI.X.SX32 R23, R15, R3, 0x1, P1 ;  /* 0x000000030f177211 */ /* 0x000fc600008f0eff */
[----:B------:R-:W-:Y:S04]  /*bd20*/  STL.64 [R1+0x4a8], R20 ;  /* 0x0004a81401007387 */ /* 0x000fe80000100a00 */
[----:B------:R-:W-:Y:S04]  /*bd30*/  STL [R1+0x680], R28 ;  /* 0x0006801c01007387 */ /* 0x000fe80000100800 */
[----:B------:R0:W-:Y:S04]  /*bd40*/  STL.64 [R1+0x5b0], R26 ;  /* 0x0005b01a01007387 */ /* 0x0001e80000100a00 */
[----:B0-----:R-:W2:Y:S04]  /*bd50*/  LDL.LU R27, [R1+0x2748] ;  /* 0x00274800011b7983 */ /* 0x001ea80000300800 */
[----:B------:R0:W-:Y:S04]  /*bd60*/  STL.64 [R1+0x678], R22 ;  /* 0x0006781601007387 */ /* 0x0001e80000100a00 */
[----:B0-----:R-:W3:Y:S01]  /*bd70*/  LDL.LU R23, [R1+0x2744] ;  /* 0x0027440001177983 */ /* 0x001ee20000300800 */
[----:B------:R-:W-:-:S02]  /*bd80*/  IMAD R14, R0, 0x3c6, RZ ;  /* 0x000003c6000e7824 */ /* 0x000fc400078e02ff */
[----:B------:R-:W-:-:S03]  /*bd90*/  IMAD R15, R0, 0x1e3, RZ ;  /* 0x000001e3000f7824 */ /* 0x000fc600078e02ff */
[----:B------:R-:W-:Y:S01]  /*bda0*/  IADD3 R14, P0, R14, R2, RZ ;  /* 0x000000020e0e7210 */ /* 0x000fe20007f1e0ff */
[----:B------:R-:W-:-:S03]  /*bdb0*/  IMAD R16, R0, 0x3c8, RZ ;  /* 0x000003c800107824 */ /* 0x000fc600078e02ff */
[----:B------:R-:W-:Y:S01]  /*bdc0*/  LEA.HI.X.SX32 R15, R15, R3, 0x1, P0 ;  /* 0x000000030f0f7211 */ /* 0x000fe200000f0eff */
[----:B------:R-:W-:Y:S01]  /*bdd0*/  IMAD R17, R0, 0x3da, RZ ;  /* 0x000003da00117824 */ /* 0x000fe200078e02ff */
[----:B------:R-:W-:Y:S01]  /*bde0*/  IADD3 R16, P6, R16, R2, RZ ;  /* 0x0000000210107210 */ /* 0x000fe20007fde0ff */
[C---:B------:R-:W-:Y:S02]  /*bdf0*/  IMAD R22, R0.reuse, 0x1e4, RZ ;  /* 0x000001e400167824 */ /* 0x040fe400078e02ff */
[----:B------:R0:W-:Y:S01]  /*be00*/  STL.64 [R1+0x2570], R14 ;  /* 0x0025700e01007387 */ /* 0x0001e20000100a00 */
[C---:B------:R-:W-:Y:S02]  /*be10*/  IMAD R19, R0.reuse, 0x3dc, RZ ;  /* 0x000003dc00137824 */ /* 0x040fe400078e02ff */
[----:B------:R-:W-:Y:S01]  /*be20*/  IMAD R21, R0, 0x1e5, RZ ;  /* 0x000001e500157824 */ /* 0x000fe200078e02ff */
[----:B0-----:R-:W-:Y:S02]  /*be30*/  MOV R14, R28 ;  /* 0x0000001c000e7202 */ /* 0x001fe40000000f00 */
[----:B------:R-:W-:-:S02]  /*be40*/  IADD3 R28, P0, R17, R2, RZ ;  /* 0x00000002111c7210 */ /* 0x000fc40007f1e0ff */
[-C--:B------:R-:W-:Y:S02]  /*be50*/  LEA.HI.X.SX32 R17, R22, R3.reuse, 0x1, P6 ;  /* 0x0000000316117211 */ /* 0x080fe400030f0eff */
[----:B------:R-:W-:-:S03]  /*be60*/  LEA.HI.X.SX32 R11, R21, R3, 0x1, P5 ;  /* 0x00000003150b7211 */ /* 0x000fc600028f0eff */
[----:B------:R0:W-:Y:S01]  /*be70*/  STL.64 [R1+0x24d8], R16 ;  /* 0x0024d81001007387 */ /* 0x0001e20000100a00 */
[C---:B------:R-:W-:Y:S02]  /*be80*/  IMAD R18, R0.reuse, 0x3d6, RZ ;  /* 0x000003d600127824 */ /* 0x040fe400078e02ff */
[----:B------:R-:W-:Y:S01]  /*be90*/  IMAD.MOV.U32 R15, RZ, RZ, R29 ;  /* 0x000000ffff0f7224 */ /* 0x000fe200078e001d */
[----:B------:R1:W-:Y:S01]  /*bea0*/  STL.64 [R1+0x4b0], R10 ;  /* 0x0004b00a01007387 */ /* 0x0003e20000100a00 */
[----:B0-----:R-:W-:Y:S02]  /*beb0*/  MOV R16, R14 ;  /* 0x0000000e00107202 */ /* 0x001fe40000000f00 */
[-C--:B------:R-:W-:Y:S01]  /*bec0*/  IADD3 R14, P6, R19, R2.reuse, RZ ;  /* 0x00000002130e7210 */ /* 0x080fe20007fde0ff */
[----:B------:R-:W-:Y:S01]  /*bed0*/  IMAD R19, R0, 0x3de, RZ ;  /* 0x000003de00137824 */ /* 0x000fe200078e02ff */
[----:B------:R-:W-:Y:S01]  /*bee0*/  IADD3 R18, P2, R18, R2, RZ ;  /* 0x0000000212127210 */ /* 0x000fe20007f5e0ff */
[----:B------:R-:W-:-:S03]  /*bef0*/  IMAD R20, R0, 0x3d8, RZ ;  /* 0x000003d800147824 */ /* 0x000fc600078e02ff */
[-C--:B-1----:R-:W-:Y:S01]  /*bf00*/  IADD3 R10, P5, R19, R2.reuse, RZ ;  /* 0x00000002130a7210 */ /* 0x082fe20007fbe0ff */
[C---:B------:R-:W-:Y:S01]  /*bf10*/  IMAD R19, R0.reuse, 0x1e7, RZ ;  /* 0x000001e700137824 */ /* 0x040fe200078e02ff */
[----:B------:R-:W-:Y:S01]  /*bf20*/  MOV R17, R15 ;  /* 0x0000000f00117202 */ /* 0x000fe20000000f00 */
[----:B------:R-:W-:Y:S01]  /*bf30*/  IMAD R21, R0, 0x3ea, RZ ;  /* 0x000003ea00157824 */ /* 0x000fe200078e02ff */
[----:B------:R-:W-:Y:S01]  /*bf40*/  IADD3 R20, P1, R20, R2, RZ ;  /* 0x0000000214147210 */ /* 0x000fe20007f3e0ff */
[C---:B------:R-:W-:Y:S01]  /*bf50*/  IMAD R6, R0.reuse, 0x1ec, RZ ;  /* 0x000001ec00067824 */ /* 0x040fe200078e02ff */
[----:B------:R-:W-:Y:S01]  /*bf60*/  LEA.HI.X.SX32 R17, R19, R3, 0x1, P3 ;  /* 0x0000000313117211 */ /* 0x000fe200018f0eff */
[C---:B------:R-:W-:Y:S02]  /*bf70*/  IMAD R26, R0.reuse, 0x1ed, RZ ;  /* 0x000001ed001a7824 */ /* 0x040fe400078e02ff */
[----:B------:R-:W-:-:S03]  /*bf80*/  IMAD R22, R0, 0x3e6, RZ ;  /* 0x000003e600167824 */ /* 0x000fc600078e02ff */
[-C--:B------:R-:W-:Y:S02]  /*bf90*/  LEA.HI.X.SX32 R29, R26, R3.reuse, 0x1, P0 ;  /* 0x000000031a1d7211 */ /* 0x080fe400000f0eff */
[----:B---3--:R-:W-:Y:S01]  /*bfa0*/  LEA.HI.X.SX32 R25, R23, R3, 0x1, P4 ;  /* 0x0000000317197211 */ /* 0x008fe200020f0eff */
[----:B------:R-:W-:-:S05]  /*bfb0*/  IMAD R23, R0, 0x1eb, RZ ;  /* 0x000001eb00177824 */ /* 0x000fca00078e02ff */
[-C--:B------:R-:W-:Y:S01]  /*bfc0*/  LEA.HI.X.SX32 R19, R23, R3.reuse, 0x1, P2 ;  /* 0x0000000317137211 */ /* 0x080fe200010f0eff */
[----:B------:R-:W-:Y:S01]  /*bfd0*/  IMAD R23, R0, 0x3ec, RZ ;  /* 0x000003ec00177824 */ /* 0x000fe200078e02ff */
[-C--:B------:R-:W-:Y:S02]  /*bfe0*/  IADD3 R4, P2, R21, R2.reuse, RZ ;  /* 0x0000000215047210 */ /* 0x080fe40007f5e0ff */
[----:B------:R-:W-:Y:S02]  /*bff0*/  LEA.HI.X.SX32 R21, R6, R3, 0x1, P1 ;  /* 0x0000000306157211 */ /* 0x000fe400008f0eff */
[-C--:B------:R-:W-:Y:S01]  /*c000*/  IADD3 R6, P1, R23, R2.reuse, RZ ;  /* 0x0000000217067210 */ /* 0x080fe20007f3e0ff */
[----:B------:R-:W-:Y:S01]  /*c010*/  IMAD R23, R0, 0x1ef, RZ ;  /* 0x000001ef00177824 */ /* 0x000fe200078e02ff */
[----:B------:R0:W-:Y:S01]  /*c020*/  STL.64 [R1+0x5b8], R24 ;  /* 0x0005b81801007387 */ /* 0x0001e20000100a00 */
[----:B------:R-:W-:-:S03]  /*c030*/  IADD3 R22, P4, R22, R2, RZ ;  /* 0x0000000216167210 */ /* 0x000fc60007f9e0ff */
[----:B------:R-:W-:Y:S01]  /*c040*/  LEA.HI.X.SX32 R11, R23, R3, 0x1, P5 ;  /* 0x00000003170b7211 */ /* 0x000fe200028f0eff */
[C---:B------:R-:W-:Y:S01]  /*c050*/  IMAD R23, R0.reuse, 0x1f3, RZ ;  /* 0x000001f300177824 */ /* 0x040fe200078e02ff */
[----:B------:R-:W-:Y:S01]  /*c060*/  STL.64 [R1+0x2578], R18 ;  /* 0x0025781201007387 */ /* 0x000fe20000100a00 */
[----:B0-----:R-:W-:-:S03]  /*c070*/  IMAD R25, R0, 0x3ee, RZ ;  /* 0x000003ee00197824 */ /* 0x001fc600078e02ff */
[----:B------:R-:W-:Y:S01]  /*c080*/  STL [R1+0x684], R17 ;  /* 0x0006841101007387 */ /* 0x000fe20000100800 */
[-C--:B--2---:R-:W-:Y:S02]  /*c090*/  LEA.HI.X.SX32 R15, R27, R3.reuse, 0x1, P6 ;  /* 0x000000031b0f7211 */ /* 0x084fe400030f0eff */
[----:B------:R-:W-:Y:S01]  /*c0a0*/  IADD3 R8, P0, R25, R2, RZ ;  /* 0x0000000219087210 */ /* 0x000fe20007f1e0ff */
[----:B------:R-:W-:Y:S01]  /*c0b0*/  IMAD R25, R0, 0x3fa, RZ ;  /* 0x000003fa00197824 */ /* 0x000fe200078e02ff */
[----:B------:R-:W-:Y:S01]  /*c0c0*/  STL [R1+0x4c0], R4 ;  /* 0x0004c00401007387 */ /* 0x000fe20000100800 */
[----:B------:R-:W-:-:S03]  /*c0d0*/  LEA.HI.X.SX32 R23, R23, R3, 0x1, P4 ;  /* 0x0000000317177211 */ /* 0x000fc600020f0eff */
[----:B------:R-:W-:Y:S01]  /*c0e0*/  STL.64 [R1+0x24e0], R20 ;  /* 0x0024e01401007387 */ /* 0x000fe20000100a00 */
[----:B------:R-:W-:-:S03]  /*c0f0*/  IADD3 R12, P4, R25, R2, RZ ;  /* 0x00000002190c7210 */ /* 0x000fc60007f9e0ff */
[----:B------:R-:W-:Y:S04]  /*c100*/  STL [R1+0x5d0], R6 ;  /* 0x0005d00601007387 */ /* 0x000fe80000100800 */
[----:B------:R-:W-:Y:S04]  /*c110*/  STL.64 [R1+0x4b8], R28 ;  /* 0x0004b81c01007387 */ /* 0x000fe80000100a00 */
[----:B------:R-:W-:Y:S04]  /*c120*/  STL [R1+0x690], R8 ;  /* 0x0006900801007387 */ /* 0x000fe80000100800 */
[----:B------:R-:W-:Y:S04]  /*c130*/  STL.64 [R1+0x5c0], R14 ;  /* 0x0005c00e01007387 */ /* 0x000fe80000100a00 */
[----:B------:R-:W-:Y:S04]  /*c140*/  STL.64 [R1+0x688], R10 ;  /* 0x0006880a01007387 */ /* 0x000fe80000100a00 */
[----:B------:R0:W-:Y:S04]  /*c150*/  STL.64 [R1+0x2580], R22 ;  /* 0x0025801601007387 */ /* 0x0001e80000100a00 */
[----:B0-----:R-:W2:Y:S04]  /*c160*/  LDL.LU R22, [R1+0x6a4] ;  /* 0x0006a40001167983 */ /* 0x001ea80000300800 */
[----:B------:R-:W-:Y:S04]  /*c170*/  STL [R1+0x4c8], R12 ;  /* 0x0004c80c01007387 */ /* 0x000fe80000100800 */
[----:B------:R-:W2:Y:S04]  /*c180*/  LDL.LU R23, [R1+0x6a0] ;  /* 0x0006a00001177983 */ /* 0x000ea80000300800 */
[----:B--2---:R-:W-:Y:S04]  /*c190*/  STL.64 [R1+0x2728], R22 ;  /* 0x0027281601007387 */ /* 0x004fe80000100a00 */
[----:B------:R-:W2:Y:S04]  /*c1a0*/  LDL.LU R20, [R1+0x69c] ;  /* 0x00069c0001147983 */ /* 0x000ea80000300800 */
[----:B--2---:R0:W-:Y:S02]  /*c1b0*/  STL [R1+0x2738], R20 ;  /* 0x0027381401007387 */ /* 0x0041e40000100800 */
[----:B0-----:R-:W-:-:S05]  /*c1c0*/  IMAD.MOV.U32 R20, RZ, RZ, R8 ;  /* 0x000000ffff147224 */ /* 0x001fca00078e0008 */
[----:B------:R0:W-:Y:S04]  /*c1d0*/  STL [R1+0x273c], R20 ;  /* 0x00273c1401007387 */ /* 0x0001e80000100800 */
[----:B------:R-:W2:Y:S01]  /*c1e0*/  LDL.LU R18, [R1+0x698] ;  /* 0x0006980001127983 */ /* 0x000ea20000300800 */
[----:B------:R-:W-:-:S03]  /*c1f0*/  IMAD R24, R0, 0x3e8, RZ ;  /* 0x000003e800187824 */ /* 0x000fc600078e02ff */
[----:B--2---:R1:W-:Y:S04]  /*c200*/  STL [R1+0x2740], R18 ;  /* 0x0027401201007387 */ /* 0x0043e80000100800 */
[----:B------:R-:W2:Y:S04]  /*c210*/  LDL.LU R16, [R1+0x728] ;  /* 0x0007280001107983 */ /* 0x000ea80000300800 */
[----:B------:R-:W2:Y:S01]  /*c220*/  LDL.LU R17, [R1+0x72c] ;  /* 0x00072c0001117983 */ /* 0x000ea20000300800 */
[----:B------:R-:W-:Y:S01]  /*c230*/  IMAD R11, R0, 0x1f4, RZ ;  /* 0x000001f4000b7824 */ /* 0x000fe200078e02ff */
[----:B------:R-:W-:Y:S01]  /*c240*/  IADD3 R24, P3, R24, R2, RZ ;  /* 0x0000000218187210 */ /* 0x000fe20007f7e0ff */
[C---:B------:R-:W-:Y:S01]  /*c250*/  IMAD R29, R0.reuse, 0x1f5, RZ ;  /* 0x000001f5001d7824 */ /* 0x040fe200078e02ff */
[----:B------:R-:W-:Y:S01]  /*c260*/  MOV R21, R9 ;  /* 0x0000000900157202 */ /* 0x000fe20000000f00 */
[----:B------:R-:W-:Y:S01]  /*c270*/  IMAD.MOV.U32 R21, RZ, RZ, R7 ;  /* 0x000000ffff157224 */ /* 0x000fe200078e0007 */
[----:B------:R-:W-:Y:S01]  /*c280*/  LEA.HI.X.SX32 R25, R11, R3, 0x1, P3 ;  /* 0x000000030b197211 */ /* 0x000fe200018f0eff */
[----:B------:R-:W-:Y:S01]  /*c290*/  IMAD R21, R0, 0x1f6, RZ ;  /* 0x000001f600157824 */ /* 0x000fe200078e02ff */
[----:B0-----:R-:W-:-:S02]  /*c2a0*/  MOV R20, R6 ;  /* 0x0000000600147202 */ /* 0x001fc40000000f00 */
[----:B------:R-:W-:Y:S02]  /*c2b0*/  MOV R19, R5 ;  /* 0x0000000500137202 */ /* 0x000fe40000000f00 */
[----:B-1----:R-:W-:Y:S02]  /*c2c0*/  MOV R18, R4 ;  /* 0x0000000400127202 */ /* 0x002fe40000000f00 */
[-C--:B------:R-:W-:Y:S02]  /*c2d0*/  LEA.HI.X.SX32 R19, R29, R3.reuse, 0x1, P2 ;  /* 0x000000031d137211 */ /* 0x080fe400010f0eff */
[----:B------:R-:W-:Y:S01]  /*c2e0*/  LEA.HI.X.SX32 R21, R21, R3, 0x1, P1 ;  /* 0x0000000315157211 */ /* 0x000fe200008f0eff */
[C---:B------:R-:W-:Y:S01]  /*c2f0*/  IMAD R27, R0.reuse, 0x3fc, RZ ;  /* 0x000003fc001b7824 */ /* 0x040fe200078e02ff */
[----:B--2---:R0:W-:Y:S04]  /*c300*/  STL.64 [R1+0x2730], R16 ;  /* 0x0027301001007387 */ /* 0x0041e80000100a00 */
[----:B0-----:R0:W2:Y:S04]  /*c310*/  LDL.64 R16, [R1+0x4c8] ;  /* 0x0004c80001107983 */ /* 0x0010a80000100a00 */
[----:B------:R-:W3:Y:S04]  /*c320*/  LDL.LU R14, [R1+0x77c] ;  /* 0x00077c00010e7983 */ /* 0x000ee80000300800 */
[----:B------:R-:W4:Y:S04]  /*c330*/  LDL.LU R15, [R1+0x718] ;  /* 0x00071800010f7983 */ /* 0x000f280000300800 */
[----:B------:R-:W5:Y:S04]  /*c340*/  LDL.LU R12, [R1+0x7b0] ;  /* 0x0007b000010c7983 */ /* 0x000f680000300800 */
[----:B------:R-:W3:Y:S04]  /*c350*/  LDL.LU R13, [R1+0x734] ;  /* 0x00073400010d7983 */ /* 0x000ee80000300800 */
[----:B------:R-:W3:Y:S04]  /*c360*/  LDL.LU R10, [R1+0x724] ;  /* 0x00072400010a7983 */ /* 0x000ee80000300800 */
[----:B------:R-:W3:Y:S04]  /*c370*/  LDL.LU R11, [R1+0x6f8] ;  /* 0x0006f800010b7983 */ /* 0x000ee80000300800 */
[----:B------:R-:W3:Y:S04]  /*c380*/  LDL.LU.64 R8, [R1+0x498] ;  /* 0x0004980001087983 */ /* 0x000ee80000300a00 */
[----:B------:R-:W4:Y:S04]  /*c390*/  LDL.LU.64 R6, [R1+0x490] ;  /* 0x0004900001067983 */ /* 0x000f280000300a00 */
[----:B------:R-:W5:Y:S04]  /*c3a0*/  LDL.LU.64 R4, [R1+0x488] ;  /* 0x0004880001047983 */ /* 0x000f680000300a00 */
[----:B------:R1:W-:Y:S04]  /*c3b0*/  STL.64 [R1+0x24e8], R24 ;  /* 0x0024e81801007387 */ /* 0x0003e80000100a00 */
[----:B-1----:R-:W5:Y:S04]  /*c3c0*/  LDL.LU R24, [R1+0x6ac] ;  /* 0x0006ac0001187983 */ /* 0x002f680000300800 */
[----:B------:R-:W5:Y:S04]  /*c3d0*/  LDL.LU R25, [R1+0x6a8] ;  /* 0x0006a80001197983 */ /* 0x000f680000300800 */
[----:B------:R1:W-:Y:S04]  /*c3e0*/  STL [R1+0x4c4], R19 ;  /* 0x0004c41301007387 */ /* 0x0003e80000100800 */
[----:B------:R-:W5:Y:S04]  /*c3f0*/  LDL.LU R18, [R1+0x2740] ;  /* 0x0027400001127983 */ /* 0x000f680000300800 */
[----:B------:R0:W-:Y:S04]  /*c400*/  STL [R1+0x5d4], R21 ;  /* 0x0005d41501007387 */ /* 0x0001e80000100800 */
[----:B------:R0:W5:Y:S04]  /*c410*/  LDL.LU R20, [R1+0x273c] ;  /* 0x00273c0001147983 */ /* 0x0001680000300800 */
[----:B-1----:R-:W1:Y:S01]  /*c420*/  S2R R19, SR_TID.X ;  /* 0x0000000000137919 */ /* 0x002e620000002100 */
[----:B------:R-:W-:Y:S01]  /*c430*/  IADD3 R22, P3, R27, R2, RZ ;  /* 0x000000021b167210 */ /* 0x000fe20007f7e0ff */
[----:B------:R-:W-:-:S05]  /*c440*/  IMAD R27, R0, 0x1f7, RZ ;  /* 0x000001f7001b7824 */ /* 0x000fca00078e02ff */
[----:B0-----:R-:W-:Y:S01]  /*c450*/  LEA.HI.X.SX32 R21, R27, R3, 0x1, P0 ;  /* 0x000000031b157211 */ /* 0x001fe200000f0eff */
[----:B------:R-:W-:-:S04]  /*c460*/  IMAD R28, R0, 0x3f8, RZ ;  /* 0x000003f8001c7824 */ /* 0x000fc800078e02ff */
[----:B------:R0:W-:Y:S01]  /*c470*/  STL [R1+0x694], R21 ;  /* 0x0006941501007387 */ /* 0x0001e20000100800 */
[----:B------:R-:W-:Y:S01]  /*c480*/  IMAD R26, R0, 0x3f6, RZ ;  /* 0x000003f6001a7824 */ /* 0x000fe200078e02ff */
[----:B------:R-:W-:Y:S01]  /*c490*/  IADD3 R28, P5, R28, R2, RZ ;  /* 0x000000021c1c7210 */ /* 0x000fe20007fbe0ff */
[----:B0-----:R-:W-:Y:S01]  /*c4a0*/  IMAD.MOV.U32 R21, RZ, RZ, c[0x0][0x198] ;  /* 0x00006600ff157624 */ /* 0x001fe200078e00ff */
[----:B-1----:R-:W-:-:S03]  /*c4b0*/  LOP3.LUT R19, R19, 0x7f, RZ, 0xc0, !PT ;  /* 0x0000007f13137812 */ /* 0x002fc600078ec0ff */
[----:B------:R-:W-:Y:S01]  /*c4c0*/  IMAD R21, R21, 0x1fc, RZ ;  /* 0x000001fc15157824 */ /* 0x000fe200078e02ff */
[----:B------:R-:W-:Y:S02]  /*c4d0*/  SHF.L.U32 R19, R19, 0x1, RZ ;  /* 0x0000000113137819 */ /* 0x000fe400000006ff */
[----:B------:R-:W-:Y:S01]  /*c4e0*/  IADD3 R26, P6, R26, R2, RZ ;  /* 0x000000021a1a7210 */ /* 0x000fe20007fde0ff */
[C---:B------:R-:W-:Y:S01]  /*c4f0*/  IMAD R2, R0.reuse, 0x1fb, RZ ;  /* 0x000001fb00027824 */ /* 0x040fe200078e02ff */
[-C--:B------:R-:W-:Y:S02]  /*c500*/  LEA.HI.X.SX32 R29, R21, R3.reuse, 0x1, P5 ;  /* 0x00000003151d7211 */ /* 0x080fe400028f0eff */
[----:B------:R-:W-:Y:S02]  /*c510*/  LOP3.LUT R21, R19, 0x20, RZ, 0x3c, !PT ;  /* 0x0000002013157812 */ /* 0x000fe400078e3cff */
[----:B------:R-:W-:Y:S01]  /*c520*/  MOV R19, c[0x0][0x198] ;  /* 0x0000660000137a02 */ /* 0x000fe20000000f00 */
[----:B------:R-:W-:Y:S01]  /*c530*/  IMAD R0, R0, 0x1fd, RZ ;  /* 0x000001fd00007824 */ /* 0x000fe200078e02ff */
[----:B------:R-:W-:-:S03]  /*c540*/  LEA.HI.X.SX32 R27, R2, R3, 0x1, P6 ;  /* 0x00000003021b7211 */ /* 0x000fc600030f0eff */
[----:B------:R-:W-:-:S05]  /*c550*/  IMAD R19, R19, 0x1fe, RZ ;  /* 0x000001fe13137824 */ /* 0x000fca00078e02ff */
[-C--:B------:R-:W-:Y:S02]  /*c560*/  LEA.HI.X.SX32 R23, R19, R3.reuse, 0x1, P3 ;  /* 0x0000000313177211 */ /* 0x080fe400018f0eff */
[----:B--2---:R-:W-:Y:S01]  /*c570*/  LEA.HI.X.SX32 R17, R0, R3, 0x1, P4 ;  /* 0x0000000300117211 */ /* 0x004fe200020f0eff */
[----:B---3--:R-:W2:Y:S04]  /*c580*/  LDG.E.U16 R8, [R8.64] ;  /* 0x0000000608087981 */ /* 0x008ea8000c1e1500 */
[----:B----4-:R-:W3:Y:S04]  /*c590*/  LDG.E.U16 R6, [R6.64] ;  /* 0x0000000606067981 */ /* 0x010ee8000c1e1500 */
[----:B-----5:R-:W4:Y:S04]  /*c5a0*/  LDL.LU R20, [R1+0x2738] ;  /* 0x0027380001147983 */ /* 0x020f280000300800 */
[----:B------:R0:W-:Y:S04]  /*c5b0*/  STL.64 [R1+0x2588], R26 ;  /* 0x0025881a01007387 */ /* 0x0001e80000100a00 */
[----:B0-----:R-:W5:Y:S04]  /*c5c0*/  LDL.LU R26, [R1+0x6b4] ;  /* 0x0006b400011a7983 */ /* 0x001f680000300800 */
[----:B------:R-:W2:Y:S04]  /*c5d0*/  LDL.LU R27, [R1+0x6b0] ;  /* 0x0006b000011b7983 */ /* 0x000ea80000300800 */
[----:B------:R0:W-:Y:S04]  /*c5e0*/  STL.64 [R1+0x24f0], R28 ;  /* 0x0024f01c01007387 */ /* 0x0001e80000100a00 */
[----:B0-----:R-:W2:Y:S04]  /*c5f0*/  LDL.LU R29, [R1+0x6b8] ;  /* 0x0006b800011d7983 */ /* 0x001ea80000300800 */
[----:B------:R0:W-:Y:S04]  /*c600*/  STL [R1+0x4cc], R17 ;  /* 0x0004cc1101007387 */ /* 0x0001e80000100800 */
[----:B0-----:R-:W2:Y:S04]  /*c610*/  LDL.LU.64 R16, [R1+0x2730] ;  /* 0x0027300001107983 */ /* 0x001ea80000300a00 */
[----:B------:R0:W-:Y:S04]  /*c620*/  STL.64 [R1+0x5c8], R22 ;  /* 0x0005c81601007387 */ /* 0x0001e80000100a00 */
[----:B0-----:R-:W2:Y:S04]  /*c630*/  LDL.LU.64 R22, [R1+0x2728] ;  /* 0x0027280001167983 */ /* 0x001ea80000300a00 */
[----:B------:R-:W2:Y:S04]  /*c640*/  LDL.LU.64 R2, [R1+0x3f8] ;  /* 0x0003f80001027983 */ /* 0x000ea80000300a00 */
[----:B--2---:R0:W-:Y:S04]  /*c650*/  STL.64 [R1+0x26a0], R2 ;  /* 0x0026a00201007387 */ /* 0x0041e80000100a00 */
[----:B0-----:R-:W2:Y:S04]  /*c660*/  LDL.LU.64 R2, [R1+0x400] ;  /* 0x0004000001027983 */ /* 0x001ea80000300a00 */
        /* <DEDUP_REMOVED lines=22> */
[----:B------:R-:W0:Y:S04]  /*c7d0*/  S2R R19, SR_TID.X ;  /* 0x0000000000137919 */ /* 0x000e280000002100 */
[----:B------:R-:W-:Y:S04]  /*c7e0*/  STS.U16 [R21+0xba00], R29 ;  /* 0x00ba001d15007388 */ /* 0x000fe80000000400 */
[----:B-----5:R-:W-:Y:S04]  /*c7f0*/  STS.U16 [R21+0xc200], R26 ;  /* 0x00c2001a15007388 */ /* 0x020fe80000000400 */
[----:B--2---:R1:W-:Y:S04]  /*c800*/  STL.64 [R1+0x2700], R2 ;  /* 0x0027000201007387 */ /* 0x0043e80000100a00 */
[----:B-1----:R-:W2:Y:S01]  /*c810*/  LDL.LU.64 R2, [R1+0x460] ;  /* 0x0004600001027983 */ /* 0x002ea20000300a00 */
[----:B0-----:R-:W-:-:S05]  /*c820*/  LOP3.LUT R19, R19, 0x7f, RZ, 0xc0, !PT ;  /* 0x0000007f13137812 */ /* 0x001fca00078ec0ff */
[----:B------:R-:W-:Y:S01]  /*c830*/  IMAD.SHL.U32 R19, R19, 0x2, RZ ;  /* 0x0000000213137824 */ /* 0x000fe200078e00ff */
[----:B------:R-:W-:Y:S04]  /*c840*/  STS.U16 [R21+0xca00], R27 ;  /* 0x00ca001b15007388 */ /* 0x000fe80000000400 */
[----:B------:R-:W-:Y:S01]  /*c850*/  STS.U16 [R21+0xd200], R24 ;  /* 0x00d2001815007388 */ /* 0x000fe20000000400 */
[----:B------:R-:W-:-:S03]  /*c860*/  LOP3.LUT R0, R19, 0x30, RZ, 0x3c, !PT ;  /* 0x0000003013007812 */ /* 0x000fc600078e3cff */
[----:B------:R-:W-:Y:S04]  /*c870*/  STS.U16 [R21+0xda00], R25 ;  /* 0x00da001915007388 */ /* 0x000fe80000000400 */
[----:B------:R-:W-:Y:S04]  /*c880*/  STS.U16 [R21+0xe200], R22 ;  /* 0x00e2001615007388 */ /* 0x000fe80000000400 */
[----:B------:R-:W-:Y:S04]  /*c890*/  STS.U16 [R21+0xea00], R23 ;  /* 0x00ea001715007388 */ /* 0x000fe80000000400 */
        /* <DEDUP_REMOVED lines=10> */
[----:B0-----:R-:W4:Y:S04]  /*c940*/  LDG.E.U16 R0, [R4.64] ;  /* 0x0000000604007981 */ /* 0x001f28000c1e1500 */
[----:B--2---:R0:W-:Y:S04]  /*c950*/  STL.64 [R1+0x2708], R2 ;  /* 0x0027080201007387 */ /* 0x0041e80000100a00 */
[----:B------:R-:W-:Y:S04]  /*c960*/  STL [R1+0x498], R8 ;  /* 0x0004980801007387 */ /* 0x000fe80000100800 */
[----:B0-----:R-:W2:Y:S04]  /*c970*/  LDL.LU.64 R2, [R1+0x468] ;  /* 0x0004680001027983 */ /* 0x001ea80000300a00 */
[----:B---3--:R-:W-:Y:S04]  /*c980*/  STL [R1+0x490], R6 ;  /* 0x0004900601007387 */ /* 0x008fe80000100800 */
[----:B--2---:R0:W-:Y:S04]  /*c990*/  STL.64 [R1+0x2710], R2 ;  /* 0x0027100201007387 */ /* 0x0041e80000100a00 */
[----:B----4-:R-:W-:Y:S04]  /*c9a0*/  STL [R1+0x488], R0 ;  /* 0x0004880001007387 */ /* 0x010fe80000100800 */
[----:B0-----:R-:W2:Y:S04]  /*c9b0*/  LDL.LU.64 R2, [R1+0x470] ;  /* 0x0004700001027983 */ /* 0x001ea80000300a00 */
[----:B--2---:R0:W-:Y:S04]  /*c9c0*/  STL.64 [R1+0x2718], R2 ;  /* 0x0027180201007387 */ /* 0x0041e80000100a00 */
[----:B0-----:R-:W2:Y:S04]  /*c9d0*/  LDL.LU.64 R2, [R1+0x478] ;  /* 0x0004780001027983 */ /* 0x001ea80000300a00 */
[----:B--2---:R0:W-:Y:S04]  /*c9e0*/  STL.64 [R1+0x2720], R2 ;  /* 0x0027200201007387 */ /* 0x0041e80000100a00 */
[----:B0-----:R-:W2:Y:S04]  /*c9f0*/  LDL.LU.64 R2, [R1+0x480] ;  /* 0x0004800001027983 */ /* 0x001ea80000300a00 */
[----:B------:R-:W3:Y:S04]  /*ca00*/  LDL.LU.64 R28, [R1+0x3f0] ;  /* 0x0003f000011c7983 */ /* 0x000ee80000300a00 */
[----:B------:R-:W4:Y:S04]  /*ca10*/  LDL.LU.64 R26, [R1+0x3e8] ;  /* 0x0003e800011a7983 */ /* 0x000f280000300a00 */
[----:B------:R-:W5:Y:S04]  /*ca20*/  LDL.LU.64 R24, [R1+0x3e0] ;  /* 0x0003e00001187983 */ /* 0x000f680000300a00 */
        /* <DEDUP_REMOVED lines=10> */
[----:B--2---:R0:W2:Y:S04]  /*cad0*/  LDG.E.U16 R0, [R2.64] ;  /* 0x0000000602007981 */ /* 0x0040a8000c1e1500 */
[----:B---3--:R-:W3:Y:S04]  /*cae0*/  LDG.E.U16 R28, [R28.64] ;  /* 0x000000061c1c7981 */ /* 0x008ee8000c1e1500 */
[----:B----4-:R-:W4:Y:S04]  /*caf0*/  LDG.E.U16 R26, [R26.64] ;  /* 0x000000061a1a7981 */ /* 0x010f28000c1e1500 */
[----:B0-----:R-:W3:Y:S04]  /*cb00*/  LDL.LU.64 R2, [R1+0x2720] ;  /* 0x0027200001027983 */ /* 0x001ee80000300a00 */
[----:B-----5:R-:W5:Y:S04]  /*cb10*/  LDG.E.U16 R24, [R24.64] ;  /* 0x0000000618187981 */ /* 0x020f68000c1e1500 */
[----:B------:R-:W4:Y:S04]  /*cb20*/  LDG.E.U16 R22, [R22.64] ;  /* 0x0000000616167981 */ /* 0x000f28000c1e1500 */
        /* <DEDUP_REMOVED lines=8> */
[----:B--2---:R3:W-:Y:S04]  /*cbb0*/  STL [R1+0x480], R0 ;  /* 0x0004800001007387 */ /* 0x0047e80000100800 */
[----:B---3--:R0:W2:Y:S04]  /*cbc0*/  LDG.E.U16 R0, [R2.64] ;  /* 0x0000000602007981 */ /* 0x0080a8000c1e1500 */
[----:B0-----:R-:W3:Y:S04]  /*cbd0*/  LDL.LU.64 R2, [R1+0x2718] ;  /* 0x0027180001027983 */ /* 0x001ee80000300a00 */
        /* <DEDUP_REMOVED lines=45> */
[----:B---3--:R-:W3:Y:S04]  /*ceb0*/  LDG.E.U16 R3, [R2.64] ;  /* 0x0000000602037981 */ /* 0x008ee8000c1e1500 */
[----:B--2---:R0:W-:Y:S04]  /*cec0*/  STL [R1+0x400], R0 ;  /* 0x0004000001007387 */ /* 0x0041e80000100800 */
[----:B0-----:R-:W2:Y:S04]  /*ced0*/  LDG.E.U16 R0, [R4.64] ;  /* 0x0000000604007981 */ /* 0x001ea8000c1e1500 */
[----:B---3--:R0:W-:Y:S04]  /*cee0*/  STL [R1+0x3f8], R3 ;  /* 0x0003f80301007387 */ /* 0x0081e80000100800 */
[----:B0-----:R-:W3:Y:S04]  /*cef0*/  LDL.LU.64 R2, [R1+0x300] ;  /* 0x0003000001027983 */ /* 0x001ee80000300a00 */
[----:B---3--:R0:W-:Y:S04]  /*cf00*/  STL.64 [R1+0x2618], R2 ;  /* 0x0026180201007387 */ /* 0x0081e80000100a00 */
        /* <DEDUP_REMOVED lines=16> */
[----:B------:R-:W-:Y:S04]  /*d010*/  STL [R1+0x3f0], R28 ;  /* 0x0003f01c01007387 */ /* 0x000fe80000100800 */
[----:B0-----:R-:W3:Y:S04]  /*d020*/  LDL.LU.64 R2, [R1+0x348] ;  /* 0x0003480001027983 */ /* 0x001ee80000300a00 */
[----:B----4-:R-:W-:Y:S04]  /*d030*/  STL [R1+0x3e8], R26 ;  /* 0x0003e81a01007387 */ /* 0x010fe80000100800 */
[----:B---3--:R0:W-:Y:S04]  /*d040*/  STL.64 [R1+0x2660], R2 ;  /* 0x0026600201007387 */ /* 0x0081e80000100a00 */
[----:B-----5:R-:W-:Y:S04]  /*d050*/  STL [R1+0x3e0], R24 ;  /* 0x0003e01801007387 */ /* 0x020fe80000100800 */
[----:B0-----:R-:W3:Y:S04]  /*d060*/  LDL.LU.64 R2, [R1+0x350] ;  /* 0x0003500001027983 */ /* 0x001ee80000300a00 */
[----:B------:R-:W-:Y:S04]  /*d070*/  STL [R1+0x3d8], R22 ;  /* 0x0003d81601007387 */ /* 0x000fe80000100800 */
[----:B---3--:R0:W-:Y:S04]  /*d080*/  STL.64 [R1+0x2668], R2 ;  /* 0x0026680201007387 */ /* 0x0081e80000100a00 */
[----:B------:R-:W-:Y:S04]  /*d090*/  STL [R1+0x3d0], R20 ;  /* 0x0003d01401007387 */ /* 0x000fe80000100800 */
        /* <DEDUP_REMOVED lines=15> */
[----:B--2---:R-:W-:Y:S04]  /*d190*/  STL [R1+0x390], R0 ;  /* 0x0003900001007387 */ /* 0x004fe80000100800 */
        /* <DEDUP_REMOVED lines=19> */
[----:B---3--:R4:W3:Y:S04]  /*d2d0*/  LDG.E.U16 R29, [R28.64] ;  /* 0x000000061c1d7981 */ /* 0x0088e8000c1e1500 */
[----:B0-----:R-:W3:Y:S04]  /*d2e0*/  LDL.LU.64 R2, [R1+0x2698] ;  /* 0x0026980001027983 */ /* 0x001ee80000300a00 */
[----:B----4-:R0:W4:Y:S04]  /*d2f0*/  LDG.E.U16 R28, [R26.64] ;  /* 0x000000061a1c7981 */ /* 0x010128000c1e1500 */
        /* <DEDUP_REMOVED lines=10> */
[----:B-1----:R-:W3:Y:S04]  /*d3a0*/  LDL.LU.64 R2, [R1+0x2690] ;  /* 0x0026900001027983 */ /* 0x002ee80000300a00 */
        /* <DEDUP_REMOVED lines=47> */
[----:B-1----:R-:W3:Y:S04]  /*d6a0*/  LDG.E.U16 R3, [R8.64] ;  /* 0x0000000608037981 */ /* 0x002ee8000c1e1500 */
[----:B------:R-:W3:Y:S04]  /*d6b0*/  LDG.E.U16 R2, [R6.64] ;  /* 0x0000000606027981 */ /* 0x000ee8000c1e1500 */
[----:B--2---:R1:W-:Y:S04]  /*d6c0*/  STL [R1+0x314], R0 ;  /* 0x0003140001007387 */ /* 0x0043e80000100800 */
[----:B0-----:R-:W2:Y:S04]  /*d6d0*/  LDL.LU.64 R26, [R1+0x140] ;  /* 0x00014000011a7983 */ /* 0x001ea80000300a00 */
[----:B-1----:R-:W3:Y:S04]  /*d6e0*/  LDG.E.U16 R0, [R4.64] ;  /* 0x0000000604007981 */ /* 0x002ee8000c1e1500 */
        /* <DEDUP_REMOVED lines=17> */
[----:B------:R-:W-:Y:S04]  /*d800*/  STL [R1+0x310], R29 ;  /* 0x0003101d01007387 */ /* 0x000fe80000100800 */
[----:B0-----:R-:W2:Y:S04]  /*d810*/  LDL.LU.64 R26, [R1+0x218] ;  /* 0x00021800011a7983 */ /* 0x001ea80000300a00 */
[----:B----4-:R-:W-:Y:S04]  /*d820*/  STL [R1+0x30c], R28 ;  /* 0x00030c1c01007387 */ /* 0x010fe80000100800 */
[----:B--2---:R0:W-:Y:S04]  /*d830*/  STL.64 [R1+0x25d8], R26 ;  /* 0x0025d81a01007387 */ /* 0x0041e80000100a00 */
[----:B-----5:R-:W-:Y:S04]  /*d840*/  STL [R1+0x308], R24 ;  /* 0x0003081801007387 */ /* 0x020fe80000100800 */
[----:B0-----:R-:W2:Y:S04]  /*d850*/  LDL.LU.64 R26, [R1+0x240] ;  /* 0x00024000011a7983 */ /* 0x001ea80000300a00 */
[----:B------:R-:W-:Y:S04]  /*d860*/  STL [R1+0x304], R22 ;  /* 0x0003041601007387 */ /* 0x000fe80000100800 */
[----:B--2---:R0:W-:Y:S04]  /*d870*/  STL.64 [R1+0x25e0], R26 ;  /* 0x0025e01a01007387 */ /* 0x0041e80000100a00 */
[----:B------:R-:W-:Y:S04]  /*d880*/  STL [R1+0x300], R20 ;  /* 0x0003001401007387 */ /* 0x000fe80000100800 */
        /* <DEDUP_REMOVED lines=11> */
[----:B---3--:R-:W-:Y:S04]  /*d940*/  STL [R1+0x2e8], R3 ;  /* 0x0002e80301007387 */ /* 0x008fe80000100800 */
[----:B0-----:R-:W2:Y:S04]  /*d950*/  LDL.LU.64 R26, [R1+0x278] ;  /* 0x00027800011a7983 */ /* 0x001ea80000300a00 */
[----:B------:R-:W-:Y:S04]  /*d960*/  STL [R1+0x2e4], R2 ;  /* 0x0002e40201007387 */ /* 0x000fe80000100800 */
[----:B--2---:R0:W-:Y:S04]  /*d970*/  STL.64 [R1+0x2600], R26 ;  /* 0x0026001a01007387 */ /* 0x0041e80000100a00 */
[----:B------:R-:W-:Y:S04]  /*d980*/  STL [R1+0x2e0], R0 ;  /* 0x0002e00001007387 */ /* 0x000fe80000100800 */
        /* <DEDUP_REMOVED lines=8> */
[----:B------:R-:W3:Y:S04]  /*da10*/  LDL.LU.64 R10, [R1+0xe0] ;  /* 0x0000e000010a7983 */ /* 0x000ee80000300a00 */
[----:B------:R-:W3:Y:S04]  /*da20*/  LDL.LU.64 R6, [R1+0xc8] ;  /* 0x0000c80001067983 */ /* 0x000ee80000300a00 */
[----:B------:R-:W3:Y:S04]  /*da30*/  LDL.LU.64 R2, [R1+0xb0] ;  /* 0x0000b00001027983 */ /* 0x000ee80000300a00 */
[----:B------:R-:W3:Y:S04]  /*da40*/  LDL.LU.64 R28, [R1+0x98] ;  /* 0x00009800011c7983 */ /* 0x000ee80000300a00 */
[----:B------:R-:W4:Y:S04]  /*da50*/  LDL.LU.64 R24, [R1+0x80] ;  /* 0x0000800001187983 */ /* 0x000f280000300a00 */
[----:B------:R-:W5:Y:S04]  /*da60*/  LDL.LU.64 R20, [R1+0x68] ;  /* 0x0000680001147983 */ /* 0x000f680000300a00 */
[----:B------:R-:W5:Y:S04]  /*da70*/  LDL.LU.64 R16, [R1+0x50] ;  /* 0x0000500001107983 */ /* 0x000f680000300a00 */
[----:B------:R-:W5:Y:S04]  /*da80*/  LDL.LU.64 R12, [R1+0x38] ;  /* 0x00003800010c7983 */ /* 0x000f680000300a00 */
[----:B------:R-:W5:Y:S04]  /*da90*/  LDL.LU.64 R8, [R1+0x20] ;  /* 0x0000200001087983 */ /* 0x000f680000300a00 */
[----:B------:R-:W5:Y:S04]  /*daa0*/  LDL.LU.64 R4, [R1+0x8] ;  /* 0x0000080001047983 */ /* 0x000f680000300a00 */
[----:B--2---:R0:W2:Y:S04]  /*dab0*/  LDG.E.U16 R0, [R26.64] ;  /* 0x000000061a007981 */ /* 0x0040a8000c1e1500 */
[----:B0-----:R-:W2:Y:S04]  /*dac0*/  LDL.LU.64 R26, [R1+0x2610] ;  /* 0x00261000011a7983 */ /* 0x001ea80000300a00 */
[----:B---3--:R-:W3:Y:S04]  /*dad0*/  LDG.E.U16 R29, [R28.64] ;  /* 0x000000061c1d7981 */ /* 0x008ee8000c1e1500 */
[----:B----4-:R-:W4:Y:S04]  /*dae0*/  LDG.E.U16 R24, [R24.64] ;  /* 0x0000000618187981 */ /* 0x010f28000c1e1500 */
[----:B-----5:R-:W5:Y:S04]  /*daf0*/  LDG.E.U16 R20, [R20.64] ;  /* 0x0000000614147981 */ /* 0x020f68000c1e1500 */
[----:B------:R-:W3:Y:S04]  /*db00*/  LDG.E.U16 R16, [R16.64] ;  /* 0x0000000610107981 */ /* 0x000ee8000c1e1500 */
[----:B------:R-:W3:Y:S04]  /*db10*/  LDG.E.U16 R12, [R12.64] ;  /* 0x000000060c0c7981 */ /* 0x000ee8000c1e1500 */
[----:B------:R-:W3:Y:S04]  /*db20*/  LDG.E.U16 R8, [R8.64] ;  /* 0x0000000608087981 */ /* 0x000ee8000c1e1500 */
[----:B--2---:R0:W-:Y:S04]  /*db30*/  STL [R1+0x2dc], R0 ;  /* 0x0002dc0001007387 */ /* 0x0041e80000100800 */
[----:B0-----:R0:W2:Y:S04]  /*db40*/  LDG.E.U16 R0, [R26.64] ;  /* 0x000000061a007981 */ /* 0x0010a8000c1e1500 */
        /* <DEDUP_REMOVED lines=50> */
[----:B0-----:R0:W2:Y:S04]  /*de70*/  LDG.E.U16 R0, [R22.64] ;  /* 0x0000000616007981 */ /* 0x0010a8000c1e1500 */
        /* <DEDUP_REMOVED lines=15> */
[----:B0-----:R-:W4:Y:S04]  /*df70*/  LDG.E.U16 R3, [R4.64] ;  /* 0x0000000604037981 */ /* 0x001f28000c1e1500 */
[----:B---3--:R-:W3:Y:S04]  /*df80*/  LDG.E.U16 R2, [R6.64] ;  /* 0x0000000606027981 */ /* 0x008ee8000c1e1500 */
[----:B--2---:R0:W-:Y:S04]  /*df90*/  STL [R1+0x280], R0 ;  /* 0x0002800001007387 */ /* 0x0041e80000100800 */
[----:B------:R1:W-:Y:S04]  /*dfa0*/  STL [R1+0x27c], R29 ;  /* 0x00027c1d01007387 */ /* 0x0003e80000100800 */
[----:B0-----:R-:W2:Y:S04]  /*dfb0*/  LDG.E.U16 R0, [R10.64] ;  /* 0x000000060a007981 */ /* 0x001ea8000c1e1500 */
[----:B-1----:R-:W2:Y:S04]  /*dfc0*/  LDL.LU.64 R28, [R1+0x138] ;  /* 0x00013800011c7983 */ /* 0x002ea80000300a00 */
        /* <DEDUP_REMOVED lines=22> */
[----:B----4-:R-:W-:Y:S04]  /*e130*/  STL [R1+0x278], R24 ;  /* 0x0002781801007387 */ /* 0x010fe80000100800 */
[----:B--2---:R0:W-:Y:S04]  /*e140*/  STL.64 [R1+0x2550], R28 ;  /* 0x0025501c01007387 */ /* 0x0041e80000100a00 */
[----:B-----5:R-:W-:Y:S04]  /*e150*/  STL [R1+0x274], R20 ;  /* 0x0002741401007387 */ /* 0x020fe80000100800 */
[----:B0-----:R-:W2:Y:S04]  /*e160*/  LDL.LU.64 R28, [R1+0x250] ;  /* 0x00025000011c7983 */ /* 0x001ea80000300a00 */
[----:B------:R-:W-:Y:S04]  /*e170*/  STL [R1+0x270], R16 ;  /* 0x0002701001007387 */ /* 0x000fe80000100800 */
[----:B--2---:R0:W-:Y:S04]  /*e180*/  STL.64 [R1+0x2558], R28 ;  /* 0x0025581c01007387 */ /* 0x0041e80000100a00 */
[----:B------:R1:W-:Y:S04]  /*e190*/  STL [R1+0x26c], R12 ;  /* 0x00026c0c01007387 */ /* 0x0003e80000100800 */
[----:B0-----:R-:W2:Y:S04]  /*e1a0*/  LDL.LU.64 R28, [R1+0x258] ;  /* 0x00025800011c7983 */ /* 0x001ea80000300a00 */
[----:B------:R0:W-:Y:S04]  /*e1b0*/  STL [R1+0x268], R8 ;  /* 0x0002680801007387 */ /* 0x0001e80000100800 */
[----:B------:R-:W4:Y:S04]  /*e1c0*/  LDL.LU.64 R24, [R1+0x120] ;  /* 0x0001200001187983 */ /* 0x000f280000300a00 */
[----:B------:R-:W-:Y:S04]  /*e1d0*/  STL [R1+0x264], R3 ;  /* 0x0002640301007387 */ /* 0x000fe80000100800 */
[----:B------:R-:W5:Y:S04]  /*e1e0*/  LDL.LU.64 R20, [R1+0x108] ;  /* 0x0001080001147983 */ /* 0x000f680000300a00 */
[----:B---3--:R-:W-:Y:S04]  /*e1f0*/  STL [R1+0x260], R2 ;  /* 0x0002600201007387 */ /* 0x008fe80000100800 */
[----:B------:R-:W3:Y:S04]  /*e200*/  LDL.LU.64 R16, [R1+0xf0] ;  /* 0x0000f00001107983 */ /* 0x000ee80000300a00 */
[----:B------:R0:W-:Y:S04]  /*e210*/  STL [R1+0x244], R0 ;  /* 0x0002440001007387 */ /* 0x0001e80000100800 */
[----:B-1----:R-:W2:Y:S04]  /*e220*/  LDL.LU.64 R12, [R1+0xd8] ;  /* 0x0000d800010c7983 */ /* 0x002ea80000300a00 */
[----:B0-----:R-:W2:Y:S04]  /*e230*/  LDL.LU.64 R8, [R1+0xc0] ;  /* 0x0000c00001087983 */ /* 0x001ea80000300a00 */
[----:B------:R0:W2:Y:S04]  /*e240*/  LDG.E.U16 R0, [R14.64] ;  /* 0x000000060e007981 */ /* 0x0000a8000c1e1500 */
[----:B------:R-:W3:Y:S04]  /*e250*/  LDL.LU.64 R10, [R1+0x48] ;  /* 0x00004800010a7983 */ /* 0x000ee80000300a00 */
[----:B------:R-:W4:Y:S04]  /*e260*/  LDL.LU.64 R6, [R1+0x30] ;  /* 0x0000300001067983 */ /* 0x000f280000300a00 */
[----:B------:R-:W4:Y:S04]  /*e270*/  LDL.LU.64 R2, [R1+0x18] ;  /* 0x0000180001027983 */ /* 0x000f280000300a00 */
[----:B------:R-:W4:Y:S04]  /*e280*/  LDL.LU.64 R4, [R1] ;  /* 0x0000000001047983 */ /* 0x000f280000300a00 */
[----:B0-----:R-:W4:Y:S04]  /*e290*/  LDL.LU.64 R14, [R1+0x60] ;  /* 0x00006000010e7983 */ /* 0x001f280000300a00 */
[----:B--2---:R0:W-:Y:S04]  /*e2a0*/  STL [R1+0x240], R0 ;  /* 0x0002400001007387 */ /* 0x0041e80000100800 */
[----:B---3--:R-:W2:Y:S04]  /*e2b0*/  LDG.E.U16 R11, [R10.64] ;  /* 0x000000060a0b7981 */ /* 0x008ea8000c1e1500 */
[----:B0-----:R0:W3:Y:S04]  /*e2c0*/  LDG.E.U16 R0, [R18.64] ;  /* 0x0000000612007981 */ /* 0x0010e8000c1e1500 */
[----:B0-----:R-:W2:Y:S04]  /*e2d0*/  LDL.LU.64 R18, [R1+0x78] ;  /* 0x0000780001127983 */ /* 0x001ea80000300a00 */
[----:B----4-:R-:W4:Y:S04]  /*e2e0*/  LDG.E.U16 R15, [R14.64] ;  /* 0x000000060e0f7981 */ /* 0x010f28000c1e1500 */
[----:B---3--:R0:W-:Y:S04]  /*e2f0*/  STL [R1+0x21c], R0 ;  /* 0x00021c0001007387 */ /* 0x0081e80000100800 */
[----:B0-----:R0:W3:Y:S04]  /*e300*/  LDG.E.U16 R0, [R22.64] ;  /* 0x0000000616007981 */ /* 0x0010e8000c1e1500 */
[----:B0-----:R-:W2:Y:S04]  /*e310*/  LDL.LU.64 R22, [R1+0x90] ;  /* 0x0000900001167983 */ /* 0x001ea80000300a00 */
[----:B---3--:R0:W-:Y:S04]  /*e320*/  STL [R1+0x218], R0 ;  /* 0x0002180001007387 */ /* 0x0081e80000100800 */
[----:B0-----:R0:W3:Y:S04]  /*e330*/  LDG.E.U16 R0, [R26.64] ;  /* 0x000000061a007981 */ /* 0x0010e8000c1e1500 */
[----:B--2---:R1:W2:Y:S04]  /*e340*/  LDG.E.U16 R22, [R22.64] ;  /* 0x0000000616167981 */ /* 0x0042a8000c1e1500 */
[----:B0-----:R-:W2:Y:S04]  /*e350*/  LDL.LU.64 R26, [R1+0xa8] ;  /* 0x0000a800011a7983 */ /* 0x001ea80000300a00 */
[----:B-1----:R0:W2:Y:S04]  /*e360*/  LDG.E.U16 R23, [R18.64] ;  /* 0x0000000612177981 */ /* 0x0020a8000c1e1500 */
[----:B0-----:R0:W2:Y:S04]  /*e370*/  LDG.E.U16 R19, [R4.64] ;  /* 0x0000000604137981 */ /* 0x0010a8000c1e1500 */
[----:B---3--:R1:W-:Y:S04]  /*e380*/  STL [R1+0x204], R0 ;  /* 0x0002040001007387 */ /* 0x0083e80000100800 */
[----:B-1----:R1:W3:Y:S04]  /*e390*/  LDG.E.U16 R0, [R28.64] ;  /* 0x000000061c007981 */ /* 0x0022e8000c1e1500 */
[----:B-1----:R-:W2:Y:S04]  /*e3a0*/  LDL.LU.64 R28, [R1+0x2558] ;  /* 0x00255800011c7983 */ /* 0x002ea80000300a00 */
[----:B---3--:R2:W-:Y:S04]  /*e3b0*/  STL [R1+0x200], R0 ;  /* 0x0002000001007387 */ /* 0x0085e80000100800 */
[----:B--2---:R1:W2:Y:S04]  /*e3c0*/  LDG.E.U16 R0, [R28.64] ;  /* 0x000000061c007981 */ /* 0x0042a8000c1e1500 */
        /* <DEDUP_REMOVED lines=38> */
[----:B-1----:R1:W2:Y:S04]  /*e630*/  LDG.E.U16 R0, [R24.64] ;  /* 0x0000000618007981 */ /* 0x0022a8000c1e1500 */
[----:B-1----:R-:W3:Y:S04]  /*e640*/  LDL.LU.64 R24, [R1+0x24e8] ;  /* 0x0024e80001187983 */ /* 0x002ee80000300a00 */
[----:B--2---:R5:W-:Y:S04]  /*e650*/  STL [R1+0x180], R0 ;  /* 0x0001800001007387 */ /* 0x004be80000100800 */
[----:B-----5:R1:W2:Y:S04]  /*e660*/  LDG.E.U16 R0, [R20.64] ;  /* 0x0000000614007981 */ /* 0x0202a8000c1e1500 */
[----:B-1----:R-:W5:Y:S04]  /*e670*/  LDL.LU.64 R20, [R1+0x24e0] ;  /* 0x0024e00001147983 */ /* 0x002f680000300a00 */
[----:B--2---:R1:W-:Y:S04]  /*e680*/  STL [R1+0x174], R0 ;  /* 0x0001740001007387 */ /* 0x0043e80000100800 */
[----:B-1----:R1:W2:Y:S04]  /*e690*/  LDG.E.U16 R0, [R16.64] ;  /* 0x0000000610007981 */ /* 0x0022a8000c1e1500 */
[----:B-1----:R-:W3:Y:S04]  /*e6a0*/  LDL.LU.64 R16, [R1+0x24d8] ;  /* 0x0024d80001107983 */ /* 0x002ee80000300a00 */
[----:B--2---:R1:W-:Y:S04]  /*e6b0*/  STL [R1+0x170], R0 ;  /* 0x0001700001007387 */ /* 0x0043e80000100800 */
[----:B-1----:R1:W2:Y:S04]  /*e6c0*/  LDG.E.U16 R0, [R12.64] ;  /* 0x000000060c007981 */ /* 0x0022a8000c1e1500 */
[----:B-1----:R-:W3:Y:S04]  /*e6d0*/  LDL.LU.64 R12, [R1+0x24d0] ;  /* 0x0024d000010c7983 */ /* 0x002ee80000300a00 */
[----:B--2---:R1:W-:Y:S04]  /*e6e0*/  STL [R1+0x16c], R0 ;  /* 0x00016c0001007387 */ /* 0x0043e80000100800 */
[----:B-1----:R1:W2:Y:S04]  /*e6f0*/  LDG.E.U16 R0, [R8.64] ;  /* 0x0000000608007981 */ /* 0x0022a8000c1e1500 */
[----:B---3--:R-:W3:Y:S04]  /*e700*/  LDG.E.U16 R12, [R12.64] ;  /* 0x000000060c0c7981 */ /* 0x008ee8000c1e1500 */
[----:B-1----:R-:W3:Y:S04]  /*e710*/  LDL.LU.64 R8, [R1+0x24c8] ;  /* 0x0024c80001087983 */ /* 0x002ee80000300a00 */
[----:B--2---:R1:W-:Y:S04]  /*e720*/  STL [R1+0x168], R0 ;  /* 0x0001680001007387 */ /* 0x0043e80000100800 */
[----:B-1----:R1:W2:Y:S04]  /*e730*/  LDG.E.U16 R0, [R26.64] ;  /* 0x000000061a007981 */ /* 0x0022a8000c1e1500 */
[----:B---3--:R3:W4:Y:S04]  /*e740*/  LDG.E.U16 R18, [R8.64] ;  /* 0x0000000608127981 */ /* 0x008728000c1e1500 */
[----:B-1----:R1:W4:Y:S04]  /*e750*/  LDG.E.U16 R27, [R6.64] ;  /* 0x00000006061b7981 */ /* 0x002328000c1e1500 */
[----:B------:R0:W4:Y:S04]  /*e760*/  LDG.E.U16 R26, [R2.64] ;  /* 0x00000006021a7981 */ /* 0x000128000c1e1500 */
[----:B---3--:R-:W3:Y:S04]  /*e770*/  LDG.E.U16 R9, [R16.64] ;  /* 0x0000000610097981 */ /* 0x008ee8000c1e1500 */
[----:B-----5:R-:W5:Y:S04]  /*e780*/  LDG.E.U16 R8, [R20.64] ;  /* 0x0000000614087981 */ /* 0x020f68000c1e1500 */
[----:B--2---:R2:W-:Y:S04]  /*e790*/  STL [R1+0x15c], R0 ;  /* 0x00015c0001007387 */ /* 0x0045e80000100800 */
[----:B------:R-:W-:Y:S04]  /*e7a0*/  STL [R1+0x154], R23 ;  /* 0x0001541701007387 */ /* 0x000fe80000100800 */
[----:B------:R0:W-:Y:S04]  /*e7b0*/  STL [R1+0x158], R22 ;  /* 0x0001581601007387 */ /* 0x0001e80000100800 */
[----:B--2---:R2:W2:Y:S04]  /*e7c0*/  LDG.E.U16 R0, [R24.64] ;  /* 0x0000000618007981 */ /* 0x0044a8000c1e1500 */
[----:B0-----:R-:W2:Y:S04]  /*e7d0*/  LDL.LU.64 R22, [R1+0x230] ;  /* 0x0002300001167983 */ /* 0x001ea80000300a00 */
[----:B----4-:R0:W-:Y:S04]  /*e7e0*/  STL [R1+0x150], R15 ;  /* 0x0001500f01007387 */ /* 0x0101e80000100800 */
[----:B0-----:R-:W4:Y:S04]  /*e7f0*/  LDL.LU.64 R14, [R1+0x228] ;  /* 0x00022800010e7983 */ /* 0x001f280000300a00 */
[----:B------:R0:W-:Y:S04]  /*e800*/  STL [R1+0x144], R11 ;  /* 0x0001440b01007387 */ /* 0x0001e80000100800 */
[----:B0-----:R-:W2:Y:S04]  /*e810*/  LDL.LU.64 R10, [R1+0x220] ;  /* 0x00022000010a7983 */ /* 0x001ea80000300a00 */
[----:B-1----:R-:W2:Y:S04]  /*e820*/  LDL.LU.64 R6, [R1+0x208] ;  /* 0x0002080001067983 */ /* 0x002ea80000300a00 */
[----:B------:R-:W2:Y:S04]  /*e830*/  LDL.LU.64 R2, [R1+0x1f0] ;  /* 0x0001f00001027983 */ /* 0x000ea80000300a00 */
        /* <DEDUP_REMOVED lines=26> */
[----:B------:R1:W-:Y:S04]  /*e9e0*/  STL [R1+0x128], R12 ;  /* 0x0001280c01007387 */ /* 0x0003e80000100800 */
[----:B0-----:R-:W2:Y:S04]  /*e9f0*/  LDL.LU.64 R4, [R1+0x1d8] ;  /* 0x0001d80001047983 */ /* 0x001ea80000300a00 */
[----:B---3--:R-:W-:Y:S04]  /*ea00*/  STL [R1+0x124], R9 ;  /* 0x0001240901007387 */ /* 0x008fe80000100800 */
[----:B------:R-:W3:Y:S04]  /*ea10*/  LDL.LU.64 R24, [R1+0xa0] ;  /* 0x0000a00001187983 */ /* 0x000ee80000300a00 */
[----:B-----5:R-:W-:Y:S04]  /*ea20*/  STL [R1+0x120], R8 ;  /* 0x0001200801007387 */ /* 0x020fe80000100800 */
[----:B------:R-:W5:Y:S04]  /*ea30*/  LDL.LU.64 R20, [R1+0x88] ;  /* 0x0000880001147983 */ /* 0x000f680000300a00 */
[----:B------:R0:W-:Y:S04]  /*ea40*/  STL [R1+0x114], R0 ;  /* 0x0001140001007387 */ /* 0x0001e80000100800 */
[----:B------:R-:W2:Y:S04]  /*ea50*/  LDL.LU.64 R16, [R1+0x70] ;  /* 0x0000700001107983 */ /* 0x000ea80000300a00 */
[----:B-1----:R-:W4:Y:S04]  /*ea60*/  LDL.LU.64 R12, [R1+0x58] ;  /* 0x00005800010c7983 */ /* 0x002f280000300a00 */
[----:B0-----:R0:W4:Y:S04]  /*ea70*/  LDG.E.U16 R0, [R28.64] ;  /* 0x000000061c007981 */ /* 0x001128000c1e1500 */
[----:B------:R-:W4:Y:S04]  /*ea80*/  LDL.LU.64 R8, [R1+0x40] ;  /* 0x0000400001087983 */ /* 0x000f280000300a00 */
[----:B------:R-:W4:Y:S04]  /*ea90*/  LDL.LU.64 R26, [R1+0x28] ;  /* 0x00002800011a7983 */ /* 0x000f280000300a00 */
[----:B------:R-:W4:Y:S04]  /*eaa0*/  LDL.LU.64 R18, [R1+0x10] ;  /* 0x0000100001127983 */ /* 0x000f280000300a00 */
[----:B0-----:R-:W4:Y:S04]  /*eab0*/  LDL.LU.64 R28, [R1+0xb8] ;  /* 0x0000b800011c7983 */ /* 0x001f280000300a00 */
[----:B---3--:R-:W3:Y:S04]  /*eac0*/  LDG.E.U16 R24, [R24.64] ;  /* 0x0000000618187981 */ /* 0x008ee8000c1e1500 */
[----:B-----5:R2:W5:Y:S04]  /*ead0*/  LDG.E.U16 R21, [R20.64] ;  /* 0x0000000614157981 */ /* 0x020568000c1e1500 */
[----:B--2---:R0:W2:Y:S04]  /*eae0*/  LDG.E.U16 R20, [R16.64] ;  /* 0x0000000610147981 */ /* 0x0040a8000c1e1500 */
[----:B----4-:R1:W4:Y:S04]  /*eaf0*/  LDG.E.U16 R13, [R12.64] ;  /* 0x000000060c0d7981 */ /* 0x010328000c1e1500 */
[----:B------:R0:W-:Y:S04]  /*eb00*/  STL [R1+0x110], R0 ;  /* 0x0001100001007387 */ /* 0x0001e80000100800 */
[----:B-1----:R1:W2:Y:S04]  /*eb10*/  LDG.E.U16 R12, [R8.64] ;  /* 0x00000006080c7981 */ /* 0x0022a8000c1e1500 */
[----:B0-----:R0:W2:Y:S04]  /*eb20*/  LDG.E.U16 R0, [R22.64] ;  /* 0x0000000616007981 */ /* 0x0010a8000c1e1500 */
[----:B------:R-:W3:Y:S04]  /*eb30*/  LDG.E.U16 R28, [R28.64] ;  /* 0x000000061c1c7981 */ /* 0x000ee8000c1e1500 */
[----:B-1----:R1:W3:Y:S04]  /*eb40*/  LDG.E.U16 R8, [R18.64] ;  /* 0x0000000612087981 */ /* 0x0022e8000c1e1500 */
[----:B0-----:R-:W3:Y:S04]  /*eb50*/  LDL.LU.64 R22, [R1+0x4a0] ;  /* 0x0004a00001167983 */ /* 0x001ee80000300a00 */
[----:B------:R-:W4:Y:S04]  /*eb60*/  LDG.E.U16 R9, [R26.64] ;  /* 0x000000061a097981 */ /* 0x000f28000c1e1500 */
[----:B--2---:R0:W-:Y:S04]  /*eb70*/  STL [R1+0x10c], R0 ;  /* 0x00010c0001007387 */ /* 0x0041e80000100800 */
[----:B0-----:R0:W2:Y:S04]  /*eb80*/  LDG.E.U16 R0, [R14.64] ;  /* 0x000000060e007981 */ /* 0x0010a8000c1e1500 */
[----:B---3--:R-:W3:Y:S04]  /*eb90*/  LDG.E.U16 R17, [R22.64] ;  /* 0x0000000616117981 */ /* 0x008ee8000c1e1500 */
[----:B0-----:R-:W3:Y:S04]  /*eba0*/  LDL.LU.64 R14, [R1+0x4a8] ;  /* 0x0004a800010e7983 */ /* 0x001ee80000300a00 */
[----:B--2---:R0:W-:Y:S04]  /*ebb0*/  STL [R1+0x108], R0 ;  /* 0x0001080001007387 */ /* 0x0041e80000100800 */
[----:B0-----:R0:W2:Y:S04]  /*ebc0*/  LDG.E.U16 R0, [R10.64] ;  /* 0x000000060a007981 */ /* 0x0010a8000c1e1500 */
[----:B---3--:R3:W3:Y:S04]  /*ebd0*/  LDG.E.U16 R16, [R14.64] ;  /* 0x000000060e107981 */ /* 0x0086e8000c1e1500 */
[----:B0-----:R-:W3:Y:S04]  /*ebe0*/  LDL.LU.64 R10, [R1+0x4b0] ;  /* 0x0004b000010a7983 */ /* 0x001ee80000300a00 */
[----:B--2---:R0:W-:Y:S04]  /*ebf0*/  STL [R1+0xfc], R0 ;  /* 0x0000fc0001007387 */ /* 0x0041e80000100800 */
[----:B0-----:R0:W2:Y:S04]  /*ec00*/  LDG.E.U16 R0, [R6.64] ;  /* 0x0000000606007981 */ /* 0x0010a8000c1e1500 */
[----:B0-----:R-:W3:Y:S04]  /*ec10*/  LDL.LU.64 R6, [R1+0x4b8] ;  /* 0x0004b80001067983 */ /* 0x001ee80000300a00 */
        /* <DEDUP_REMOVED lines=40> */
[----:B0-----:R-:W1:Y:S04]  /*eea0*/  LDL.LU.64 R4, [R1+0x2468] ;  /* 0x0024680001047983 */ /* 0x001e680000300a00 */
[----:B-1----:R-:W3:Y:S04]  /*eeb0*/  LDG.E.U16 R18, [R4.64] ;  /* 0x0000000604127981 */ /* 0x002ee8000c1e1500 */
[----:B---3--:R-:W-:Y:S04]  /*eec0*/  STL [R1+0x2388], R18 ;  /* 0x0023881201007387 */ /* 0x008fe80000100800 */
[----:B------:R-:W-:Y:S04]  /*eed0*/  STL [R1+0x238c], R17 ;  /* 0x00238c1101007387 */ /* 0x000fe80000100800 */
[----:B------:R-:W-:Y:S04]  /*eee0*/  STL [R1+0x2384], R16 ;  /* 0x0023841001007387 */ /* 0x000fe80000100800 */
[----:B--2---:R0:W-:Y:S04]  /*eef0*/  STL [R1+0xac], R0 ;  /* 0x0000ac0001007387 */ /* 0x0041e80000100800 */
[----:B0-----:R-:W2:Y:S04]  /*ef00*/  LDG.E.U16 R0, [R10.64] ;  /* 0x000000060a007981 */ /* 0x001ea8000c1e1500 */
[----:B--2---:R0:W-:Y:S04]  /*ef10*/  STL [R1+0x2390], R0 ;  /* 0x0023900001007387 */ /* 0x0041e80000100800 */
[----:B------:R-:W-:Y:S04]  /*ef20*/  STL [R1+0x2394], R15 ;  /* 0x0023940f01007387 */ /* 0x000fe80000100800 */
[----:B------:R-:W2:Y:S04]  /*ef30*/  LDL.LU.64 R10, [R1+0x4c8] ;  /* 0x0004c800010a7983 */ /* 0x000ea80000300a00 */
[----:B------:R-:W0:Y:S04]  /*ef40*/  LDL.LU.64 R2, [R1+0x4d0] ;  /* 0x0004d00001027983 */ /* 0x000e280000300a00 */
[----:B------:R-:W3:Y:S04]  /*ef50*/  LDL.LU.64 R22, [R1+0x4e0] ;  /* 0x0004e00001167983 */ /* 0x000ee80000300a00 */
[----:B0-----:R0:W2:Y:S04]  /*ef60*/  LDG.E.U16 R0, [R2.64] ;  /* 0x0000000602007981 */ /* 0x0010a8000c1e1500 */
[----:B---3--:R1:W-:Y:S04]  /*ef70*/  STL.64 [R1+0x2460], R22 ;  /* 0x0024601601007387 */ /* 0x0083e80000100a00 */
[----:B-1----:R-:W3:Y:S04]  /*ef80*/  LDL.LU.64 R22, [R1+0x4d8] ;  /* 0x0004d80001167983 */ /* 0x002ee80000300a00 */
[----:B------:R-:W2:Y:S04]  /*ef90*/  LDL.LU.64 R6, [R1+0x4f0] ;  /* 0x0004f00001067983 */ /* 0x000ea80000300a00 */
[----:B--2---:R1:W-:Y:S04]  /*efa0*/  STL.64 [R1+0x2458], R6 ;  /* 0x0024580601007387 */ /* 0x0043e80000100a00 */
[----:B-1----:R-:W2:Y:S04]  /*efb0*/  LDL.LU.64 R6, [R1+0x4e8] ;  /* 0x0004e80001067983 */ /* 0x002ea80000300a00 */
[----:B------:R-:W2:Y:S04]  /*efc0*/  LDL.LU.64 R16, [R1+0x550] ;  /* 0x0005500001107983 */ /* 0x000ea80000300a00 */
[----:B--2---:R1:W-:Y:S04]  /*efd0*/  STL.64 [R1+0x2410], R16 ;  /* 0x0024101001007387 */ /* 0x0043e80000100a00 */
[----:B-1----:R-:W2:Y:S04]  /*efe0*/  LDL.LU.64 R16, [R1+0x538] ;  /* 0x0005380001107983 */ /* 0x002ea80000300a00 */
[----:B--2---:R1:W-:Y:S04]  /*eff0*/  STL.64 [R1+0x2418], R16 ;  /* 0x0024181001007387 */ /* 0x0043e80000100a00 */
[----:B------:R-:W-:Y:S04]  /*f000*/  STL [R1+0xa8], R28 ;  /* 0x0000a81c01007387 */ /* 0x000fe80000100800 */
[----:B-1----:R-:W2:Y:S04]  /*f010*/  LDL.LU.64 R16, [R1+0x530] ;  /* 0x0005300001107983 */ /* 0x002ea80000300a00 */
[----:B------:R-:W-:Y:S04]  /*f020*/  STL [R1+0xa4], R24 ;  /* 0x0000a41801007387 */ /* 0x000fe80000100800 */
[----:B--2---:R1:W-:Y:S04]  /*f030*/  STL.64 [R1+0x2420], R16 ;  /* 0x0024201001007387 */ /* 0x0043e80000100a00 */
[----:B-----5:R-:W-:Y:S04]  /*f040*/  STL [R1+0xa0], R21 ;  /* 0x0000a01501007387 */ /* 0x020fe80000100800 */
[----:B-1----:R-:W2:Y:S04]  /*f050*/  LDL.LU.64 R16, [R1+0x528] ;  /* 0x0005280001107983 */ /* 0x002ea80000300a00 */
[----:B------:R-:W-:Y:S04]  /*f060*/  STL [R1+0x9c], R20 ;  /* 0x00009c1401007387 */ /* 0x000fe80000100800 */
[----:B--2---:R1:W-:Y:S04]  /*f070*/  STL.64 [R1+0x2428], R16 ;  /* 0x0024281001007387 */ /* 0x0043e80000100a00 */
[----:B----4-:R2:W-:Y:S04]  /*f080*/  STL [R1+0x98], R13 ;  /* 0x0000980d01007387 */ /* 0x0105e80000100800 */
[----:B-1----:R-:W4:Y:S04]  /*f090*/  LDL.LU.64 R16, [R1+0x520] ;  /* 0x0005200001107983 */ /* 0x002f280000300a00 */
[----:B------:R-:W-:Y:S04]  /*f0a0*/  STL [R1+0x94], R12 ;  /* 0x0000940c01007387 */ /* 0x000fe80000100800 */
[----:B--2---:R1:W2:Y:S04]  /*f0b0*/  LDG.E.U16 R13, [R10.64] ;  /* 0x000000060a0d7981 */ /* 0x0042a8000c1e1500 */
[----:B----4-:R4:W-:Y:S04]  /*f0c0*/  STL.64 [R1+0x2430], R16 ;  /* 0x0024301001007387 */ /* 0x0109e80000100a00 */
[----:B------:R-:W-:Y:S04]  /*f0d0*/  STL [R1+0x90], R9 ;  /* 0x0000900901007387 */ /* 0x000fe80000100800 */
[----:B----4-:R-:W4:Y:S04]  /*f0e0*/  LDL.LU.64 R16, [R1+0x518] ;  /* 0x0005180001107983 */ /* 0x010f280000300a00 */
[----:B------:R-:W-:Y:S04]  /*f0f0*/  STL [R1+0x8c], R8 ;  /* 0x00008c0801007387 */ /* 0x000fe80000100800 */
[----:B----4-:R4:W-:Y:S04]  /*f100*/  STL.64 [R1+0x2438], R16 ;  /* 0x0024381001007387 */ /* 0x0109e80000100a00 */
[----:B----4-:R-:W4:Y:S04]  /*f110*/  LDL.LU.64 R16, [R1+0x510] ;  /* 0x0005100001107983 */ /* 0x010f280000300a00 */
[----:B----4-:R4:W-:Y:S04]  /*f120*/  STL.64 [R1+0x2440], R16 ;  /* 0x0024401001007387 */ /* 0x0109e80000100a00 */
[----:B----4-:R-:W4:Y:S04]  /*f130*/  LDL.LU.64 R16, [R1+0x508] ;  /* 0x0005080001107983 */ /* 0x010f280000300a00 */
[----:B----4-:R4:W-:Y:S04]  /*f140*/  STL.64 [R1+0x2448], R16 ;  /* 0x0024481001007387 */ /* 0x0109e80000100a00 */
[----:B----4-:R-:W4:Y:S04]  /*f150*/  LDL.LU.64 R16, [R1+0x500] ;  /* 0x0005000001107983 */ /* 0x010f280000300a00 */
[----:B----4-:R4:W-:Y:S04]  /*f160*/  STL.64 [R1+0x2450], R16 ;  /* 0x0024501001007387 */ /* 0x0109e80000100a00 */
[----:B----4-:R-:W4:Y:S04]  /*f170*/  LDL.LU.64 R16, [R1+0x4f8] ;  /* 0x0004f80001107983 */ /* 0x010f280000300a00 */
[----:B------:R-:W5:Y:S04]  /*f180*/  LDL.LU.64 R18, [R1+0x558] ;  /* 0x0005580001127983 */ /* 0x000f680000300a00 */
[----:B------:R-:W4:Y:S04]  /*f190*/  LDL.LU.64 R4, [R1+0x560] ;  /* 0x0005600001047983 */ /* 0x000f280000300a00 */
[----:B------:R-:W4:Y:S04]  /*f1a0*/  LDL.LU.64 R28, [R1+0x568] ;  /* 0x00056800011c7983 */ /* 0x000f280000300a00 */
[----:B------:R-:W4:Y:S04]  /*f1b0*/  LDL.LU.64 R24, [R1+0x570] ;  /* 0x0005700001187983 */ /* 0x000f280000300a00 */
[----:B------:R-:W4:Y:S04]  /*f1c0*/  LDL.LU.64 R20, [R1+0x578] ;  /* 0x0005780001147983 */ /* 0x000f280000300a00 */
[----:B------:R-:W4:Y:S04]  /*f1d0*/  LDL.LU.64 R8, [R1+0x580] ;  /* 0x0005800001087983 */ /* 0x000f280000300a00 */
[----:B------:R0:W-:Y:S04]  /*f1e0*/  STL [R1+0x2398], R14 ;  /* 0x0023980e01007387 */ /* 0x0001e80000100800 */
[----:B0-----:R-:W4:Y:S04]  /*f1f0*/  LDL.LU.64 R14, [R1+0x548] ;  /* 0x00054800010e7983 */ /* 0x001f280000300a00 */
[----:B-1----:R-:W4:Y:S04]  /*f200*/  LDL.LU.64 R10, [R1+0x588] ;  /* 0x00058800010a7983 */ /* 0x002f280000300a00 */
[----:B------:R-:W5:Y:S04]  /*f210*/  LDL.LU.64 R26, [R1+0x590] ;  /* 0x00059000011a7983 */ /* 0x000f680000300a00 */
[----:B--2---:R0:W-:Y:S04]  /*f220*/  STL [R1+0x239c], R13 ;  /* 0x00239c0d01007387 */ /* 0x0041e80000100800 */
[----:B0-----:R-:W2:Y:S04]  /*f230*/  LDL.LU.64 R12, [R1+0x540] ;  /* 0x00054000010c7983 */ /* 0x001ea80000300a00 */
[----:B------:R-:W2:Y:S04]  /*f240*/  LDL.LU.64 R2, [R1+0x598] ;  /* 0x0005980001027983 */ /* 0x000ea80000300a00 */
[----:B------:R3:W-:Y:S04]  /*f250*/  STL [R1+0x88], R0 ;  /* 0x0000880001007387 */ /* 0x0007e80000100800 */
[----:B---3--:R0:W3:Y:S04]  /*f260*/  LDG.E.U16 R0, [R22.64] ;  /* 0x0000000616007981 */ /* 0x0080e8000c1e1500 */
[----:B0-----:R-:W2:Y:S04]  /*f270*/  LDL.LU.64 R22, [R1+0x2460] ;  /* 0x0024600001167983 */ /* 0x001ea80000300a00 */
[----:B----4-:R5:W4:Y:S04]  /*f280*/  LDG.E.U16 R11, [R10.64] ;  /* 0x000000060a0b7981 */ /* 0x010b28000c1e1500 */
[----:B-----5:R-:W5:Y:S04]  /*f290*/  LDG.E.U16 R10, [R26.64] ;  /* 0x000000061a0a7981 */ /* 0x020f68000c1e1500 */
[----:B---3--:R2:W-:Y:S04]  /*f2a0*/  STL [R1+0x84], R0 ;  /* 0x0000840001007387 */ /* 0x0085e80000100800 */
[----:B--2---:R0:W2:Y:S04]  /*f2b0*/  LDG.E.U16 R0, [R22.64] ;  /* 0x0000000616007981 */ /* 0x0040a8000c1e1500 */
[----:B0-----:R-:W3:Y:S04]  /*f2c0*/  LDL.LU.64 R22, [R1+0x5a0] ;  /* 0x0005a00001167983 */ /* 0x001ee80000300a00 */
[----:B--2---:R0:W-:Y:S04]  /*f2d0*/  STL [R1+0x80], R0 ;  /* 0x0000800001007387 */ /* 0x0041e80000100800 */
[----:B0-----:R0:W2:Y:S04]  /*f2e0*/  LDG.E.U16 R0, [R6.64] ;  /* 0x0000000606007981 */ /* 0x0010a8000c1e1500 */
[----:B0-----:R-:W3:Y:S04]  /*f2f0*/  LDL.LU.64 R6, [R1+0x2458] ;  /* 0x0024580001067983 */ /* 0x001ee80000300a00 */
[----:B--2---:R3:W-:Y:S04]  /*f300*/  STL [R1+0x7c], R0 ;  /* 0x00007c0001007387 */ /* 0x0047e80000100800 */
[----:B---3--:R0:W2:Y:S04]  /*f310*/  LDG.E.U16 R0, [R6.64] ;  /* 0x0000000606007981 */ /* 0x0080a8000c1e1500 */
        /* <DEDUP_REMOVED lines=31> */
[----:B0-----:R3:W4:Y:S04]  /*f510*/  LDG.E.U16 R12, [R14.64] ;  /* 0x000000060e0c7981 */ /* 0x001728000c1e1500 */
[----:B------:R0:W5:Y:S04]  /*f520*/  LDG.E.U16 R13, [R4.64] ;  /* 0x00000006040d7981 */ /* 0x000168000c1e1500 */
[----:B---3--:R3:W3:Y:S04]  /*f530*/  LDG.E.U16 R15, [R16.64] ;  /* 0x00000006100f7981 */ /* 0x0086e8000c1e1500 */
[----:B0-----:R0:W3:Y:S04]  /*f540*/  LDG.E.U16 R4, [R24.64] ;  /* 0x0000000618047981 */ /* 0x0010e8000c1e1500 */
[----:B------:R-:W3:Y:S04]  /*f550*/  LDG.E.U16 R14, [R18.64] ;  /* 0x00000006120e7981 */ /* 0x000ee8000c1e1500 */
[----:B------:R-:W3:Y:S04]  /*f560*/  LDG.E.U16 R5, [R28.64] ;  /* 0x000000061c057981 */ /* 0x000ee8000c1e1500 */
[----:B--2---:R2:W-:Y:S04]  /*f570*/  STL [R1+0x38], R0 ;  /* 0x0000380001007387 */ /* 0x0045e80000100800 */
[----:B----4-:R4:W-:Y:S04]  /*f580*/  STL [R1+0x30], R12 ;  /* 0x0000300c01007387 */ /* 0x0109e80000100800 */
[----:B--2---:R2:W3:Y:S04]  /*f590*/  LDG.E.U16 R0, [R20.64] ;  /* 0x0000000614007981 */ /* 0x0044e8000c1e1500 */
[----:B----4-:R4:W3:Y:S04]  /*f5a0*/  LDG.E.U16 R12, [R8.64] ;  /* 0x00000006080c7981 */ /* 0x0108e8000c1e1500 */
[----:B--2---:R-:W1:Y:S04]  /*f5b0*/  LDL.LU.64 R20, [R1+0x5b0] ;  /* 0x0005b00001147983 */ /* 0x004e680000300a00 */
[----:B----4-:R2:W4:Y:S04]  /*f5c0*/  LDG.E.U16 R9, [R2.64] ;  /* 0x0000000602097981 */ /* 0x010528000c1e1500 */
[----:B------:R0:W4:Y:S04]  /*f5d0*/  LDG.E.U16 R8, [R22.64] ;  /* 0x0000000616087981 */ /* 0x000128000c1e1500 */
[----:B---3--:R-:W-:Y:S04]  /*f5e0*/  STL [R1+0x2350], R12 ;  /* 0x0023500c01007387 */ /* 0x008fe80000100800 */
[----:B------:R-:W-:Y:S04]  /*f5f0*/  STL [R1+0x2354], R11 ;  /* 0x0023540b01007387 */ /* 0x000fe80000100800 */
[----:B-----5:R-:W-:Y:S04]  /*f600*/  STL [R1+0x2358], R10 ;  /* 0x0023580a01007387 */ /* 0x020fe80000100800 */
[----:B--2---:R-:W2:Y:S04]  /*f610*/  LDL.LU.64 R2, [R1+0x5b8] ;  /* 0x0005b80001027983 */ /* 0x004ea80000300a00 */
[----:B----4-:R-:W-:Y:S04]  /*f620*/  STL [R1+0x235c], R9 ;  /* 0x00235c0901007387 */ /* 0x010fe80000100800 */
[----:B0-----:R-:W3:Y:S04]  /*f630*/  LDL.LU.64 R22, [R1+0x5c0] ;  /* 0x0005c00001167983 */ /* 0x001ee80000300a00 */
[----:B------:R0:W-:Y:S04]  /*f640*/  STL [R1+0x2360], R8 ;  /* 0x0023600801007387 */ /* 0x0001e80000100800 */
[----:B------:R-:W4:Y:S04]  /*f650*/  LDL.LU.64 R24, [R1+0x5d0] ;  /* 0x0005d00001187983 */ /* 0x000f280000300a00 */
[----:B------:R-:W5:Y:S04]  /*f660*/  LDL.LU.64 R16, [R1+0x5c8] ;  /* 0x0005c80001107983 */ /* 0x000f680000300a00 */
[----:B0-----:R-:W3:Y:S04]  /*f670*/  LDL.LU.64 R8, [R1+0x628] ;  /* 0x0006280001087983 */ /* 0x001ee80000300a00 */
[----:B-1----:R-:W4:Y:S04]  /*f680*/  LDG.E.U16 R6, [R20.64] ;  /* 0x0000000614067981 */ /* 0x002f28000c1e1500 */
[----:B--2---:R5:W2:Y:S04]  /*f690*/  LDG.E.U16 R2, [R2.64] ;  /* 0x0000000602027981 */ /* 0x004aa8000c1e1500 */
[----:B-----5:R0:W5:Y:S04]  /*f6a0*/  LDG.E.U16 R3, [R16.64] ;  /* 0x0000000610037981 */ /* 0x020168000c1e1500 */
[----:B---3--:R1:W-:Y:S04]  /*f6b0*/  STL.64 [R1+0x23d8], R8 ;  /* 0x0023d80801007387 */ /* 0x0083e80000100a00 */
[----:B-1----:R-:W3:Y:S04]  /*f6c0*/  LDL.LU.64 R8, [R1+0x608] ;  /* 0x0006080001087983 */ /* 0x002ee80000300a00 */
[----:B---3--:R1:W-:Y:S04]  /*f6d0*/  STL.64 [R1+0x23e0], R8 ;  /* 0x0023e00801007387 */ /* 0x0083e80000100a00 */
[----:B-1----:R-:W3:Y:S04]  /*f6e0*/  LDL.LU.64 R8, [R1+0x600] ;  /* 0x0006000001087983 */ /* 0x002ee80000300a00 */
[----:B---3--:R1:W-:Y:S04]  /*f6f0*/  STL.64 [R1+0x23e8], R8 ;  /* 0x0023e80801007387 */ /* 0x0083e80000100a00 */
[----:B-1----:R-:W3:Y:S04]  /*f700*/  LDL.LU.64 R8, [R1+0x5f8] ;  /* 0x0005f80001087983 */ /* 0x002ee80000300a00 */
[----:B---3--:R1:W-:Y:S04]  /*f710*/  STL.64 [R1+0x23f0], R8 ;  /* 0x0023f00801007387 */ /* 0x0083e80000100a00 */
[----:B-1----:R-:W3:Y:S04]  /*f720*/  LDL.LU.64 R8, [R1+0x5f0] ;  /* 0x0005f00001087983 */ /* 0x002ee80000300a00 */
[----:B------:R-:W-:Y:S04]  /*f730*/  STL [R1+0x28], R15 ;  /* 0x0000280f01007387 */ /* 0x000fe80000100800 */
[----:B---3--:R1:W-:Y:S04]  /*f740*/  STL.64 [R1+0x23f8], R8 ;  /* 0x0023f80801007387 */ /* 0x0083e80000100a00 */
[----:B------:R-:W-:Y:S04]  /*f750*/  STL [R1+0x20], R14 ;  /* 0x0000200e01007387 */ /* 0x000fe80000100800 */
[----:B-1----:R-:W3:Y:S04]  /*f760*/  LDL.LU.64 R8, [R1+0x5e8] ;  /* 0x0005e80001087983 */ /* 0x002ee80000300a00 */
[----:B------:R-:W-:Y:S04]  /*f770*/  STL [R1+0x18], R13 ;  /* 0x0000180d01007387 */ /* 0x000fe80000100800 */
[----:B---3--:R1:W-:Y:S04]  /*f780*/  STL.64 [R1+0x2400], R8 ;  /* 0x0024000801007387 */ /* 0x0083e80000100a00 */
[----:B------:R3:W-:Y:S04]  /*f790*/  STL [R1+0x10], R5 ;  /* 0x0000100501007387 */ /* 0x0007e80000100800 */
[----:B-1----:R-:W2:Y:S04]  /*f7a0*/  LDL.LU.64 R8, [R1+0x5e0] ;  /* 0x0005e00001087983 */ /* 0x002ea80000300a00 */
[----:B---3--:R1:W3:Y:S04]  /*f7b0*/  LDG.E.U16 R5, [R22.64] ;  /* 0x0000000616057981 */ /* 0x0082e8000c1e1500 */
[----:B------:R4:W-:Y:S04]  /*f7c0*/  STL [R1+0x8], R4 ;  /* 0x0000080401007387 */ /* 0x0009e80000100800 */
[----:B----4-:R4:W3:Y:S04]  /*f7d0*/  LDG.E.U16 R4, [R24.64] ;  /* 0x0000000618047981 */ /* 0x0108e8000c1e1500 */
[----:B--2---:R2:W-:Y:S04]  /*f7e0*/  STL.64 [R1+0x2408], R8 ;  /* 0x0024080801007387 */ /* 0x0045e80000100a00 */
[----:B------:R-:W-:Y:S04]  /*f7f0*/  STL [R1], R0 ;  /* 0x0000000001007387 */ /* 0x000fe80000100800 */
[----:B--2---:R-:W2:Y:S04]  /*f800*/  LDL.LU.64 R8, [R1+0x5d8] ;  /* 0x0005d80001087983 */ /* 0x004ea80000300a00 */
[----:B------:R-:W2:Y:S04]  /*f810*/  LDL.LU.64 R26, [R1+0x630] ;  /* 0x00063000011a7983 */ /* 0x000ea80000300a00 */
[----:B------:R-:W-:Y:S04]  /*f820*/  STL [R1+0x234c], R7 ;  /* 0x00234c0701007387 */ /* 0x000fe80000100800 */
[----:B------:R-:W2:Y:S04]  /*f830*/  LDL.LU.64 R10, [R1+0x638] ;  /* 0x00063800010a7983 */ /* 0x000ea80000300a00 */
[----:B------:R-:W2:Y:S04]  /*f840*/  LDL.LU.64 R28, [R1+0x640] ;  /* 0x00064000011c7983 */ /* 0x000ea80000300a00 */
[----:B------:R-:W2:Y:S04]  /*f850*/  LDL.LU.64 R18, [R1+0x648] ;  /* 0x0006480001127983 */ /* 0x000ea80000300a00 */
[----:B------:R0:W-:Y:S04]  /*f860*/  STL [R1+0x2364], R6 ;  /* 0x0023640601007387 */ /* 0x0001e80000100800 */
[----:B0-----:R-:W2:Y:S04]  /*f870*/  LDL.LU.64 R6, [R1+0x620] ;  /* 0x0006200001067983 */ /* 0x001ea80000300a00 */
[----:B------:R-:W2:Y:S04]  /*f880*/  LDL.LU.64 R20, [R1+0x650] ;  /* 0x0006500001147983 */ /* 0x000ea80000300a00 */
[----:B------:R-:W2:Y:S04]  /*f890*/  LDL.LU.64 R12, [R1+0x658] ;  /* 0x00065800010c7983 */ /* 0x000ea80000300a00 */
[----:B------:R-:W-:Y:S04]  /*f8a0*/  STL [R1+0x2368], R2 ;  /* 0x0023680201007387 */ /* 0x000fe80000100800 */
[----:B-1----:R-:W2:Y:S04]  /*f8b0*/  LDL.LU.64 R22, [R1+0x660] ;  /* 0x0006600001167983 */ /* 0x002ea80000300a00 */
[----:B---3--:R-:W-:Y:S04]  /*f8c0*/  STL [R1+0x236c], R5 ;  /* 0x00236c0501007387 */ /* 0x008fe80000100800 */
[----:B------:R-:W3:Y:S04]  /*f8d0*/  LDL.LU.64 R14, [R1+0x668] ;  /* 0x00066800010e7983 */ /* 0x000ee80000300a00 */
[----:B----4-:R-:W4:Y:S04]  /*f8e0*/  LDL.LU.64 R24, [R1+0x670] ;  /* 0x0006700001187983 */ /* 0x010f280000300a00 */
[----:B------:R0:W-:Y:S04]  /*f8f0*/  STL [R1+0x2370], R4 ;  /* 0x0023700401007387 */ /* 0x0001e80000100800 */
[----:B0-----:R-:W4:Y:S04]  /*f900*/  LDL.LU.64 R4, [R1+0x618] ;  /* 0x0006180001047983 */ /* 0x001f280000300a00 */
[----:B------:R-:W4:Y:S04]  /*f910*/  LDL.LU.64 R16, [R1+0x678] ;  /* 0x0006780001107983 */ /* 0x000f280000300a00 */
[----:B-----5:R0:W-:Y:S04]  /*f920*/  STL [R1+0x2374], R3 ;  /* 0x0023740301007387 */ /* 0x0201e80000100800 */
[----:B0-----:R-:W5:Y:S04]  /*f930*/  LDL.LU.64 R2, [R1+0x610] ;  /* 0x0006100001027983 */ /* 0x001f680000300a00 */
[----:B--2---:R0:W2:Y:S04]  /*f940*/  LDG.E.U16 R0, [R8.64] ;  /* 0x0000000608007981 */ /* 0x0040a8000c1e1500 */
[----:B0-----:R-:W2:Y:S04]  /*f950*/  LDL.LU.64 R8, [R1+0x2408] ;  /* 0x0024080001087983 */ /* 0x001ea80000300a00 */
[----:B------:R-:W2:Y:S04]  /*f960*/  LDG.E.U16 R29, [R28.64] ;  /* 0x000000061c1d7981 */ /* 0x000ea8000c1e1500 */
[----:B------:R-:W2:Y:S04]  /*f970*/  LDG.E.U16 R19, [R18.64] ;  /* 0x0000000612137981 */ /* 0x000ea8000c1e1500 */
[----:B------:R0:W2:Y:S04]  /*f980*/  LDG.E.U16 R20, [R20.64] ;  /* 0x0000000614147981 */ /* 0x0000a8000c1e1500 */
[----:B0-----:R-:W2:Y:S04]  /*f990*/  LDG.E.U16 R21, [R12.64] ;  /* 0x000000060c157981 */ /* 0x001ea8000c1e1500 */
[----:B------:R3:W2:Y:S04]  /*f9a0*/  LDG.E.U16 R22, [R22.64] ;  /* 0x0000000616167981 */ /* 0x0006a8000c1e1500 */
[----:B---3--:R-:W3:Y:S04]  /*f9b0*/  LDG.E.U16 R23, [R14.64] ;  /* 0x000000060e177981 */ /* 0x008ee8000c1e1500 */
[----:B----4-:R0:W4:Y:S04]  /*f9c0*/  LDG.E.U16 R24, [R24.64] ;  /* 0x0000000618187981 */ /* 0x010128000c1e1500 */
[----:B------:R1:W3:Y:S04]  /*f9d0*/  LDG.E.U16 R5, [R4.64] ;  /* 0x0000000604057981 */ /* 0x0002e8000c1e1500 */
[----:B0-----:R-:W3:Y:S04]  /*f9e0*/  LDG.E.U16 R25, [R16.64] ;  /* 0x0000000610197981 */ /* 0x001ee8000c1e1500 */
[----:B-----5:R0:W5:Y:S04]  /*f9f0*/  LDG.E.U16 R3, [R2.64] ;  /* 0x0000000602037981 */ /* 0x020168000c1e1500 */
[----:B0-----:R0:W3:Y:S04]  /*fa00*/  LDG.E.U16 R2, [R6.64] ;  /* 0x0000000606027981 */ /* 0x0010e8000c1e1500 */
[----:B0-----:R0:W3:Y:S04]  /*fa10*/  LDG.E.U16 R6, [R26.64] ;  /* 0x000000061a067981 */ /* 0x0010e8000c1e1500 */
[----:B--2---:R2:W-:Y:S04]  /*fa20*/  STL [R1+0x64], R0 ;  /* 0x0000640001007387 */ /* 0x0045e80000100800 */
[----:B--2---:R2:W3:Y:S04]  /*fa30*/  LDG.E.U16 R0, [R8.64] ;  /* 0x0000000608007981 */ /* 0x0044e8000c1e1500 */
[----:B--2---:R-:W2:Y:S04]  /*fa40*/  LDL.LU.64 R8, [R1+0x2400] ;  /* 0x0024000001087983 */ /* 0x004ea80000300a00 */
[----:B---3--:R2:W-:Y:S04]  /*fa50*/  STL [R1+0x5c], R0 ;  /* 0x00005c0001007387 */ /* 0x0085e80000100800 */
        /* <DEDUP_REMOVED lines=14> */
[----:B0-----:R-:W2:Y:S04]  /*fb40*/  LDL.LU.64 R26, [R1+0x680] ;  /* 0x00068000011a7983 */ /* 0x001ea80000300a00 */
[----:B---3--:R0:W-:Y:S04]  /*fb50*/  STL [R1+0x34], R0 ;  /* 0x0000340001007387 */ /* 0x0081e80000100800 */
[----:B------:R-:W-:Y:S04]  /*fb60*/  STL [R1+0x2318], R29 ;  /* 0x0023181d01007387 */ /* 0x000fe80000100800 */
[----:B------:R-:W-:Y:S04]  /*fb70*/  STL [R1+0x231c], R19 ;  /* 0x00231c1301007387 */ /* 0x000fe80000100800 */
[----:B------:R-:W-:Y:S04]  /*fb80*/  STL [R1+0x2320], R20 ;  /* 0x0023201401007387 */ /* 0x000fe80000100800 */
[----:B------:R-:W-:Y:S04]  /*fb90*/  STL [R1+0x2324], R21 ;  /* 0x0023241501007387 */ /* 0x000fe80000100800 */
[----:B------:R-:W3:Y:S04]  /*fba0*/  LDL.LU.64 R12, [R1+0x688] ;  /* 0x00068800010c7983 */ /* 0x000ee80000300a00 */
[----:B--2---:R2:W4:Y:S04]  /*fbb0*/  LDG.E.U16 R26, [R26.64] ;  /* 0x000000061a1a7981 */ /* 0x004528000c1e1500 */
[----:B------:R-:W4:Y:S04]  /*fbc0*/  LDG.E.U16 R7, [R8.64] ;  /* 0x0000000608077981 */ /* 0x000f28000c1e1500 */
[----:B0-----:R-:W4:Y:S04]  /*fbd0*/  LDG.E.U16 R0, [R10.64] ;  /* 0x000000060a007981 */ /* 0x001f28000c1e1500 */
[----:B--2---:R-:W0:Y:S02]  /*fbe0*/  S2R R27, SR_TID.X ;  /* 0x00000000001b7919 */ /* 0x004e240000002100 */
[----:B0-----:R-:W-:-:S04]  /*fbf0*/  LOP3.LUT R27, R27, 0x7f, RZ, 0xc0, !PT ;  /* 0x0000007f1b1b7812 */ /* 0x001fc800078ec0ff */
[----:B------:R-:W-:Y:S02]  /*fc00*/  SHF.L.U32 R28, R27, 0x1, RZ ;  /* 0x000000011b1c7819 */ /* 0x000fe400000006ff */
[----:B---3--:R0:W2:Y:S04]  /*fc10*/  LDG.E.U16 R27, [R12.64] ;  /* 0x000000060c1b7981 */ /* 0x0080a8000c1e1500 */
[----:B------:R-:W-:Y:S04]  /*fc20*/  STL [R1+0x2328], R22 ;  /* 0x0023281601007387 */ /* 0x000fe80000100800 */
[----:B------:R-:W-:Y:S04]  /*fc30*/  STL [R1+0x232c], R23 ;  /* 0x00232c1701007387 */ /* 0x000fe80000100800 */
[----:B----4-:R3:W-:Y:S04]  /*fc40*/  STL [R1+0x2330], R24 ;  /* 0x0023301801007387 */ /* 0x0107e80000100800 */
[----:B---3--:R-:W3:Y:S04]  /*fc50*/  LDL.LU R24, [R1+0x490] ;  /* 0x0004900001187983 */ /* 0x008ee80000300800 */
[----:B------:R-:W4:Y:S04]  /*fc60*/  LDL.LU R23, [R1+0x480] ;  /* 0x0004800001177983 */ /* 0x000f280000300800 */
[----:B------:R-:W4:Y:S04]  /*fc70*/  LDL.LU R22, [R1+0x470] ;  /* 0x0004700001167983 */ /* 0x000f280000300800 */
[----:B------:R-:W4:Y:S04]  /*fc80*/  LDL.LU R21, [R1+0x460] ;  /* 0x0004600001157983 */ /* 0x000f280000300800 */
[----:B------:R-:W4:Y:S04]  /*fc90*/  LDL.LU R20, [R1+0x450] ;  /* 0x0004500001147983 */ /* 0x000f280000300800 */
[----:B------:R-:W4:Y:S04]  /*fca0*/  LDL.LU R19, [R1+0x440] ;  /* 0x0004400001137983 */ /* 0x000f280000300800 */
[----:B------:R-:W4:Y:S04]  /*fcb0*/  LDL.LU R29, [R1+0x430] ;  /* 0x00043000011d7983 */ /* 0x000f280000300800 */
[----:B-----5:R5:W-:Y:S04]  /*fcc0*/  STL [R1+0x2c], R3 ;  /* 0x00002c0301007387 */ /* 0x020be80000100800 */
[----:B-----5:R-:W5:Y:S04]  /*fcd0*/  LDL.LU R3, [R1+0x420] ;  /* 0x0004200001037983 */ /* 0x020f680000300800 */
[----:B-1----:R-:W4:Y:S04]  /*fce0*/  LDL.LU R4, [R1+0x410] ;  /* 0x0004100001047983 */ /* 0x002f280000300800 */
[----:B------:R1:W-:Y:S04]  /*fcf0*/  STL [R1+0x24], R5 ;  /* 0x0000240501007387 */ /* 0x0003e80000100800 */
[----:B-1----:R-:W4:Y:S04]  /*fd00*/  LDL.LU R5, [R1+0x3f8] ;  /* 0x0003f80001057983 */ /* 0x002f280000300800 */
[----:B------:R1:W-:Y:S04]  /*fd10*/  STL [R1+0x1c], R2 ;  /* 0x00001c0201007387 */ /* 0x0003e80000100800 */
[----:B-1----:R-:W4:Y:S04]  /*fd20*/  LDL.LU R2, [R1+0x3e0] ;  /* 0x0003e00001027983 */ /* 0x002f280000300800 */
[----:B------:R-:W-:Y:S04]  /*fd30*/  STL [R1+0x14], R7 ;  /* 0x0000140701007387 */ /* 0x000fe80000100800 */
[----:B------:R-:W4:Y:S04]  /*fd40*/  LDL.LU R14, [R1+0x3c8] ;  /* 0x0003c800010e7983 */ /* 0x000f280000300800 */
[----:B------:R1:W-:Y:S04]  /*fd50*/  STL [R1+0xc], R6 ;  /* 0x00000c0601007387 */ /* 0x0003e80000100800 */
[----:B------:R-:W-:Y:S04]  /*fd60*/  STL [R1+0x2334], R25 ;  /* 0x0023341901007387 */ /* 0x000fe80000100800 */
[----:B------:R0:W-:Y:S04]  /*fd70*/  STL [R1+0x4], R0 ;  /* 0x0000040001007387 */ /* 0x0001e80000100800 */
[----:B-1----:R-:W4:Y:S04]  /*fd80*/  LDL.LU R6, [R1+0x3b0] ;  /* 0x0003b00001067983 */ /* 0x002f280000300800 */
[----:B------:R-:W4:Y:S04]  /*fd90*/  LDL.LU R7, [R1+0x398] ;  /* 0x0003980001077983 */ /* 0x000f280000300800 */
[----:B------:R-:W4:Y:S04]  /*fda0*/  LDL.LU R8, [R1+0x380] ;  /* 0x0003800001087983 */ /* 0x000f280000300800 */
[----:B------:R-:W4:Y:S04]  /*fdb0*/  LDL.LU R9, [R1+0x368] ;  /* 0x0003680001097983 */ /* 0x000f280000300800 */
[----:B------:R-:W4:Y:S04]  /*fdc0*/  LDL.LU R10, [R1+0x350] ;  /* 0x00035000010a7983 */ /* 0x000f280000300800 */
[----:B0-----:R-:W4:Y:S04]  /*fdd0*/  LDL.LU R0, [R1+0x338] ;  /* 0x0003380001007983 */ /* 0x001f280000300800 */
[----:B------:R-:W4:Y:S04]  /*fde0*/  LDL.LU R11, [R1+0x324] ;  /* 0x00032400010b7983 */ /* 0x000f280000300800 */
[----:B------:R-:W4:Y:S04]  /*fdf0*/  LDL.LU R15, [R1+0x318] ;  /* 0x00031800010f7983 */ /* 0x000f280000300800 */
[----:B------:R-:W4:Y:S04]  /*fe00*/  LDL.LU R17, [R1+0x30c] ;  /* 0x00030c0001117983 */ /* 0x000f280000300800 */
[----:B------:R-:W-:Y:S04]  /*fe10*/  STL [R1+0x2338], R26 ;  /* 0x0023381a01007387 */ /* 0x000fe80000100800 */
[----:B------:R-:W4:Y:S04]  /*fe20*/  LDL.LU R12, [R1+0x300] ;  /* 0x00030000010c7983 */ /* 0x000f280000300800 */
[----:B------:R-:W4:Y:S04]  /*fe30*/  LDL.LU R13, [R1+0x2f4] ;  /* 0x0002f400010d7983 */ /* 0x000f280000300800 */
[----:B------:R-:W4:Y:S04]  /*fe40*/  LDL.LU R18, [R1+0x2e8] ;  /* 0x0002e80001127983 */ /* 0x000f280000300800 */
[----:B--2---:R0:W-:Y:S04]  /*fe50*/  STL [R1+0x233c], R27 ;  /* 0x00233c1b01007387 */ /* 0x0041e80000100800 */
[----:B0-----:R-:W2:Y:S01]  /*fe60*/  LDL.LU.64 R26, [R1+0x690] ;  /* 0x00069000011a7983 */ /* 0x001ea20000300a00 */
[----:B------:R-:W-:-:S05]  /*fe70*/  LOP3.LUT R16, R28, 0x30, RZ, 0x3c, !PT ;  /* 0x000000301c107812 */ /* 0x000fca00078e3cff */
[----:B---3--:R-:W-:Y:S04]  /*fe80*/  STS.U16 [R16+0x4300], R24 ;  /* 0x0043001810007388 */ /* 0x008fe80000000400 */
[----:B--2---:R-:W2:Y:S04]  /*fe90*/  LDG.E.U16 R28, [R26.64] ;  /* 0x000000061a1c7981 */ /* 0x004ea8000c1e1500 */
[----:B----4-:R-:W-:Y:S04]  /*fea0*/  STS.U16 [R16+0x4b00], R23 ;  /* 0x004b001710007388 */ /* 0x010fe80000000400 */
[----:B------:R-:W-:Y:S04]  /*feb0*/  STS.U16 [R16+0x5300], R22 ;  /* 0x0053001610007388 */ /* 0x000fe80000000400 */
[----:B------:R-:W-:Y:S04]  /*fec0*/  STS.U16 [R16+0x5b00], R21 ;  /* 0x005b001510007388 */ /* 0x000fe80000000400 */
[----:B------:R-:W-:Y:S04]  /*fed0*/  STS.U16 [R16+0x6300], R20 ;  /* 0x0063001410007388 */ /* 0x000fe80000000400 */
[----:B------:R-:W-:Y:S04]  /*fee0*/  STS.U16 [R16+0x6b00], R19 ;  /* 0x006b001310007388 */ /* 0x000fe80000000400 */
[----:B------:R-:W-:Y:S04]  /*fef0*/  STS.U16 [R16+0x7300], R29 ;  /* 0x0073001d10007388 */ /* 0x000fe80000000400 */
[----:B-----5:R-:W-:Y:S04]  /*ff00*/  STS.U16 [R16+0x7b00], R3 ;  /* 0x007b000310007388 */ /* 0x020fe80000000400 */
[----:B------:R-:W-:Y:S04]  /*ff10*/  STS.U16 [R16+0x8300], R4 ;  /* 0x0083000410007388 */ /* 0x000fe80000000400 */
[----:B------:R-:W-:Y:S04]  /*ff20*/  STS.U16 [R16+0x8b00], R5 ;  /* 0x008b000510007388 */ /* 0x000fe80000000400 */
[----:B------:R-:W-:Y:S04]  /*ff30*/  STS.U16 [R16+0x9300], R2 ;  /* 0x0093000210007388 */ /* 0x000fe80000000400 */
[----:B------:R0:W-:Y:S04]  /*ff40*/  STS.U16 [R16+0x9b00], R14 ;  /* 0x009b000e10007388 */ /* 0x0001e80000000400 */
[----:B------:R-:W-:Y:S04]  /*ff50*/  STS.U16 [R16+0xa300], R6 ;  /* 0x00a3000610007388 */ /* 0x000fe80000000400 */
[----:B------:R-:W-:Y:S04]  /*ff60*/  STS.U16 [R16+0xab00], R7 ;  /* 0x00ab000710007388 */ /* 0x000fe80000000400 */
[----:B------:R-:W-:Y:S04]  /*ff70*/  STS.U16 [R16+0xb300], R8 ;  /* 0x00b3000810007388 */ /* 0x000fe80000000400 */
[----:B------:R-:W-:Y:S04]  /*ff80*/  STS.U16 [R16+0xbb00], R9 ;  /* 0x00bb000910007388 */ /* 0x000fe80000000400 */
[----:B------:R-:W-:Y:S04]  /*ff90*/  STS.U16 [R16+0xc300], R10 ;  /* 0x00c3000a10007388 */ /* 0x000fe80000000400 */
[----:B------:R1:W-:Y:S04]  /*ffa0*/  STS.U16 [R16+0xcb00], R0 ;  /* 0x00cb000010007388 */ /* 0x0003e80000000400 */
[----:B--2---:R-:W-:Y:S04]  /*ffb0*/  STL [R1+0x2340], R28 ;  /* 0x0023401c01007387 */ /* 0x004fe80000100800 */
[----:B0-----:R-:W2:Y:S04]  /*ffc0*/  LDL.LU R14, [R1+0x2dc] ;  /* 0x0002dc00010e7983 */ /* 0x001ea80000300800 */
[----:B-1----:R-:W3:Y:S04]  /*ffd0*/  LDL.LU R0, [R1+0x2c8] ;  /* 0x0002c80001007983 */ /* 0x002ee80000300800 */
[----:B------:R-:W-:Y:S04]  /*ffe0*/  STS.U16 [R16+0xd300], R11 ;  /* 0x00d3000b10007388 */ /* 0x000fe80000000400 */
[----:B------:R0:W-:Y:S04]  /*fff0*/  STS.U16 [R16+0xdb00], R15 ;  /* 0x00db000f10007388 */ /* 0x0001e80000000400 */
[----:B------:R1:W-:Y:S04]  /*10000*/  STS.U16 [R16+0xe300], R17 ;  /* 0x00e3001110007388 */ /* 0x0003e80000000400 */
[----:B0-----:R-:W4:Y:S04]  /*10010*/  LDL.LU R15, [R1+0x2c0] ;  /* 0x0002c000010f7983 */ /* 0x001f280000300800 */
[----:B-1----:R-:W5:Y:S04]  /*10020*/  LDL.LU R17, [R1+0x2bc] ;  /* 0x0002bc0001117983 */ /* 0x002f680000300800 */
[----:B------:R-:W5:Y:S04]  /*10030*/  LDL.LU R27, [R1+0x2b8] ;  /* 0x0002b800011b7983 */ /* 0x000f680000300800 */
        /* <DEDUP_REMOVED lines=10> */
[----:B------:R-:W-:Y:S04]  /*100e0*/  STS.U16 [R16+0xeb00], R12 ;  /* 0x00eb000c10007388 */ /* 0x000fe80000000400 */
[----:B------:R-:W5:Y:S04]  /*100f0*/  LDL.LU R4, [R1+0x28c] ;  /* 0x00028c0001047983 */ /* 0x000f680000300800 */
[----:B------:R-:W-:Y:S04]  /*10100*/  STS.U16 [R16+0xf300], R13 ;  /* 0x00f3000d10007388 */ /* 0x000fe80000000400 */
[----:B------:R-:W5:Y:S04]  /*10110*/  LDL.LU R5, [R1+0x288] ;  /* 0x0002880001057983 */ /* 0x000f680000300800 */
[----:B------:R0:W-:Y:S04]  /*10120*/  STS.U16 [R16+0xfb00], R18 ;  /* 0x00fb001210007388 */ /* 0x0001e80000000400 */
[----:B------:R-:W5:Y:S04]  /*10130*/  LDL.LU R2, [R1+0x284] ;  /* 0x0002840001027983 */ /* 0x000f680000300800 */
[----:B0-----:R-:W5:Y:S04]  /*10140*/  LDL.LU R18, [R1+0x280] ;  /* 0x0002800001127983 */ /* 0x001f680000300800 */
        /* <DEDUP_REMOVED lines=8> */
[----:B--2---:R-:W-:Y:S04]  /*101d0*/  STS.U16 [R16+0x10300], R14 ;  /* 0x0103000e10007388 */ /* 0x004fe80000000400 */
[----:B---3--:R0:W-:Y:S04]  /*101e0*/  STS.U16 [R16+0x10b00], R0 ;  /* 0x010b000010007388 */ /* 0x0081e80000000400 */
[----:B0-----:R-:W2:Y:S04]  /*101f0*/  LDL.LU R0, [R1+0x244] ;  /* 0x0002440001007983 */ /* 0x001ea80000300800 */
[----:B------:R-:W3:Y:S04]  /*10200*/  LDL.LU R14, [R1+0x240] ;  /* 0x00024000010e7983 */ /* 0x000ee80000300800 */
[----:B----4-:R0:W-:Y:S04]  /*10210*/  STS.U16 [R16+0x11300], R15 ;  /* 0x0113000f10007388 */ /* 0x0101e80000000400 */
[----:B-----5:R1:W-:Y:S04]  /*10220*/  STS.U16 [R16+0x11b00], R17 ;  /* 0x011b001110007388 */ /* 0x0203e80000000400 */
        /* <DEDUP_REMOVED lines=11> */
[----:B0-----:R-:W4:Y:S04]  /*102e0*/  LDL.LU R15, [R1+0x21c] ;  /* 0x00021c00010f7983 */ /* 0x001f280000300800 */
[----:B------:R-:W-:Y:S04]  /*102f0*/  STS.U16 [R16+0x17b00], R4 ;  /* 0x017b000410007388 */ /* 0x000fe80000000400 */
[----:B-1----:R-:W5:Y:S04]  /*10300*/  LDL.LU R17, [R1+0x218] ;  /* 0x0002180001117983 */ /* 0x002f680000300800 */
[----:B------:R-:W-:Y:S04]  /*10310*/  STS.U16 [R16+0x18300], R5 ;  /* 0x0183000510007388 */ /* 0x000fe80000000400 */
[----:B------:R-:W-:Y:S04]  /*10320*/  STS.U16 [R16+0x18b00], R2 ;  /* 0x018b000210007388 */ /* 0x000fe80000000400 */
[----:B------:R0:W-:Y:S04]  /*10330*/  STS.U16 [R16+0x19300], R18 ;  /* 0x0193001210007388 */ /* 0x0001e80000000400 */
[----:B0-----:R-:W0:Y:S04]  /*10340*/  S2R R18, SR_TID.X ;  /* 0x0000000000127919 */ /* 0x001e280000002100 */
[----:B------:R-:W-:Y:S04]  /*10350*/  STS.U16 [R16+0x19b00], R6 ;  /* 0x019b000610007388 */ /* 0x000fe80000000400 */
[----:B------:R1:W-:Y:S04]  /*10360*/  STS.U16 [R16+0x1a300], R7 ;  /* 0x01a3000710007388 */ /* 0x0003e80000000400 */
[----:B------:R-:W-:Y:S04]  /*10370*/  STS.U16 [R16+0x1ab00], R8 ;  /* 0x01ab000810007388 */ /* 0x000fe80000000400 */
[----:B------:R-:W-:Y:S04]  /*10380*/  STS.U16 [R16+0x1b300], R9 ;  /* 0x01b3000910007388 */ /* 0x000fe80000000400 */
[----:B------:R-:W-:Y:S01]  /*10390*/  STS.U16 [R16+0x1bb00], R10 ;  /* 0x01bb000a10007388 */ /* 0x000fe20000000400 */
[----:B0-----:R-:W-:-:S03]  /*103a0*/  LOP3.LUT R18, R18, 0x7f, RZ, 0xc0, !PT ;  /* 0x0000007f12127812 */ /* 0x001fc600078ec0ff */
[----:B------:R-:W-:Y:S01]  /*103b0*/  STS.U16 [R16+0x1c300], R11 ;  /* 0x01c3000b10007388 */ /* 0x000fe20000000400 */
[----:B-1----:R-:W-:-:S03]  /*103c0*/  SHF.L.U32 R7, R18, 0x1, RZ ;  /* 0x0000000112077819 */ /* 0x002fc600000006ff */
[----:B------:R-:W-:Y:S04]  /*103d0*/  STS.U16 [R16+0x1cb00], R12 ;  /* 0x01cb000c10007388 */ /* 0x000fe80000000400 */
[----:B------:R-:W-:Y:S04]  /*103e0*/  STS.U16 [R16+0x1d300], R13 ;  /* 0x01d3000d10007388 */ /* 0x000fe80000000400 */
[----:B------:R-:W-:Y:S04]  /*103f0*/  STL [R1+0x23bc], R7 ;  /* 0x0023bc0701007387 */ /* 0x000fe80000100800 */
[----:B--2---:R0:W-:Y:S02]  /*10400*/  STS.U16 [R16+0x1db00], R0 ;  /* 0x01db000010007388 */ /* 0x0041e40000000400 */
[----:B0-----:R-:W-:-:S02]  /*10410*/  LOP3.LUT R0, R7, 0x40, RZ, 0x3c, !PT ;  /* 0x0000004007007812 */ /* 0x001fc400078e3cff */
[----:B------:R-:W2:Y:S04]  /*10420*/  LDL.LU R7, [R1+0x7c0] ;  /* 0x0007c00001077983 */ /* 0x000ea80000300800 */
[----:B--2---:R0:W-:Y:S04]  /*10430*/  STL [R1+0x23c8], R7 ;  /* 0x0023c80701007387 */ /* 0x0041e80000100800 */
[----:B0-----:R-:W2:Y:S04]  /*10440*/  LDL.LU R7, [R1+0x498] ;  /* 0x0004980001077983 */ /* 0x001ea80000300800 */
[----:B--2---:R0:W-:Y:S04]  /*10450*/  STL [R1+0x23cc], R7 ;  /* 0x0023cc0701007387 */ /* 0x0041e80000100800 */
[----:B0-----:R-:W2:Y:S04]  /*10460*/  LDL.LU R7, [R1+0x204] ;  /* 0x0002040001077983 */ /* 0x001ea80000300800 */
[----:B------:R-:W2:Y:S04]  /*10470*/  LDL.LU R28, [R1+0x804] ;  /* 0x00080400011c7983 */ /* 0x000ea80000300800 */
[----:B---3--:R-:W-:Y:S04]  /*10480*/  STS.U16 [R16+0x1e300], R14 ;  /* 0x01e3000e10007388 */ /* 0x008fe80000000400 */
[----:B----4-:R-:W-:Y:S04]  /*10490*/  STS.U16 [R16+0x1eb00], R15 ;  /* 0x01eb000f10007388 */ /* 0x010fe80000000400 */
[----:B-----5:R0:W-:Y:S01]  /*104a0*/  STS.U16 [R16+0x1f300], R17 ;  /* 0x01f3001110007388 */ /* 0x0201e20000000400 */
[----:B------:R-:W-:-:S03]  /*104b0*/  IMAD.SHL.U32 R18, R18, 0x2, RZ ;  /* 0x0000000212127824 */ /* 0x000fc600078e00ff */
[----:B--2---:R1:W-:Y:S04]  /*104c0*/  STL [R1+0x23d0], R28 ;  /* 0x0023d01c01007387 */ /* 0x0043e80000100800 */
[----:B------:R-:W2:Y:S04]  /*104d0*/  LDL.LU R27, [R1+0x774] ;  /* 0x00077400011b7983 */ /* 0x000ea80000300800 */
[----:B------:R-:W3:Y:S04]  /*104e0*/  LDL.LU R26, [R1+0x828] ;  /* 0x00082800011a7983 */ /* 0x000ee80000300800 */
[----:B------:R-:W4:Y:S04]  /*104f0*/  LDL.LU R25, [R1+0x7e8] ;  /* 0x0007e80001197983 */ /* 0x000f280000300800 */
[----:B0-----:R-:W5:Y:S04]  /*10500*/  LDL.LU R17, [R1+0x7a4] ;  /* 0x0007a40001117983 */ /* 0x001f680000300800 */
[----:B------:R-:W2:Y:S04]  /*10510*/  LDL.LU R24, [R1+0x754] ;  /* 0x0007540001187983 */ /* 0x000ea80000300800 */
        /* <DEDUP_REMOVED lines=11> */
[----:B------:R-:W2:Y:S01]  /*105d0*/  LDL.LU R8, [R1+0x80c] ;  /* 0x00080c0001087983 */ /* 0x000ea20000300800 */
[----:B-1----:R-:W-:-:S03]  /*105e0*/  LOP3.LUT R28, R18, 0x30, RZ, 0x3c, !PT ;  /* 0x00000030121c7812 */ /* 0x002fc600078e3cff */
        /* <DEDUP_REMOVED lines=9> */
[----:B------:R0:W-:Y:S04]  /*10680*/  STS.U16 [R28+0x1fb00], R7 ;  /* 0x01fb00071c007388 */ /* 0x0001e80000000400 */
[----:B0-----:R-:W2:Y:S04]  /*10690*/  LDL.LU R28, [R1+0x23d0] ;  /* 0x0023d000011c7983 */ /* 0x001ea80000300800 */
[----:B------:R-:W2:Y:S04]  /*106a0*/  LDL.LU R7, [R1+0x23cc] ;  /* 0x0023cc0001077983 */ /* 0x000ea80000300800 */
[----:B--2---:R0:W-:Y:S04]  /*106b0*/  STS.U16 [R0+0x400], R7 ;  /* 0x0004000700007388 */ /* 0x0041e80000000400 */
[----:B0-----:R-:W2:Y:S04]  /*106c0*/  LDL.LU R7, [R1+0x23c8] ;  /* 0x0023c80001077983 */ /* 0x001ea80000300800 */
[----:B--2---:R-:W-:Y:S04]  /*106d0*/  STS.U16 [R0+0xc00], R7 ;  /* 0x000c000700007388 */ /* 0x004fe80000000400 */
[----:B------:R-:W-:Y:S04]  /*106e0*/  STS.U16 [R0+0x1400], R28 ;  /* 0x0014001c00007388 */ /* 0x000fe80000000400 */
[----:B------:R-:W-:Y:S04]  /*106f0*/  STS.U16 [R0+0x1c00], R27 ;  /* 0x001c001b00007388 */ /* 0x000fe80000000400 */
[----:B---3--:R-:W-:Y:S04]  /*10700*/  STS.U16 [R0+0x2400], R26 ;  /* 0x0024001a00007388 */ /* 0x008fe80000000400 */
[----:B----4-:R-:W-:Y:S04]  /*10710*/  STS.U16 [R0+0x2c00], R25 ;  /* 0x002c001900007388 */ /* 0x010fe80000000400 */
[----:B-----5:R0:W-:Y:S04]  /*10720*/  STS.U16 [R0+0x3400], R17 ;  /* 0x0034001100007388 */ /* 0x0201e80000000400 */
[----:B0-----:R-:W2:Y:S04]  /*10730*/  LDL.LU R17, [R1+0x760] ;  /* 0x0007600001117983 */ /* 0x001ea80000300800 */
[----:B------:R-:W3:Y:S04]  /*10740*/  LDL.LU R7, [R1+0x2d8] ;  /* 0x0002d80001077983 */ /* 0x000ee80000300800 */
[----:B---3--:R0:W-:Y:S04]  /*10750*/  STL [R1+0x23c0], R7 ;  /* 0x0023c00701007387 */ /* 0x0081e80000100800 */
[----:B0-----:R-:W3:Y:S04]  /*10760*/  LDL.LU R7, [R1+0x730] ;  /* 0x0007300001077983 */ /* 0x001ee80000300800 */
        /* <DEDUP_REMOVED lines=23> */
[----:B------:R-:W4:Y:S04]  /*108e0*/  LDL.LU R28, [R1+0x2c4] ;  /* 0x0002c400011c7983 */ /* 0x000f280000300800 */
[----:B------:R0:W-:Y:S04]  /*108f0*/  STS.U16 [R0+0xe400], R18 ;  /* 0x00e4001200007388 */ /* 0x0001e80000000400 */
[----:B------:R-:W5:Y:S04]  /*10900*/  LDL.LU R27, [R1+0x1d4] ;  /* 0x0001d400011b7983 */ /* 0x000f680000300800 */
[----:B0-----:R-:W4:Y:S04]  /*10910*/  LDL.LU R18, [R1+0x1d0] ;  /* 0x0001d00001127983 */ /* 0x001f280000300800 */
        /* <DEDUP_REMOVED lines=22> */
[----:B--2---:R0:W-:Y:S04]  /*10a80*/  STS.U16 [R0+0xec00], R17 ;  /* 0x00ec001100007388 */ /* 0x0041e80000000400 */
[----:B------:R-:W2:Y:S04]  /*10a90*/  LDL.LU R16, [R1+0x12c] ;  /* 0x00012c0001107983 */ /* 0x000ea80000300800 */
[----:B0-----:R-:W2:Y:S04]  /*10aa0*/  LDL.LU R17, [R1+0x128] ;  /* 0x0001280001117983 */ /* 0x001ea80000300800 */
[----:B---3--:R0:W-:Y:S04]  /*10ab0*/  STS.U16 [R0+0xf400], R7 ;  /* 0x00f4000700007388 */ /* 0x0081e80000000400 */
[----:B0-----:R-:W3:Y:S04]  /*10ac0*/  LDL.LU R7, [R1+0x23c4] ;  /* 0x0023c40001077983 */ /* 0x001ee80000300800 */
[----:B---3--:R0:W-:Y:S04]  /*10ad0*/  STS.U16 [R0+0xfc00], R7 ;  /* 0x00fc000700007388 */ /* 0x0081e80000000400 */
[----:B0-----:R-:W3:Y:S04]  /*10ae0*/  LDL.LU R7, [R1+0x23c0] ;  /* 0x0023c00001077983 */ /* 0x001ee80000300800 */
[----:B---3--:R0:W-:Y:S01]  /*10af0*/  STS.U16 [R0+0x10400], R7 ;  /* 0x0104000700007388 */ /* 0x0081e20000000400 */
[----:B----4-:R-:W-:Y:S02]  /*10b00*/  STS.U16 [R0+0x10c00], R28 ;  /* 0x010c001c00007388 */ /* 0x010fe40000000400 */
[----:B-----5:R-:W-:Y:S02]  /*10b10*/  STS.U16 [R0+0x11400], R27 ;  /* 0x0114001b00007388 */ /* 0x020fe40000000400 */
[----:B------:R1:W-:Y:S01]  /*10b20*/  STS.U16 [R0+0x11c00], R18 ;  /* 0x011c001200007388 */ /* 0x0003e20000000400 */
[----:B0-----:R-:W3:Y:S01]  /*10b30*/  LDL.LU R7, [R1+0x23bc] ;  /* 0x0023bc0001077983 */ /* 0x001ee20000300800 */
[----:B-1----:R-:W4:Y:S02]  /*10b40*/  LDL.LU R18, [R1+0x124] ;  /* 0x0001240001127983 */ /* 0x002f240000300800 */
[----:B------:R-:W5:Y:S02]  /*10b50*/  LDL.LU R28, [R1+0x110] ;  /* 0x00011000011c7983 */ /* 0x000f640000300800 */
[----:B-----5:R0:W-:Y:S04]  /*10b60*/  STL [R1+0x23b4], R28 ;  /* 0x0023b41c01007387 */ /* 0x0201e80000100800 */
[----:B0-----:R-:W5:Y:S04]  /*10b70*/  LDL.LU R28, [R1+0x114] ;  /* 0x00011400011c7983 */ /* 0x001f680000300800 */
[----:B-----5:R0:W-:Y:S04]  /*10b80*/  STL [R1+0x23b8], R28 ;  /* 0x0023b81c01007387 */ /* 0x0201e80000100800 */
[----:B0-----:R-:W5:Y:S01]  /*10b90*/  LDL.LU R28, [R1+0x120] ;  /* 0x00012000011c7983 */ /* 0x001f620000300800 */
[----:B------:R-:W3:Y:S03]  /*10ba0*/  LDL.LU R27, [R1+0x808] ;  /* 0x00080800011b7983 */ /* 0x000ee60000300800 */
[----:B------:R0:W-:Y:S01]  /*10bb0*/  STS.U16 [R0+0x12400], R26 ;  /* 0x0124001a00007388 */ /* 0x0001e20000000400 */
[----:B------:R1:W-:Y:S02]  /*10bc0*/  STS.U16 [R0+0x12c00], R25 ;  /* 0x012c001900007388 */ /* 0x0003e40000000400 */
[----:B------:R0:W-:Y:S02]  /*10bd0*/  STS.U16 [R0+0x13400], R24 ;  /* 0x0134001800007388 */ /* 0x0001e40000000400 */
[----:B------:R0:W-:Y:S01]  /*10be0*/  STS.U16 [R0+0x13c00], R23 ;  /* 0x013c001700007388 */ /* 0x0001e20000000400 */
        /* <DEDUP_REMOVED lines=16> */
[----:B------:R-:W-:Y:S01]  /*10cf0*/  STS.U16 [R0+0x1c400], R14 ;  /* 0x01c4000e00007388 */ /* 0x000fe20000000400 */
[----:B------:R-:W-:Y:S02]  /*10d00*/  STS.U16 [R0+0x1cc00], R15 ;  /* 0x01cc000f00007388 */ /* 0x000fe40000000400 */
[----:B--2---:R-:W-:Y:S02]  /*10d10*/  STS.U16 [R0+0x1d400], R16 ;  /* 0x01d4001000007388 */ /* 0x004fe40000000400 */
[----:B------:R-:W-:Y:S01]  /*10d20*/  STS.U16 [R0+0x1dc00], R17 ;  /* 0x01dc001100007388 */ /* 0x000fe20000000400 */
[----:B----4-:R-:W-:Y:S04]  /*10d30*/  STS.U16 [R0+0x1e400], R18 ;  /* 0x01e4001200007388 */ /* 0x010fe80000000400 */
[----:B---3--:R2:W-:Y:S01]  /*10d40*/  STL [R1+0x23b0], R27 ;  /* 0x0023b01b01007387 */ /* 0x0085e20000100800 */
[----:B0-----:R-:W3:Y:S02]  /*10d50*/  LDL.LU R26, [R1+0x7a8] ;  /* 0x0007a800011a7983 */ /* 0x001ee40000300800 */
[----:B-1----:R-:W4:Y:S02]  /*10d60*/  LDL.LU R25, [R1+0x7fc] ;  /* 0x0007fc0001197983 */ /* 0x002f240000300800 */
[----:B------:R-:W3:Y:S01]  /*10d70*/  LDL.LU R24, [R1+0x76c] ;  /* 0x00076c0001187983 */ /* 0x000ee20000300800 */
[----:B------:R-:W3:Y:S01]  /*10d80*/  LDL.LU R23, [R1+0x824] ;  /* 0x0008240001177983 */ /* 0x000ee20000300800 */
[----:B------:R-:W3:Y:S02]  /*10d90*/  LDL.LU R22, [R1+0x7e4] ;  /* 0x0007e40001167983 */ /* 0x000ee40000300800 */
[----:B------:R-:W3:Y:S02]  /*10da0*/  LDL.LU R21, [R1+0x7a0] ;  /* 0x0007a00001157983 */ /* 0x000ee40000300800 */
        /* <DEDUP_REMOVED lines=14> */
[C---:B--2---:R-:W-:Y:S01]  /*10e90*/  LOP3.LUT R27, R7.reuse, 0x40, RZ, 0x3c, !PT ;  /* 0x00000040071b7812 */ /* 0x044fe200078e3cff */
[----:B------:R-:W2:Y:S02]  /*10ea0*/  LDL.LU R14, [R1+0x708] ;  /* 0x00070800010e7983 */ /* 0x000ea40000300800 */
[----:B------:R-:W2:Y:S01]  /*10eb0*/  LDL.LU R15, [R1+0x704] ;  /* 0x00070400010f7983 */ /* 0x000ea20000300800 */
[----:B------:R-:W2:Y:S01]  /*10ec0*/  LDL.LU R0, [R1+0x700] ;  /* 0x0007000001007983 */ /* 0x000ea20000300800 */
[----:B------:R-:W2:Y:S02]  /*10ed0*/  LDL.LU R17, [R1+0x6fc] ;  /* 0x0006fc0001117983 */ /* 0x000ea40000300800 */
[----:B------:R-:W2:Y:S01]  /*10ee0*/  LDL.LU R18, [R1+0x6f4] ;  /* 0x0006f40001127983 */ /* 0x000ea20000300800 */
[----:B-----5:R0:W-:Y:S04]  /*10ef0*/  STS.U16 [R27+0x1ec00], R28 ;  /* 0x01ec001c1b007388 */ /* 0x0201e80000000400 */
[----:B0-----:R-:W5:Y:S04]  /*10f00*/  LDL.LU R28, [R1+0x23b8] ;  /* 0x0023b800011c7983 */ /* 0x001f680000300800 */
[----:B-----5:R0:W-:Y:S04]  /*10f10*/  STS.U16 [R27+0x1f400], R28 ;  /* 0x01f4001c1b007388 */ /* 0x0201e80000000400 */
[----:B0-----:R-:W5:Y:S01]  /*10f20*/  LDL.LU R28, [R1+0x23b4] ;  /* 0x0023b400011c7983 */ /* 0x001f620000300800 */
[----:B------:R-:W-:-:S03]  /*10f30*/  LOP3.LUT R16, R7, 0x50, RZ, 0x3c, !PT ;  /* 0x0000005007107812 */ /* 0x000fc600078e3cff */
[----:B-----5:R0:W-:Y:S04]  /*10f40*/  STS.U16 [R27+0x1fc00], R28 ;  /* 0x01fc001c1b007388 */ /* 0x0201e80000000400 */
[----:B0-----:R-:W5:Y:S01]  /*10f50*/  LDL.LU R27, [R1+0x23b0] ;  /* 0x0023b000011b7983 */ /* 0x001f620000300800 */
[----:B------:R0:W-:Y:S03]  /*10f60*/  STL [R1+0x23a0], R7 ;  /* 0x0023a00701007387 */ /* 0x0001e60000100800 */
[----:B0-----:R-:W2:Y:S04]  /*10f70*/  LDL.LU R7, [R1+0x6e4] ;  /* 0x0006e40001077983 */ /* 0x001ea80000300800 */
[----:B--2---:R0:W-:Y:S04]  /*10f80*/  STL [R1+0x23a4], R7 ;  /* 0x0023a40701007387 */ /* 0x0041e80000100800 */
[----:B0-----:R-:W2:Y:S04]  /*10f90*/  LDL.LU R7, [R1+0x6e8] ;  /* 0x0006e80001077983 */ /* 0x001ea80000300800 */
[----:B--2---:R0:W-:Y:S04]  /*10fa0*/  STL [R1+0x23a8], R7 ;  /* 0x0023a80701007387 */ /* 0x0041e80000100800 */
[----:B0-----:R-:W2:Y:S04]  /*10fb0*/  LDL.LU R7, [R1+0x6ec] ;  /* 0x0006ec0001077983 */ /* 0x001ea80000300800 */
[----:B-----5:R-:W-:Y:S01]  /*10fc0*/  STS.U16 [R16+0x500], R27 ;  /* 0x0005001b10007388 */ /* 0x020fe20000000400 */
[----:B---3--:R-:W-:Y:S02]  /*10fd0*/  STS.U16 [R16+0xd00], R26 ;  /* 0x000d001a10007388 */ /* 0x008fe40000000400 */
[----:B----4-:R-:W-:Y:S02]  /*10fe0*/  STS.U16 [R16+0x1500], R25 ;  /* 0x0015001910007388 */ /* 0x010fe40000000400 */
[----:B------:R-:W-:Y:S01]  /*10ff0*/  STS.U16 [R16+0x1d00], R24 ;  /* 0x001d001810007388 */ /* 0x000fe20000000400 */
[----:B------:R-:W-:Y:S01]  /*11000*/  STS.U16 [R16+0x2500], R23 ;  /* 0x0025001710007388 */ /* 0x000fe20000000400 */
[----:B------:R-:W-:Y:S02]  /*11010*/  STS.U16 [R16+0x2d00], R22 ;  /* 0x002d001610007388 */ /* 0x000fe40000000400 */
[----:B------:R-:W-:Y:S02]  /*11020*/  STS.U16 [R16+0x3500], R21 ;  /* 0x0035001510007388 */ /* 0x000fe40000000400 */
        /* <DEDUP_REMOVED lines=15> */
[----:B------:R-:W-:Y:S01]  /*11120*/  STS.U16 [R16+0xb500], R15 ;  /* 0x00b5000f10007388 */ /* 0x000fe20000000400 */
[----:B--2---:R0:W-:Y:S04]  /*11130*/  STL [R1+0x23ac], R7 ;  /* 0x0023ac0701007387 */ /* 0x0041e80000100800 */
[----:B0-----:R-:W2:Y:S01]  /*11140*/  LDL.LU R7, [R1+0x6f0] ;  /* 0x0006f00001077983 */ /* 0x001ea20000300800 */
[----:B------:R-:W3:Y:S02]  /*11150*/  LDL.LU R13, [R1+0x6e0] ;  /* 0x0006e000010d7983 */ /* 0x000ee40000300800 */
[----:B------:R-:W4:Y:S02]  /*11160*/  LDL.LU R14, [R1+0x6dc] ;  /* 0x0006dc00010e7983 */ /* 0x000f240000300800 */
[----:B------:R0:W-:Y:S01]  /*11170*/  STS.U16 [R16+0xbd00], R0 ;  /* 0x00bd000010007388 */ /* 0x0001e20000000400 */
[----:B------:R-:W5:Y:S04]  /*11180*/  LDL.LU R15, [R1+0x2d4] ;  /* 0x0002d400010f7983 */ /* 0x000f680000300800 */
[----:B------:R1:W-:Y:S01]  /*11190*/  STS.U16 [R16+0xc500], R17 ;  /* 0x00c5001110007388 */ /* 0x0003e20000000400 */
[----:B------:R1:W-:Y:S03]  /*111a0*/  STS.U16 [R16+0xcd00], R18 ;  /* 0x00cd001210007388 */ /* 0x0003e60000000400 */
[----:B0-----:R-:W3:Y:S01]  /*111b0*/  LDL.LU R0, [R1+0x200] ;  /* 0x0002000001007983 */ /* 0x001ee20000300800 */
[----:B-1----:R-:W3:Y:S02]  /*111c0*/  LDL.LU R17, [R1+0x10c] ;  /* 0x00010c0001117983 */ /* 0x002ee40000300800 */
        /* <DEDUP_REMOVED lines=22> */
[----:B--2---:R0:W-:Y:S04]  /*11330*/  STS.U16 [R16+0xd500], R7 ;  /* 0x00d5000710007388 */ /* 0x0041e80000000400 */
[----:B0-----:R-:W2:Y:S04]  /*11340*/  LDL.LU R7, [R1+0x23ac] ;  /* 0x0023ac0001077983 */ /* 0x001ea80000300800 */
[----:B--2---:R0:W-:Y:S04]  /*11350*/  STS.U16 [R16+0xdd00], R7 ;  /* 0x00dd000710007388 */ /* 0x0041e80000000400 */
[----:B0-----:R-:W2:Y:S04]  /*11360*/  LDL.LU R7, [R1+0x23a8] ;  /* 0x0023a80001077983 */ /* 0x001ea80000300800 */
[----:B--2---:R0:W-:Y:S04]  /*11370*/  STS.U16 [R16+0xe500], R7 ;  /* 0x00e5000710007388 */ /* 0x0041e80000000400 */
[----:B0-----:R-:W2:Y:S04]  /*11380*/  LDL.LU R7, [R1+0x23a4] ;  /* 0x0023a40001077983 */ /* 0x001ea80000300800 */
[----:B--2---:R0:W-:Y:S01]  /*11390*/  STS.U16 [R16+0xed00], R7 ;  /* 0x00ed000710007388 */ /* 0x0041e20000000400 */
[----:B---3--:R1:W-:Y:S02]  /*113a0*/  STS.U16 [R16+0xf500], R13 ;  /* 0x00f5000d10007388 */ /* 0x0083e40000000400 */
[----:B----4-:R2:W-:Y:S02]  /*113b0*/  STS.U16 [R16+0xfd00], R14 ;  /* 0x00fd000e10007388 */ /* 0x0105e40000000400 */
[----:B-----5:R3:W-:Y:S01]  /*113c0*/  STS.U16 [R16+0x10500], R15 ;  /* 0x0105000f10007388 */ /* 0x0207e20000000400 */
[----:B------:R4:W-:Y:S01]  /*113d0*/  STS.U16 [R16+0x10d00], R0 ;  /* 0x010d000010007388 */ /* 0x0009e20000000400 */
[----:B------:R4:W-:Y:S03]  /*113e0*/  STS.U16 [R16+0x11500], R17 ;  /* 0x0115001110007388 */ /* 0x0009e60000000400 */
[----:B0-----:R-:W5:Y:S01]  /*113f0*/  LDL.LU R7, [R1+0x23a0] ;  /* 0x0023a00001077983 */ /* 0x001f620000300800 */
[----:B-1----:R-:W5:Y:S02]  /*11400*/  LDL.LU R13, [R1+0x239c] ;  /* 0x00239c00010d7983 */ /* 0x002f640000300800 */
[----:B--2---:R-:W2:Y:S02]  /*11410*/  LDL.LU R14, [R1+0x2398] ;  /* 0x00239800010e7983 */ /* 0x004ea40000300800 */
[----:B---3--:R-:W3:Y:S01]  /*11420*/  LDL.LU R15, [R1+0x2394] ;  /* 0x00239400010f7983 */ /* 0x008ee20000300800 */
[----:B----4-:R-:W4:Y:S01]  /*11430*/  LDL.LU R0, [R1+0x2390] ;  /* 0x0023900001007983 */ /* 0x010f220000300800 */
[----:B------:R-:W2:Y:S03]  /*11440*/  LDL.LU R17, [R1+0x238c] ;  /* 0x00238c0001117983 */ /* 0x000ea60000300800 */
[----:B------:R0:W-:Y:S04]  /*11450*/  STS.U16 [R16+0x11d00], R18 ;  /* 0x011d001210007388 */ /* 0x0001e80000000400 */
[----:B0-----:R-:W2:Y:S01]  /*11460*/  LDL.LU R18, [R1+0x2388] ;  /* 0x0023880001127983 */ /* 0x001ea20000300800 */
[----:B------:R0:W-:Y:S02]  /*11470*/  STS.U16 [R16+0x12500], R28 ;  /* 0x0125001c10007388 */ /* 0x0001e40000000400 */
[----:B------:R1:W-:Y:S02]  /*11480*/  STS.U16 [R16+0x12d00], R27 ;  /* 0x012d001b10007388 */ /* 0x0003e40000000400 */
[----:B------:R1:W-:Y:S01]  /*11490*/  STS.U16 [R16+0x13500], R26 ;  /* 0x0135001a10007388 */ /* 0x0003e20000000400 */
[----:B------:R1:W-:Y:S01]  /*114a0*/  STS.U16 [R16+0x13d00], R25 ;  /* 0x013d001910007388 */ /* 0x0003e20000000400 */
[----:B------:R1:W-:Y:S02]  /*114b0*/  STS.U16 [R16+0x14500], R24 ;  /* 0x0145001810007388 */ /* 0x0003e40000000400 */
[----:B------:R1:W-:Y:S01]  /*114c0*/  STS.U16 [R16+0x14d00], R23 ;  /* 0x014d001710007388 */ /* 0x0003e20000000400 */
[----:B0-----:R-:W3:Y:S01]  /*114d0*/  LDL.LU R28, [R1+0x778] ;  /* 0x00077800011c7983 */ /* 0x001ee20000300800 */
[----:B-1----:R-:W3:Y:S03]  /*114e0*/  LDL.LU R27, [R1+0x7ec] ;  /* 0x0007ec00011b7983 */ /* 0x002ee60000300800 */
[----:B------:R-:W3:Y:S01]  /*114f0*/  LDL.LU R26, [R1+0x758] ;  /* 0x00075800011a7983 */ /* 0x000ee20000300800 */
[----:B------:R-:W3:Y:S03]  /*11500*/  LDL.LU R25, [R1+0x81c] ;  /* 0x00081c0001197983 */ /* 0x000ee60000300800 */
[----:B------:R-:W3:Y:S04]  /*11510*/  LDL.LU R24, [R1+0x7d8] ;  /* 0x0007d80001187983 */ /* 0x000ee80000300800 */
[----:B------:R0:W-:Y:S01]  /*11520*/  STS.U16 [R16+0x15500], R22 ;  /* 0x0155001610007388 */ /* 0x0001e20000000400 */
[----:B------:R-:W3:Y:S02]  /*11530*/  LDL.LU R23, [R1+0x798] ;  /* 0x0007980001177983 */ /* 0x000ee40000300800 */
[----:B------:R1:W-:Y:S02]  /*11540*/  STS.U16 [R16+0x15d00], R21 ;  /* 0x015d001510007388 */ /* 0x0003e40000000400 */
[----:B------:R1:W-:Y:S01]  /*11550*/  STS.U16 [R16+0x16500], R20 ;  /* 0x0165001410007388 */ /* 0x0003e20000000400 */
[----:B------:R1:W-:Y:S01]  /*11560*/  STS.U16 [R16+0x16d00], R19 ;  /* 0x016d001310007388 */ /* 0x0003e20000000400 */
[----:B------:R1:W-:Y:S02]  /*11570*/  STS.U16 [R16+0x17500], R29 ;  /* 0x0175001d10007388 */ /* 0x0003e40000000400 */
[----:B------:R1:W-:Y:S01]  /*11580*/  STS.U16 [R16+0x17d00], R3 ;  /* 0x017d000310007388 */ /* 0x0003e20000000400 */
[----:B0-----:R-:W3:Y:S01]  /*11590*/  LDL.LU R22, [R1+0x744] ;  /* 0x0007440001167983 */ /* 0x001ee20000300800 */
[----:B-1----:R-:W3:Y:S03]  /*115a0*/  LDL.LU R21, [R1+0x830] ;  /* 0x0008300001157983 */ /* 0x002ee60000300800 */
[----:B------:R-:W3:Y:S04]  /*115b0*/  LDL.LU R20, [R1+0x810] ;  /* 0x0008100001147983 */ /* 0x000ee80000300800 */
[----:B------:R-:W3:Y:S01]  /*115c0*/  LDL.LU R19, [R1+0x7f4] ;  /* 0x0007f40001137983 */ /* 0x000ee20000300800 */
[----:B------:R-:W3:Y:S02]  /*115d0*/  LDL.LU R29, [R1+0x7cc] ;  /* 0x0007cc00011d7983 */ /* 0x000ee40000300800 */
[----:B------:R0:W-:Y:S02]  /*115e0*/  STS.U16 [R16+0x18500], R4 ;  /* 0x0185000410007388 */ /* 0x0001e40000000400 */
[----:B------:R-:W3:Y:S01]  /*115f0*/  LDL.LU R3, [R1+0x7b4] ;  /* 0x0007b40001037983 */ /* 0x000ee20000300800 */
[----:B------:R1:W-:Y:S01]  /*11600*/  STS.U16 [R16+0x18d00], R5 ;  /* 0x018d000510007388 */ /* 0x0003e20000000400 */
[----:B------:R1:W-:Y:S02]  /*11610*/  STS.U16 [R16+0x19500], R2 ;  /* 0x0195000210007388 */ /* 0x0003e40000000400 */
[----:B------:R1:W-:Y:S02]  /*11620*/  STS.U16 [R16+0x19d00], R6 ;  /* 0x019d000610007388 */ /* 0x0003e40000000400 */
[----:B------:R1:W-:Y:S01]  /*11630*/  STS.U16 [R16+0x1a500], R8 ;  /* 0x01a5000810007388 */ /* 0x0003e20000000400 */
[----:B------:R1:W-:Y:S04]  /*11640*/  STS.U16 [R16+0x1ad00], R9 ;  /* 0x01ad000910007388 */ /* 0x0003e80000000400 */
        /* <DEDUP_REMOVED lines=8> */
[----:B------:R1:W-:Y:S03]  /*116d0*/  STS.U16 [R16+0x1c500], R12 ;  /* 0x01c5000c10007388 */ /* 0x0003e60000000400 */
[----:B0-----:R-:W3:Y:S01]  /*116e0*/  LDL.LU R10, [R1+0x3c0] ;  /* 0x0003c000010a7983 */ /* 0x001ee20000300800 */
[----:B-1----:R-:W3:Y:S02]  /*116f0*/  LDL.LU R11, [R1+0x3a8] ;  /* 0x0003a800010b7983 */ /* 0x002ee40000300800 */
[----:B------:R-:W3:Y:S01]  /*11700*/  LDL.LU R12, [R1+0x390] ;  /* 0x00039000010c7983 */ /* 0x000ee20000300800 */
[----:B--2---:R0:W-:Y:S01]  /*11710*/  STS.U16 [R16+0x1cd00], R18 ;  /* 0x01cd001210007388 */ /* 0x0041e20000000400 */
[----:B------:R1:W-:Y:S03]  /*11720*/  STS.U16 [R16+0x1d500], R17 ;  /* 0x01d5001110007388 */ /* 0x0003e60000000400 */
[----:B0-----:R-:W2:Y:S01]  /*11730*/  LDL.LU R18, [R1+0x7c4] ;  /* 0x0007c40001127983 */ /* 0x001ea20000300800 */
[----:B-1----:R-:W2:Y:S01]  /*11740*/  LDL.LU R16, [R1+0x2384] ;  /* 0x0023840001107983 */ /* 0x002ea20000300800 */
[C---:B-----5:R-:W-:Y:S01]  /*11750*/  LOP3.LUT R17, R7.reuse, 0x50, RZ, 0x3c, !PT ;  /* 0x0000005007117812 */ /* 0x060fe200078e3cff */
[----:B------:R-:W-:-:S04]  /*11760*/  LOP3.LUT R7, R7, 0x60, RZ, 0x3c, !PT ;  /* 0x0000006007077812 */ /* 0x000fc800078e3cff */
[----:B--2---:R-:W-:Y:S01]  /*11770*/  STS.U16 [R17+0x1dd00], R16 ;  /* 0x01dd001011007388 */ /* 0x004fe20000000400 */
[----:B----4-:R-:W-:Y:S02]  /*11780*/  STS.U16 [R17+0x1e500], R0 ;  /* 0x01e5000011007388 */ /* 0x010fe40000000400 */
[----:B---3--:R-:W-:Y:S02]  /*11790*/  STS.U16 [R17+0x1ed00], R15 ;  /* 0x01ed000f11007388 */ /* 0x008fe40000000400 */
        /* <DEDUP_REMOVED lines=14> */
[----:B------:R0:W-:Y:S03]  /*11880*/  STS.U16 [R7+0x6600], R3 ;  /* 0x0066000307007388 */ /* 0x0001e60000000400 */
[----:B0-----:R-:W2:Y:S04]  /*11890*/  LDL.LU R3, [R1+0x330] ;  /* 0x0003300001037983 */ /* 0x001ea80000300800 */
[----:B--2---:R0:W-:Y:S04]  /*118a0*/  STL [R1+0x2378], R3 ;  /* 0x0023780301007387 */ /* 0x0041e80000100800 */
[----:B0-----:R-:W2:Y:S04]  /*118b0*/  LDL.LU R3, [R1+0x348] ;  /* 0x0003480001037983 */ /* 0x001ea80000300800 */
[----:B--2---:R0:W-:Y:S04]  /*118c0*/  STL [R1+0x237c], R3 ;  /* 0x00237c0301007387 */ /* 0x0041e80000100800 */
[----:B0-----:R-:W2:Y:S01]  /*118d0*/  LDL.LU R3, [R1+0x360] ;  /* 0x0003600001037983 */ /* 0x001ea20000300800 */
        /* <DEDUP_REMOVED lines=8> */
[----:B------:R-:W-:Y:S03]  /*11960*/  STS.U16 [R7+0xae00], R12 ;  /* 0x00ae000c07007388 */ /* 0x000fe60000000400 */
[----:B--2---:R0:W-:Y:S04]  /*11970*/  STL [R1+0x2380], R3 ;  /* 0x0023800301007387 */ /* 0x0041e80000100800 */
[----:B0-----:R-:W2:Y:S01]  /*11980*/  LDL.LU R3, [R1+0x378] ;  /* 0x0003780001037983 */ /* 0x001ea20000300800 */
[----:B------:R-:W3:Y:S02]  /*11990*/  LDL.LU R4, [R1+0x320] ;  /* 0x0003200001047983 */ /* 0x000ee40000300800 */
[----:B------:R-:W4:Y:S02]  /*119a0*/  LDL.LU R5, [R1+0x314] ;  /* 0x0003140001057983 */ /* 0x000f240000300800 */
[----:B------:R-:W5:Y:S01]  /*119b0*/  LDL.LU R2, [R1+0x308] ;  /* 0x0003080001027983 */ /* 0x000f620000300800 */
        /* <DEDUP_REMOVED lines=23> */
[----:B------:R-:W3:Y:S01]  /*11b30*/  LDL.LU R29, [R1] ;  /* 0x00000000011d7983 */ /* 0x000ee20000300800 */
        /* <DEDUP_REMOVED lines=18> */
[----:B------:R0:W-:Y:S01]  /*11c60*/  STS.U16 [R7+0xfe00], R9 ;  /* 0x00fe000907007388 */ /* 0x0001e20000000400 */
[----:B------:R1:W-:Y:S02]  /*11c70*/  STS.U16 [R7+0x10600], R10 ;  /* 0x0106000a07007388 */ /* 0x0003e40000000400 */
[----:B------:R1:W-:Y:S02]  /*11c80*/  STS.U16 [R7+0x10e00], R11 ;  /* 0x010e000b07007388 */ /* 0x0003e40000000400 */
[----:B------:R1:W-:Y:S01]  /*11c90*/  STS.U16 [R7+0x11600], R12 ;  /* 0x0116000c07007388 */ /* 0x0003e20000000400 */
[----:B0-----:R-:W2:Y:S01]  /*11ca0*/  LDL.LU R9, [R1+0x235c] ;  /* 0x00235c0001097983 */ /* 0x001ea20000300800 */
[----:B-1----:R-:W2:Y:S02]  /*11cb0*/  LDL.LU R10, [R1+0x2358] ;  /* 0x00235800010a7983 */ /* 0x002ea40000300800 */
[----:B------:R-:W2:Y:S02]  /*11cc0*/  LDL.LU R11, [R1+0x2354] ;  /* 0x00235400010b7983 */ /* 0x000ea40000300800 */
[----:B------:R-:W2:Y:S01]  /*11cd0*/  LDL.LU R12, [R1+0x2350] ;  /* 0x00235000010c7983 */ /* 0x000ea20000300800 */
        /* <DEDUP_REMOVED lines=18> */
[----:B0-----:R-:W3:Y:S01]  /*11e00*/  LDL.LU R29, [R1+0x748] ;  /* 0x00074800011d7983 */ /* 0x001ee20000300800 */
        /* <DEDUP_REMOVED lines=15> */
[----:B------:R-:W3:Y:S04]  /*11f00*/  LDL.LU R19, [R1+0x3a0] ;  /* 0x0003a00001137983 */ /* 0x000ee80000300800 */
[----:B--2---:R0:W-:Y:S01]  /*11f10*/  STS.U16 [R7+0x1ae00], R12 ;  /* 0x01ae000c07007388 */ /* 0x0041e20000000400 */
[----:B------:R1:W-:Y:S02]  /*11f20*/  STS.U16 [R7+0x1b600], R11 ;  /* 0x01b6000b07007388 */ /* 0x0003e40000000400 */
[----:B------:R2:W-:Y:S02]  /*11f30*/  STS.U16 [R7+0x1be00], R10 ;  /* 0x01be000a07007388 */ /* 0x0005e40000000400 */
[----:B------:R4:W-:Y:S01]  /*11f40*/  STS.U16 [R7+0x1c600], R9 ;  /* 0x01c6000907007388 */ /* 0x0009e20000000400 */
[----:B------:R5:W-:Y:S04]  /*11f50*/  STS.U16 [R7+0x1ce00], R8 ;  /* 0x01ce000807007388 */ /* 0x000be80000000400 */
[----:B0-----:R-:W3:Y:S01]  /*11f60*/  LDL.LU R12, [R1+0x814] ;  /* 0x00081400010c7983 */ /* 0x001ee20000300800 */
[----:B-1----:R-:W3:Y:S02]  /*11f70*/  LDL.LU R11, [R1+0x7dc] ;  /* 0x0007dc00010b7983 */ /* 0x002ee40000300800 */
[----:B--2---:R-:W2:Y:S02]  /*11f80*/  LDL.LU R10, [R1+0x75c] ;  /* 0x00075c00010a7983 */ /* 0x004ea40000300800 */
[----:B----4-:R-:W4:Y:S01]  /*11f90*/  LDL.LU R9, [R1+0x780] ;  /* 0x0007800001097983 */ /* 0x010f220000300800 */
[----:B-----5:R-:W5:Y:S04]  /*11fa0*/  LDL.LU R7, [R1+0x234c] ;  /* 0x00234c0001077983 */ /* 0x020f680000300800 */
[----:B------:R-:W0:Y:S02]  /*11fb0*/  S2R R0, SR_TID.X ;  /* 0x0000000000007919 */ /* 0x000e240000002100 */
[----:B0-----:R-:W-:-:S04]  /*11fc0*/  LOP3.LUT R0, R0, 0x7f, RZ, 0xc0, !PT ;  /* 0x0000007f00007812 */ /* 0x001fc800078ec0ff */
[----:B------:R-:W-:-:S04]  /*11fd0*/  SHF.L.U32 R0, R0, 0x1, RZ ;  /* 0x0000000100007819 */ /* 0x000fc800000006ff */
[C---:B------:R-:W-:Y:S01]  /*11fe0*/  LOP3.LUT R8, R0.reuse, 0x60, RZ, 0x3c, !PT ;  /* 0x0000006000087812 */ /* 0x040fe200078e3cff */
[----:B------:R-:W-:-:S04]  /*11ff0*/  LOP3.LUT R0, R0, 0x70, RZ, 0x3c, !PT ;  /* 0x0000007000007812 */ /* 0x000fc800078e3cff */
[----:B-----5:R-:W-:Y:S01]  /*12000*/  STS.U16 [R8+0x1d600], R7 ;  /* 0x01d6000708007388 */ /* 0x020fe20000000400 */
[----:B------:R-:W-:Y:S02]  /*12010*/  STS.U16 [R8+0x1de00], R6 ;  /* 0x01de000608007388 */ /* 0x000fe40000000400 */
[----:B---3--:R-:W-:Y:S02]  /*12020*/  STS.U16 [R8+0x1e600], R2 ;  /* 0x01e6000208007388 */ /* 0x008fe40000000400 */
[----:B------:R-:W-:Y:S01]  /*12030*/  STS.U16 [R8+0x1ee00], R5 ;  /* 0x01ee000508007388 */ /* 0x000fe20000000400 */
[----:B------:R-:W-:Y:S01]  /*12040*/  STS.U16 [R8+0x1f600], R4 ;  /* 0x01f6000408007388 */ /* 0x000fe20000000400 */
[----:B------:R-:W-:Y:S02]  /*12050*/  STS.U16 [R8+0x1fe00], R3 ;  /* 0x01fe000308007388 */ /* 0x000fe40000000400 */
[----:B----4-:R-:W-:Y:S02]  /*12060*/  STS.U16 [R0+0x700], R9 ;  /* 0x0007000900007388 */ /* 0x010fe40000000400 */
[----:B--2---:R-:W-:Y:S01]  /*12070*/  STS.U16 [R0+0xf00], R10 ;  /* 0x000f000a00007388 */ /* 0x004fe20000000400 */
[----:B------:R-:W-:Y:S01]  /*12080*/  STS.U16 [R0+0x1700], R11 ;  /* 0x0017000b00007388 */ /* 0x000fe20000000400 */
[----:B------:R0:W-:Y:S02]  /*12090*/  STS.U16 [R0+0x1f00], R29 ;  /* 0x001f001d00007388 */ /* 0x0001e40000000400 */
[----:B------:R-:W-:Y:S02]  /*120a0*/  STS.U16 [R0+0x2700], R12 ;  /* 0x0027000c00007388 */ /* 0x000fe40000000400 */
[----:B------:R-:W-:Y:S01]  /*120b0*/  STS.U16 [R0+0x2f00], R13 ;  /* 0x002f000d00007388 */ /* 0x000fe20000000400 */
[----:B------:R-:W-:Y:S01]  /*120c0*/  STS.U16 [R0+0x3700], R14 ;  /* 0x0037000e00007388 */ /* 0x000fe20000000400 */
[----:B------:R-:W-:Y:S02]  /*120d0*/  STS.U16 [R0+0x3f00], R15 ;  /* 0x003f000f00007388 */ /* 0x000fe40000000400 */
[----:B------:R-:W-:Y:S02]  /*120e0*/  STS.U16 [R0+0x4700], R16 ;  /* 0x0047001000007388 */ /* 0x000fe40000000400 */
[----:B------:R-:W-:Y:S01]  /*120f0*/  STS.U16 [R0+0x4f00], R17 ;  /* 0x004f001100007388 */ /* 0x000fe20000000400 */
[----:B------:R-:W-:Y:S04]  /*12100*/  STS.U16 [R0+0x5700], R18 ;  /* 0x0057001200007388 */ /* 0x000fe80000000400 */
[----:B0-----:R-:W2:Y:S01]  /*12110*/  LDL.LU R29, [R1+0x388] ;  /* 0x00038800011d7983 */ /* 0x001ea20000300800 */
[----:B------:R0:W-:Y:S03]  /*12120*/  STS.U16 [R0+0x5f00], R28 ;  /* 0x005f001c00007388 */ /* 0x0001e60000000400 */
[----:B0-----:R-:W3:Y:S04]  /*12130*/  LDL.LU R28, [R1+0x340] ;  /* 0x00034000011c7983 */ /* 0x001ee80000300800 */
[----:B---3--:R0:W-:Y:S04]  /*12140*/  STL [R1+0x2344], R28 ;  /* 0x0023441c01007387 */ /* 0x0081e80000100800 */
[----:B0-----:R-:W3:Y:S01]  /*12150*/  LDL.LU R28, [R1+0x358] ;  /* 0x00035800011c7983 */ /* 0x001ee20000300800 */
        /* <DEDUP_REMOVED lines=9> */
[----:B--2---:R-:W-:Y:S01]  /*121f0*/  STS.U16 [R0+0xaf00], R29 ;  /* 0x00af001d00007388 */ /* 0x004fe20000000400 */
[----:B---3--:R0:W-:Y:S04]  /*12200*/  STL [R1+0x2348], R28 ;  /* 0x0023481c01007387 */ /* 0x0081e80000100800 */
        /* <DEDUP_REMOVED lines=48> */
[----:B------:R1:W-:Y:S01]  /*12510*/  STS.U16 [R0+0x11700], R19 ;  /* 0x0117001300007388 */ /* 0x0003e20000000400 */
[----:B------:R1:W-:Y:S03]  /*12520*/  STS.U16 [R0+0x11f00], R29 ;  /* 0x011f001d00007388 */ /* 0x0003e60000000400 */
[----:B0-----:R-:W2:Y:S01]  /*12530*/  LDL.LU R22, [R1+0x2328] ;  /* 0x0023280001167983 */ /* 0x001ea20000300800 */
[----:B-1----:R-:W2:Y:S03]  /*12540*/  LDL.LU R21, [R1+0x2324] ;  /* 0x0023240001157983 */ /* 0x002ea60000300800 */
[----:B------:R-:W2:Y:S01]  /*12550*/  LDL.LU R18, [R1+0x784] ;  /* 0x0007840001127983 */ /* 0x000ea20000300800 */
[----:B------:R-:W2:Y:S03]  /*12560*/  LDL.LU R20, [R1+0x2320] ;  /* 0x0023200001147983 */ /* 0x000ea60000300800 */
[----:B------:R-:W2:Y:S01]  /*12570*/  LDL.LU R19, [R1+0x231c] ;  /* 0x00231c0001137983 */ /* 0x000ea20000300800 */
[----:B------:R-:W2:Y:S03]  /*12580*/  LDL.LU R29, [R1+0x2318] ;  /* 0x00231800011d7983 */ /* 0x000ea60000300800 */
[----:B------:R-:W-:Y:S01]  /*12590*/  STS.U16 [R0+0x12700], R3 ;  /* 0x0127000300007388 */ /* 0x000fe20000000400 */
[----:B------:R-:W-:Y:S02]  /*125a0*/  STS.U16 [R0+0x12f00], R4 ;  /* 0x012f000400007388 */ /* 0x000fe40000000400 */
[----:B------:R-:W-:Y:S02]  /*125b0*/  STS.U16 [R0+0x13700], R5 ;  /* 0x0137000500007388 */ /* 0x000fe40000000400 */
[----:B------:R0:W-:Y:S01]  /*125c0*/  STS.U16 [R0+0x13f00], R2 ;  /* 0x013f000200007388 */ /* 0x0001e20000000400 */
        /* <DEDUP_REMOVED lines=12> */
[----:B0-----:R-:W-:-:S02]  /*12690*/  MOV R2, 0x3f800000 ;  /* 0x3f80000000027802 */ /* 0x001fc40000000f00 */
[----:B------:R-:W-:-:S03]  /*126a0*/  MOV R3, 0xff800000 ;  /* 0xff80000000037802 */ /* 0x000fc60000000f00 */
[----:B------:R0:W-:Y:S02]  /*126b0*/  STL [R1+0x1248], R2 ;  /* 0x0012480201007387 */ /* 0x0001e40000100800 */
[----:B0-----:R-:W-:Y:S02]  /*126c0*/  MOV R2, 0xff800000 ;  /* 0xff80000000027802 */ /* 0x001fe40000000f00 */
[----:B--2---:R-:W-:Y:S01]  /*126d0*/  STS.U16 [R0+0x1a700], R29 ;  /* 0x01a7001d00007388 */ /* 0x004fe20000000400 */
[----:B------:R-:W-:Y:S02]  /*126e0*/  STS.U16 [R0+0x1af00], R19 ;  /* 0x01af001300007388 */ /* 0x000fe40000000400 */
[----:B------:R-:W-:Y:S02]  /*126f0*/  STS.U16 [R0+0x1b700], R20 ;  /* 0x01b7001400007388 */ /* 0x000fe40000000400 */
[----:B------:R-:W-:Y:S01]  /*12700*/  STS.U16 [R0+0x1bf00], R21 ;  /* 0x01bf001500007388 */ /* 0x000fe20000000400 */
[----:B------:R-:W-:Y:S01]  /*12710*/  STS.U16 [R0+0x1c700], R22 ;  /* 0x01c7001600007388 */ /* 0x000fe20000000400 */
[----:B------:R-:W-:Y:S02]  /*12720*/  STS.U16 [R0+0x1cf00], R23 ;  /* 0x01cf001700007388 */ /* 0x000fe40000000400 */
[----:B----4-:R-:W-:Y:S02]  /*12730*/  STS.U16 [R0+0x1d700], R24 ;  /* 0x01d7001800007388 */ /* 0x010fe40000000400 */
[----:B---3--:R-:W-:Y:S01]  /*12740*/  STS.U16 [R0+0x1df00], R25 ;  /* 0x01df001900007388 */ /* 0x008fe20000000400 */
[----:B------:R-:W-:Y:S01]  /*12750*/  STS.U16 [R0+0x1e700], R26 ;  /* 0x01e7001a00007388 */ /* 0x000fe20000000400 */
[----:B-----5:R-:W-:Y:S02]  /*12760*/  STS.U16 [R0+0x1ef00], R27 ;  /* 0x01ef001b00007388 */ /* 0x020fe40000000400 */
[----:B------:R-:W-:Y:S02]  /*12770*/  STS.U16 [R0+0x1f700], R28 ;  /* 0x01f7001c00007388 */ /* 0x000fe40000000400 */
[----:B------:R0:W-:Y:S02]  /*12780*/  STS.U16 [R0+0x1ff00], R18 ;  /* 0x01ff001200007388 */ /* 0x0001e40000000400 */
[----:B0-----:R-:W-:-:S05]  /*12790*/  IMAD.MOV.U32 R0, RZ, RZ, -0x800000 ;  /* 0xff800000ff007424 */ /* 0x001fca00078e00ff */
[----:B------:R-:W-:Y:S01]  /*127a0*/  STL [R1+0xe88], R0 ;  /* 0x000e880001007387 */ /* 0x000fe20000100800 */
[----:B------:R-:W-:Y:S02]  /*127b0*/  STL [R1+0xe84], R3 ;  /* 0x000e840301007387 */ /* 0x000fe40000100800 */
[----:B------:R-:W-:Y:S02]  /*127c0*/  STL [R1+0xe80], R2 ;  /* 0x000e800201007387 */ /* 0x000fe40000100800 */
[----:B------:R-:W-:Y:S01]  /*127d0*/  STL [R1+0xe78], R0 ;  /* 0x000e780001007387 */ /* 0x000fe20000100800 */
        /* <DEDUP_REMOVED lines=9> */
[----:B------:R0:W-:Y:S02]  /*12870*/  STL [R1+0xe58], R3 ;  /* 0x000e580301007387 */ /* 0x0001e40000100800 */
[----:B------:R1:W-:Y:S02]  /*12880*/  STL [R1+0xe50], R2 ;  /* 0x000e500201007387 */ /* 0x0003e40000100800 */
[----:B------:R2:W-:Y:S02]  /*12890*/  STL [R1+0xe4c], R0 ;  /* 0x000e4c0001007387 */ /* 0x0005e40000100800 */
[----:B0-----:R-:W-:Y:S01]  /*128a0*/  IMAD.MOV.U32 R3, RZ, RZ, 0x3f800000 ;  /* 0x3f800000ff037424 */ /* 0x001fe200078e00ff */
[----:B-1----:R-:W-:-:S02]  /*128b0*/  MOV R2, 0x3f800000 ;  /* 0x3f80000000027802 */ /* 0x002fc40000000f00 */
[----:B--2---:R-:W-:Y:S02]  /*128c0*/  MOV R0, 0x3f800000 ;  /* 0x3f80000000007802 */ /* 0x004fe40000000f00 */
        /* <DEDUP_REMOVED lines=14> */
[----:B------:R-:W-:Y:S02]  /*129b0*/  STL [R1+0x8d0], RZ ;  /* 0x0008d0ff01007387 */ /* 0x000fe40000100800 */
[----:B------:R0:W-:Y:S01]  /*129c0*/  STL [R1+0x1284], R0 ;  /* 0x0012840001007387 */ /* 0x0001e20000100800 */
[----:B------:R1:W-:Y:S01]  /*129d0*/  STL [R1+0x8d4], RZ ;  /* 0x0008d4ff01007387 */ /* 0x0003e20000100800 */
[----:B------:R1:W-:Y:S02]  /*129e0*/  STL [R1+0x8d8], RZ ;  /* 0x0008d8ff01007387 */ /* 0x0003e40000100800 */
[----:B------:R1:W-:Y:S02]  /*129f0*/  STL [R1+0x8dc], RZ ;  /* 0x0008dcff01007387 */ /* 0x0003e40000100800 */
[----:B------:R1:W-:Y:S01]  /*12a00*/  STL [R1+0x8c0], RZ ;  /* 0x0008c0ff01007387 */ /* 0x0003e20000100800 */
        /* <DEDUP_REMOVED lines=476> */
[----:B------:R-:W2:Y:S04]  /*147d0*/  S2R R18, SR_CTAID.X ;  /* 0x0000000000127919 */ /* 0x000ea80000002500 */
        /* <DEDUP_REMOVED lines=23> */
[----:B------:R1:W-:Y:S02]  /*14950*/  STL [R1+0xff0], RZ ;  /* 0x000ff0ff01007387 */ /* 0x0003e40000100800 */
[----:B--2---:R-:W-:Y:S01]  /*14960*/  IMAD.SHL.U32 R18, R18, 0x80, RZ ;  /* 0x0000008012127824 */ /* 0x004fe200078e00ff */
[----:B------:R1:W-:Y:S01]  /*14970*/  STL [R1+0xff4], RZ ;  /* 0x000ff4ff01007387 */ /* 0x0003e20000100800 */
[----:B------:R1:W-:Y:S02]  /*14980*/  STL [R1+0xff8], RZ ;  /* 0x000ff8ff01007387 */ /* 0x0003e40000100800 */
[----:B------:R1:W-:Y:S02]  /*14990*/  STL [R1+0xffc], RZ ;  /* 0x000ffcff01007387 */ /* 0x0003e40000100800 */
[----:B------:R1:W-:Y:S01]  /*149a0*/  STL [R1+0x1000], RZ ;  /* 0x001000ff01007387 */ /* 0x0003e20000100800 */
[----:B------:R1:W-:Y:S01]  /*149b0*/  STL [R1+0x1004], RZ ;  /* 0x001004ff01007387 */ /* 0x0003e20000100800 */
[----:B0-----:R-:W-:Y:S01]  /*149c0*/  IADD3 R0, R18, 0x80, RZ ;  /* 0x0000008012007810 */ /* 0x001fe20007ffe0ff */
[----:B------:R1:W-:Y:S02]  /*149d0*/  STL [R1+0x1008], RZ ;  /* 0x001008ff01007387 */ /* 0x0003e40000100800 */
[----:B------:R-:W0:Y:S01]  /*149e0*/  S2R R18, SR_TID.X ;  /* 0x0000000000127919 */ /* 0x000e220000002100 */
[----:B------:R1:W-:Y:S01]  /*149f0*/  STL [R1+0x100c], RZ ;  /* 0x00100cff01007387 */ /* 0x0003e20000100800 */
[----:B------:R-:W-:-:S13]  /*14a00*/  ISETP.GE.AND P0, PT, R0, 0x1, PT ;  /* 0x000000010000780c */ /* 0x000fda0003f06270 */
[----:B------:R-:W-:Y:S05]  /*14a10*/  @!P0 BRA `(.L_x_0) ;  /* 0x000669d000008947 */ /* 0x000fea0003800000 */
[----:B01----:R-:W-:Y:S02]  /*14a20*/  SHF.R.U32.HI R0, RZ, 0x6, R18 ;  /* 0x00000006ff007819 */ /* 0x003fe40000011612 */
[----:B------:R-:W-:Y:S02]  /*14a30*/  MOV R2, c[0x0][0x1b8] ;  /* 0x00006e0000027a02 */ /* 0x000fe40000000f00 */
[----:B------:R-:W-:-:S05]  /*14a40*/  SGXT.U32 R0, R0, 0x1 ;  /* 0x000000010000781a */ /* 0x000fca0000000000 */
[----:B------:R-:W-:-:S05]  /*14a50*/  IMAD R0, R0, c[0x0][0x1b8], RZ ;  /* 0x00006e0000007a24 */ /* 0x000fca00078e02ff */
[----:B------:R-:W-:-:S05]  /*14a60*/  LEA R3, R2, R0, 0x1 ;  /* 0x0000000002037211 */ /* 0x000fca00078e08ff */
[----:B------:R-:W-:-:S05]  /*14a70*/  IMAD R3, R2, 0x2, R3 ;  /* 0x0000000202037824 */ /* 0x000fca00078e0203 */
[----:B------:R0:W-:Y:S02]  /*14a80*/  STL [R1+0xa8], R3 ;  /* 0x0000a80301007387 */ /* 0x0001e40000100800 */
[----:B0-----:R-:W-:-:S05]  /*14a90*/  LEA R3, R2, R3, 0x1 ;  /* 0x0000000302037211 */ /* 0x001fca00078e08ff */
[----:B------:R0:W-:Y:S02]  /*14aa0*/  STL [R1+0x10], R3 ;  /* 0x0000100301007387 */ /* 0x0001e40000100800 */
[----:B0-----:R-:W-:-:S05]  /*14ab0*/  LEA R3, R2, R3, 0x1 ;  /* 0x0000000302037211 */ /* 0x001fca00078e08ff */
[----:B------:R0:W-:Y:S02]  /*14ac0*/  STL [R1+0x8c], R3 ;  /* 0x00008c0301007387 */ /* 0x0001e40000100800 */
[----:B0-----:R-:W-:-:S05]  /*14ad0*/  IMAD R3, R2, 0x2, R3 ;  /* 0x0000000202037824 */ /* 0x001fca00078e0203 */
[----:B------:R0:W-:Y:S02]  /*14ae0*/  STL [R1+0xbc], R3 ;  /* 0x0000bc0301007387 */ /* 0x0001e40000100800 */
[----:B0-----:R-:W-:-:S05]  /*14af0*/  LEA R3, R2, R3, 0x1 ;  /* 0x0000000302037211 */ /* 0x001fca00078e08ff */
[----:B------:R0:W-:Y:S02]  /*14b00*/  STL [R1+0xc], R3 ;  /* 0x00000c0301007387 */ /* 0x0001e40000100800 */
[----:B0-----:R-:W-:-:S05]  /*14b10*/  LEA R3, R2, R3, 0x1 ;  /* 0x0000000302037211 */ /* 0x001fca00078e08ff */
[----:B------:R0:W-:Y:S02]  /*14b20*/  STL [R1+0x8], R3 ;  /* 0x0000080301007387 */ /* 0x0001e40000100800 */
[----:B0-----:R-:W-:-:S05]  /*14b30*/  IMAD R3, R2, 0x2, R3 ;  /* 0x0000000202037824 */ /* 0x001fca00078e0203 */
[----:B------:R0:W-:Y:S02]  /*14b40*/  STL [R1+0x4], R3 ;  /* 0x0000040301007387 */ /* 0x0001e40000100800 */
[----:B0-----:R-:W-:-:S04]  /*14b50*/  LEA R3, R2, R3, 0x1 ;  /* 0x0000000302037211 */ /* 0x001fc800078e08ff */
[C---:B------:R-:W-:Y:S01]  /*14b60*/  LEA R29, R2.reuse, R3, 0x1 ;  /* 0x00000003021d7211 */ /* 0x040fe200078e08ff */
[----:B------:R0:W-:Y:S04]  /*14b70*/  STL [R1], R3 ;  /* 0x0000000301007387 */ /* 0x0001e80000100800 */
[----:B------:R-:W-:-:S05]  /*14b80*/  IMAD R28, R2, 0x2, R29 ;  /* 0x00000002021c7824 */ /* 0x000fca00078e021d */
[----:B0-----:R-:W-:-:S04]  /*14b90*/  LEA R3, R2, R28, 0x1 ;  /* 0x0000001c02037211 */ /* 0x001fc800078e08ff */
[----:B------:R-:W-:-:S05]  /*14ba0*/  LEA R4, R2, R3, 0x1 ;  /* 0x0000000302047211 */ /* 0x000fca00078e08ff */
[----:B------:R-:W-:-:S05]  /*14bb0*/  IMAD R5, R2, 0x2, R4 ;  /* 0x0000000202057824 */ /* 0x000fca00078e0204 */
[----:B------:R-:W-:-:S04]  /*14bc0*/  LEA R6, R2, R5, 0x1 ;  /* 0x0000000502067211 */ /* 0x000fc800078e08ff */
        /* <DEDUP_REMOVED lines=13> */
[C---:B------:R-:W-:Y:S01]  /*14ca0*/  IMAD R20, R2.reuse, 0x2, R19 ;  /* 0x0000000202147824 */ /* 0x040fe200078e0213 */
[----:B------:R0:W-:Y:S04]  /*14cb0*/  STL.64 [R1+0x2660], R18 ;  /* 0x0026601201007387 */ /* 0x0001e80000100a00 */
[----:B------:R-:W-:-:S04]  /*14cc0*/  LEA R21, R2, R20, 0x1 ;  /* 0x0000001402157211 */ /* 0x000fc800078e08ff */
[C---:B------:R-:W-:Y:S01]  /*14cd0*/  LEA R22, R2.reuse, R21, 0x1 ;  /* 0x0000001502167211 */ /* 0x040fe200078e08ff */
[----:B------:R-:W-:Y:S04]  /*14ce0*/  STL [R1+0x2640], R21 ;  /* 0x0026401501007387 */ /* 0x000fe80000100800 */
[----:B------:R-:W-:-:S05]  /*14cf0*/  IMAD R23, R2, 0x2, R22 ;  /* 0x0000000202177824 */ /* 0x000fca00078e0216 */
[C---:B------:R-:W-:Y:S01]  /*14d00*/  LEA R24, R2.reuse, R23, 0x1 ;  /* 0x0000001702187211 */ /* 0x040fe200078e08ff */
[----:B------:R1:W-:Y:S03]  /*14d10*/  STL.64 [R1+0x2648], R22 ;  /* 0x0026481601007387 */ /* 0x0003e60000100a00 */
[----:B0-----:R-:W-:-:S05]  /*14d20*/  LEA R18, R2, R24, 0x1 ;  /* 0x0000001802127211 */ /* 0x001fca00078e08ff */
[----:B------:R0:W-:Y:S04]  /*14d30*/  STL [R1+0x18], R18 ;  /* 0x0000181201007387 */ /* 0x0001e80000100800 */
[----:B-1----:R-:W1:Y:S01]  /*14d40*/  S2R R22, SR_TID.X ;  /* 0x0000000000167919 */ /* 0x002e620000002100 */
[----:B0-----:R-:W-:-:S05]  /*14d50*/  IMAD R18, R2, 0x2, R18 ;  /* 0x0000000202127824 */ /* 0x001fca00078e0212 */
[----:B------:R0:W-:Y:S02]  /*14d60*/  STL [R1+0x14], R18 ;  /* 0x0000141201007387 */ /* 0x0001e40000100800 */
[----:B0-----:R-:W-:Y:S02]  /*14d70*/  LEA R18, R2, R18, 0x1 ;  /* 0x0000001202127211 */ /* 0x001fe400078e08ff */
[----:B-1----:R-:W-:Y:S02]  /*14d80*/  LOP3.LUT R25, R22, 0x3f, RZ, 0xc0, !PT ;  /* 0x0000003f16197812 */ /* 0x002fe400078ec0ff */
[----:B------:R-:W-:Y:S02]  /*14d90*/  LEA R18, R2, R18, 0x1 ;  /* 0x0000001202127211 */ /* 0x000fe400078e08ff */
[----:B------:R-:W-:Y:S02]  /*14da0*/  SHF.L.U32 R26, R25, 0x1, RZ ;  /* 0x00000001191a7819 */ /* 0x000fe400000006ff */
[C---:B------:R-:W-:Y:S01]  /*14db0*/  LOP3.LUT P0, RZ, R22.reuse, 0x40, RZ, 0xc0, !PT ;  /* 0x0000004016ff7812 */ /* 0x040fe2000780c0ff */
[----:B------:R0:W-:Y:S01]  /*14dc0*/  STL [R1+0x24], R18 ;  /* 0x0000241201007387 */ /* 0x0001e20000100800 */
[----:B------:R-:W-:-:S02]  /*14dd0*/  LOP3.LUT R27, R22, 0x7, RZ, 0xc0, !PT ;  /* 0x00000007161b7812 */ /* 0x000fc400078ec0ff */
[----:B------:R-:W-:-:S04]  /*14de0*/  SEL R24, RZ, 0x90, !P0 ;  /* 0x00000090ff187807 */ /* 0x000fc80004000000 */
[----:B------:R-:W-:Y:S01]  /*14df0*/  LOP3.LUT R24, R24, R26, RZ, 0x3c, !PT ;  /* 0x0000001a18187212 */ /* 0x000fe200078e3cff */
[----:B------:R-:W-:Y:S02]  /*14e00*/  IMAD R26, R27, 0x110, RZ ;  /* 0x000001101b1a7824 */ /* 0x000fe400078e02ff */
[----:B0-----:R-:W-:-:S05]  /*14e10*/  IMAD R18, R2, 0x2, R18 ;  /* 0x0000000202127824 */ /* 0x001fca00078e0212 */
[----:B------:R0:W-:Y:S02]  /*14e20*/  STL [R1+0x20], R18 ;  /* 0x0000201201007387 */ /* 0x0001e40000100800 */
[----:B0-----:R-:W-:-:S05]  /*14e30*/  LEA R18, R2, R18, 0x1 ;  /* 0x0000001202127211 */ /* 0x001fca00078e08ff */
[----:B------:R0:W-:Y:S02]  /*14e40*/  STL [R1+0x34], R18 ;  /* 0x0000341201007387 */ /* 0x0001e40000100800 */
[----:B0-----:R-:W-:-:S05]  /*14e50*/  LEA R18, R2, R18, 0x1 ;  /* 0x0000001202127211 */ /* 0x001fca00078e08ff */
[----:B------:R0:W-:Y:S02]  /*14e60*/  STL [R1+0x30], R18 ;  /* 0x0000301201007387 */ /* 0x0001e40000100800 */
[----:B0-----:R-:W-:-:S05]  /*14e70*/  IMAD R18, R2, 0x2, R18 ;  /* 0x0000000202127824 */ /* 0x001fca00078e0212 */
[C---:B------:R-:W-:Y:S01]  /*14e80*/  LEA R23, R2.reuse, R18, 0x1 ;  /* 0x0000001202177211 */ /* 0x040fe200078e08ff */
[----:B------:R0:W-:Y:S03]  /*14e90*/  STL [R1+0x2c], R18 ;  /* 0x00002c1201007387 */ /* 0x0001e60000100800 */
        /* <DEDUP_REMOVED lines=8> */
[----:B------:R0:W-:Y:S02]  /*14f20*/  STL [R1+0x44], R18 ;  /* 0x0000441201007387 */ /* 0x0001e40000100800 */
[----:B0-----:R-:W-:-:S04]  /*14f30*/  LEA R18, R2, R18, 0x1 ;  /* 0x0000001202127211 */ /* 0x001fc800078e08ff */
        /* <DEDUP_REMOVED lines=32> */
[----:B------:R-:W-:-:S05]  /*15140*/  LEA R21, R2, R18, 0x1 ;  /* 0x0000001202157211 */ /* 0x000fca00078e08ff */
        /* <DEDUP_REMOVED lines=12> */
[----:B------:R0:W-:Y:S01]  /*15210*/  STL [R1+0xe0], R21 ;  /* 0x0000e01501007387 */ /* 0x0001e20000100800 */
[----:B------:R-:W-:-:S03]  /*15220*/  IMAD R25, R2, 0x2, R21 ;  /* 0x0000000202197824 */ /* 0x000fc600078e0215 */
[----:B------:R1:W-:Y:S04]  /*15230*/  STL [R1+0x2fc], R24 ;  /* 0x0002fc1801007387 */ /* 0x0003e80000100800 */
[----:B------:R2:W-:Y:S04]  /*15240*/  STL.64 [R1+0x2748], R16 ;  /* 0x0027481001007387 */ /* 0x0005e80000100a00 */
[----:B0-----:R-:W0:Y:S01]  /*15250*/  S2R R21, SR_CTAID.Y ;  /* 0x0000000000157919 */ /* 0x001e220000002600 */
[----:B-1----:R-:W-:-:S03]  /*15260*/  SHF.L.U32 R24, R27, 0x4, RZ ;  /* 0x000000041b187819 */ /* 0x002fc600000006ff */
[----:B------:R-:W-:Y:S01]  /*15270*/  STL.64 [R1+0x2740], R10 ;  /* 0x0027400a01007387 */ /* 0x000fe20000100a00 */
[----:B--2---:R-:W-:-:S03]  /*15280*/  LEA R16, R2, R25, 0x1 ;  /* 0x0000001902107211 */ /* 0x004fc600078e08ff */
[----:B------:R1:W-:Y:S04]  /*15290*/  STL [R1+0x2738], R19 ;  /* 0x0027381301007387 */ /* 0x0003e80000100800 */
[----:B------:R-:W-:Y:S04]  /*152a0*/  STL [R1+0xdc], R25 ;  /* 0x0000dc1901007387 */ /* 0x000fe80000100800 */
[----:B------:R2:W-:Y:S01]  /*152b0*/  STL [R1+0xd8], R16 ;  /* 0x0000d81001007387 */ /* 0x0005e20000100800 */
[C---:B-1----:R-:W-:Y:S02]  /*152c0*/  IMAD.SHL.U32 R19, R22.reuse, 0x80, RZ ;  /* 0x0000008016137824 */ /* 0x042fe400078e00ff */
[----:B0-----:R-:W-:Y:S01]  /*152d0*/  IMAD R10, R21, c[0x0][0x1b0], RZ ;  /* 0x00006c00150a7a24 */ /* 0x001fe200078e02ff */
[----:B------:R-:W-:-:S02]  /*152e0*/  SHF.L.U32 R21, R22, 0x1, RZ ;  /* 0x0000000116157819 */ /* 0x000fc400000006ff */
[----:B--2---:R-:W-:Y:S02]  /*152f0*/  LEA R16, R2, R16, 0x1 ;  /* 0x0000001002107211 */ /* 0x004fe400078e08ff */
[--C-:B------:R-:W-:Y:S02]  /*15300*/  LOP3.LUT R26, R26, 0x10, R21.reuse, 0x78, !PT ;  /* 0x000000101a1a7812 */ /* 0x100fe400078e7815 */
[----:B------:R-:W-:Y:S01]  /*15310*/  LOP3.LUT R25, R24, 0x30, R21, 0x78, !PT ;  /* 0x0000003018197812 */ /* 0x000fe200078e7815 */
[----:B------:R-:W-:Y:S01]  /*15320*/  IMAD R21, R2, 0x2, R16 ;  /* 0x0000000202157824 */ /* 0x000fe200078e0210 */
[----:B------:R0:W-:Y:S01]  /*15330*/  STL [R1+0xf8], R16 ;  /* 0x0000f81001007387 */ /* 0x0001e20000100800 */
[----:B------:R-:W-:Y:S02]  /*15340*/  LOP3.LUT R19, R24, 0x780, R19, 0xf8, !PT ;  /* 0x0000078018137812 */ /* 0x000fe400078ef813 */
[----:B------:R-:W-:Y:S01]  /*15350*/  LOP3.LUT R24, R22, 0x3f, RZ, 0xc0, !PT ;  /* 0x0000003f16187812 */ /* 0x000fe200078ec0ff */
[----:B------:R1:W-:Y:S01]  /*15360*/  STL [R1+0xf4], R21 ;  /* 0x0000f41501007387 */ /* 0x0003e20000100800 */
[----:B------:R-:W-:-:S03]  /*15370*/  SHF.L.U32 R19, R10, 0x1, RZ ;  /* 0x000000010a137819 */ /* 0x000fc600000006ff */
[----:B------:R-:W-:Y:S01]  /*15380*/  IMAD R24, R24, c[0x0][0x1b4], RZ ;  /* 0x00006d0018187a24 */ /* 0x000fe200078e02ff */
[----:B0-----:R-:W-:-:S04]  /*15390*/  LOP3.LUT R16, R22, 0x10, RZ, 0xc0, !PT ;  /* 0x0000001016107812 */ /* 0x001fc800078ec0ff */
[----:B------:R-:W-:Y:S01]  /*153a0*/  SHF.L.U32 R24, R24, 0x1, RZ ;  /* 0x0000000118187819 */ /* 0x000fe200000006ff */
[----:B-1----:R-:W-:Y:S01]  /*153b0*/  IMAD R21, R2, 0x2, R21 ;  /* 0x0000000202157824 */ /* 0x002fe200078e0215 */
[----:B------:R-:W-:Y:S01]  /*153c0*/  SHF.L.U32 R16, R16, 0x7, RZ ;  /* 0x0000000710107819 */ /* 0x000fe200000006ff */
[----:B------:R-:W0:Y:S01]  /*153d0*/  S2R R2, SR_TID.X ;  /* 0x0000000000027919 */ /* 0x000e220000002100 */
[----:B------:R-:W-:Y:S02]  /*153e0*/  IADD3 R24, P1, P2, R24, c[0x0][0x170], R19 ;  /* 0x00005c0018187a10 */ /* 0x000fe40007a3e013 */
[----:B0-----:R-:W-:-:S04]  /*153f0*/  LOP3.LUT R2, R2, 0x60, RZ, 0xc0, !PT ;  /* 0x0000006002027812 */ /* 0x001fc800078ec0ff */
[----:B------:R-:W-:Y:S01]  /*15400*/  LEA R27, R27, R2, 0x2 ;  /* 0x000000021b1b7211 */ /* 0x000fe200078e10ff */
[----:B------:R-:W-:-:S05]  /*15410*/  IMAD.MOV.U32 R2, RZ, RZ, c[0x0][0x1b8] ;  /* 0x00006e00ff027624 */ /* 0x000fca00078e00ff */
[----:B------:R-:W-:Y:S02]  /*15420*/  LEA R19, R2, R21, 0x1 ;  /* 0x0000001502137211 */ /* 0x000fe400078e08ff */
[----:B------:R-:W-:Y:S02]  /*15430*/  LOP3.LUT R2, R26, R16, RZ, 0xfc, !PT ;  /* 0x000000101a027212 */ /* 0x000fe400078efcff */
[CC--:B------:R-:W-:Y:S01]  /*15440*/  LEA R2, R27.reuse, R25.reuse, 0x8 ;  /* 0x000000191b027211 */ /* 0x0c0fe200078e40ff */
[----:B------:R-:W0:Y:S01]  /*15450*/  S2R R26, SR_TID.X ;  /* 0x00000000001a7919 */ /* 0x000e220000002100 */
[----:B------:R-:W-:-:S03]  /*15460*/  LEA R27, R27, R25, 0x5 ;  /* 0x000000191b1b7211 */ /* 0x000fc600078e28ff */
[----:B------:R1:W-:Y:S04]  /*15470*/  STL [R1+0xe40], R2 ;  /* 0x000e400201007387 */ /* 0x0003e80000100800 */
[----:B------:R2:W-:Y:S04]  /*15480*/  STL [R1+0x108], R19 ;  /* 0x0001081301007387 */ /* 0x0005e80000100800 */
[----:B------:R3:W-:Y:S01]  /*15490*/  STL [R1+0xe1c], R27 ;  /* 0x000e1c1b01007387 */ /* 0x0007e20000100800 */
[----:B-1----:R-:W-:-:S03]  /*154a0*/  IMAD.MOV.U32 R2, RZ, RZ, c[0x0][0x1b8] ;  /* 0x00006e00ff027624 */ /* 0x002fc600078e00ff */
[----:B------:R-:W1:Y:S02]  /*154b0*/  S2R R16, SR_TID.X ;  /* 0x0000000000107919 */ /* 0x000e640000002100 */
[----:B--2---:R-:W-:Y:S02]  /*154c0*/  LEA R19, R2, R19, 0x1 ;  /* 0x0000001302137211 */ /* 0x004fe400078e08ff */
[----:B---3--:R-:W-:Y:S02]  /*154d0*/  LOP3.LUT R27, R22, 0x60, RZ, 0xc0, !PT ;  /* 0x00000060161b7812 */ /* 0x008fe400078ec0ff */
[----:B------:R-:W-:Y:S01]  /*154e0*/  LEA R22, R2, R19, 0x1 ;  /* 0x0000001302167211 */ /* 0x000fe200078e08ff */
[----:B------:R2:W-:Y:S01]  /*154f0*/  STL [R1+0x100], R19 ;  /* 0x0001001301007387 */ /* 0x0005e20000100800 */
[C---:B0-----:R-:W-:Y:S01]  /*15500*/  IMAD.SHL.U32 R25, R26.reuse, 0x4, RZ ;  /* 0x000000041a197824 */ /* 0x041fe200078e00ff */
[----:B------:R-:W-:Y:S02]  /*15510*/  SHF.R.U32.HI R27, RZ, 0x1, R27 ;  /* 0x00000001ff1b7819 */ /* 0x000fe4000001161b */
[----:B------:R0:W-:Y:S01]  /*15520*/  STL [R1+0xfc], R22 ;  /* 0x0000fc1601007387 */ /* 0x0001e20000100800 */
[----:B------:R-:W-:-:S02]  /*15530*/  LOP3.LUT R26, R26, 0x3f, RZ, 0xc0, !PT ;  /* 0x0000003f1a1a7812 */ /* 0x000fc400078ec0ff */
[----:B------:R-:W-:-:S03]  /*15540*/  LOP3.LUT R25, R25, 0x7c, RZ, 0xc0, !PT ;  /* 0x0000007c19197812 */ /* 0x000fc600078ec0ff */
[----:B------:R-:W-:Y:S01]  /*15550*/  IMAD R26, R26, c[0x0][0x1b4], RZ ;  /* 0x00006d001a1a7a24 */ /* 0x000fe200078e02ff */
[----:B--2---:R-:W-:Y:S01]  /*15560*/  MOV R19, c[0x0][0x1a8] ;  /* 0x00006a0000137a02 */ /* 0x004fe20000000f00 */
[----:B0-----:R-:W-:Y:S01]  /*15570*/  IMAD R22, R2, 0x2, R22 ;  /* 0x0000000202167824 */ /* 0x001fe200078e0216 */
[----:B-1----:R-:W-:Y:S01]  /*15580*/  LOP3.LUT R16, R16, 0x7f, RZ, 0xc0, !PT ;  /* 0x0000007f10107812 */ /* 0x002fe200078ec0ff */
[----:B------:R-:W0:Y:S01]  /*15590*/  S2R R2, SR_TID.X ;  /* 0x0000000000027919 */ /* 0x000e220000002100 */
[----:B------:R-:W-:-:S03]  /*155a0*/  IMAD.HI R26, R26, 0x2, RZ ;  /* 0x000000021a1a7827 */ /* 0x000fc600078e02ff */
[----:B------:R1:W-:Y:S01]  /*155b0*/  STL [R1+0x11c], R22 ;  /* 0x00011c1601007387 */ /* 0x0003e20000100800 */
[----:B------:R-:W-:Y:S01]  /*155c0*/  IMAD R16, R16, c[0x0][0x1a8], RZ ;  /* 0x00006a0010107a24 */ /* 0x000fe200078e02ff */
[----:B0-----:R-:W-:-:S04]  /*155d0*/  LOP3.LUT R2, R2, 0x1c, RZ, 0xc0, !PT ;  /* 0x0000001c02027812 */ /* 0x001fc800078ec0ff */
[----:B------:R-:W-:Y:S02]  /*155e0*/  LEA R25, R2, R25, 0x5 ;  /* 0x0000001902197211 */ /* 0x000fe400078e28ff */
[----:B------:R-:W-:Y:S02]  /*155f0*/  MOV R2, c[0x0][0x1b8] ;  /* 0x00006e0000027a02 */ /* 0x000fe40000000f00 */
[----:B------:R-:W-:Y:S02]  /*15600*/  LOP3.LUT R25, R25, R27, RZ, 0x3c, !PT ;  /* 0x0000001b19197212 */ /* 0x000fe400078e3cff */
[----:B------:R-:W0:Y:S01]  /*15610*/  S2R R27, SR_CTAID.Y ;  /* 0x00000000001b7919 */ /* 0x000e220000002600 */
[----:B-1----:R-:W-:-:S05]  /*15620*/  IMAD R22, R2, 0x2, R22 ;  /* 0x0000000202167824 */ /* 0x002fca00078e0216 */
[----:B------:R1:W-:Y:S02]  /*15630*/  STL [R1+0x118], R22 ;  /* 0x0001181601007387 */ /* 0x0003e40000100800 */
[----:B-1----:R-:W-:-:S05]  /*15640*/  LEA R22, R2, R22, 0x1 ;  /* 0x0000001602167211 */ /* 0x002fca00078e08ff */
[----:B------:R1:W-:Y:S01]  /*15650*/  STL [R1+0x114], R22 ;  /* 0x0001141601007387 */ /* 0x0003e20000100800 */
[----:B0-----:R-:W-:-:S05]  /*15660*/  IMAD R27, R27, c[0x0][0x1a0], RZ ;  /* 0x000068001b1b7a24 */ /* 0x001fca00078e02ff */
[----:B------:R-:W-:Y:S01]  /*15670*/  LEA R25, P0, R27, c[0x0][0x168], 0x1 ;  /* 0x00005a001b197a11 */ /* 0x000fe200078008ff */
[----:B------:R-:W-:Y:S01]  /*15680*/  IMAD.HI R27, R10, 0x2, RZ ;  /* 0x000000020a1b7827 */ /* 0x000fe200078e02ff */
[C---:B------:R-:W-:Y:S02]  /*15690*/  LEA R10, R19.reuse, R16, 0x7 ;  /* 0x00000010130a7211 */ /* 0x040fe400078e38ff */
[----:B-1----:R-:W-:Y:S02]  /*156a0*/  LEA R22, R2, R22, 0x1 ;  /* 0x0000001602167211 */ /* 0x002fe400078e08ff */
[----:B------:R-:W-:Y:S01]  /*156b0*/  IADD3.X R26, R26, c[0x0][0x174], R27, P1, P2 ;  /* 0x00005d001a1a7a10 */ /* 0x000fe20000fe441b */
[----:B------:R-:W-:Y:S01]  /*156c0*/  IMAD R19, R19, 0x80, R10 ;  /* 0x0000008013137824 */ /* 0x000fe200078e020a */
[----:B------:R-:W0:Y:S01]  /*156d0*/  S2R R27, SR_CTAID.Y ;  /* 0x00000000001b7919 */ /* 0x000e220000002600 */
[----:B------:R-:W-:Y:S02]  /*156e0*/  LEA R10, P1, R10, R25, 0x1 ;  /* 0x000000190a0a7211 */ /* 0x000fe400078208ff */
[----:B------:R-:W-:-:S05]  /*156f0*/  MOV R2, c[0x0][0x1a8] ;  /* 0x00006a0000027a02 */ /* 0x000fca0000000f00 */
[----:B------:R-:W-:Y:S02]  /*15700*/  IMAD R2, R2, 0x80, R19 ;  /* 0x0000008002027824 */ /* 0x000fe400078e0213 */
[----:B0-----:R-:W-:-:S05]  /*15710*/  IMAD R27, R27, c[0x0][0x1a0], RZ ;  /* 0x000068001b1b7a24 */ /* 0x001fca00078e02ff */
[----:B------:R-:W-:Y:S02]  /*15720*/  LEA.HI.X.SX32 R27, R27, c[0x0][0x16c], 0x1, P0 ;  /* 0x00005b001b1b7a11 */ /* 0x000fe400000f0eff */
[----:B------:R-:W-:-:S05]  /*15730*/  LEA R16, P0, R16, R25, 0x1 ;  /* 0x0000001910107211 */ /* 0x000fca00078008ff */
[----:B------:R0:W-:Y:S04]  /*15740*/  STL [R1+0xe38], R16 ;  /* 0x000e381001007387 */ /* 0x0001e80000100800 */
[----:B0-----:R-:W2:Y:S04]  /*15750*/  LDL.LU.64 R16, [R1+0x2748] ;  /* 0x0027480001107983 */ /* 0x001ea80000300a00 */
[----:B------:R0:W-:Y:S04]  /*15760*/  STL [R1+0xe30], R10 ;  /* 0x000e300a01007387 */ /* 0x0001e80000100800 */
[----:B0-----:R-:W3:Y:S04]  /*15770*/  LDL.LU.64 R10, [R1+0x2740] ;  /* 0x00274000010a7983 */ /* 0x001ee80000300a00 */
[----:B------:R-:W4:Y:S01]  /*15780*/  LDL.LU R19, [R1+0x2738] ;  /* 0x0027380001137983 */ /* 0x000f220000300800 */
[----:B------:R-:W-:-:S03]  /*15790*/  MOV R2, c[0x0][0x1b8] ;  /* 0x00006e0000027a02 */ /* 0x000fc60000000f00 */
[----:B------:R0:W-:Y:S04]  /*157a0*/  STL [R1+0x13c], R22 ;  /* 0x00013c1601007387 */ /* 0x0001e80000100800 */
[----:B------:R1:W-:Y:S01]  /*157b0*/  STL.64 [R1+0x2730], R28 ;  /* 0x0027301c01007387 */ /* 0x0003e20000100a00 */
[----:B0-----:R-:W-:-:S03]  /*157c0*/  LEA R22, R2, R22, 0x1 ;  /* 0x0000001602167211 */ /* 0x001fc600078e08ff */
[----:B-1----:R0:W5:Y:S04]  /*157d0*/  LDL.64 R28, [R1+0xe30] ;  /* 0x000e3000011c7983 */ /* 0x0021680000100a00 */
[----:B-----5:R-:W5:Y:S04]  /*157e0*/  LDL.LU R29, [R1+0x64] ;  /* 0x00006400011d7983 */ /* 0x020f680000300800 */
[----:B------:R1:W-:Y:S04]  /*157f0*/  STL.64 [R1+0x2728], R4 ;  /* 0x0027280401007387 */ /* 0x0003e80000100a00 */
[----:B-1----:R0:W2:Y:S04]  /*15800*/  LDL.64 R4, [R1+0xe38] ;  /* 0x000e380001047983 */ /* 0x0020a80000100a00 */
[----:B------:R-:W-:Y:S04]  /*15810*/  STL [R1+0x138], R22 ;  /* 0x0001381601007387 */ /* 0x000fe80000100800 */
[----:B------:R-:W-:Y:S04]  /*15820*/  STL.64 [R1+0x2720], R6 ;  /* 0x0027200601007387 */ /* 0x000fe80000100a00 */
[----:B------:R-:W-:Y:S04]  /*15830*/  STL.64 [R1+0x2718], R8 ;  /* 0x0027180801007387 */ /* 0x000fe80000100a00 */
[----:B------:R-:W-:Y:S04]  /*15840*/  STL [R1+0x2710], R18 ;  /* 0x0027101201007387 */ /* 0x000fe80000100800 */
[----:B------:R1:W-:Y:S04]  /*15850*/  STL.64 [R1+0x2708], R12 ;  /* 0x0027080c01007387 */ /* 0x0003e80000100a00 */
[----:B-1----:R-:W3:Y:S01]  /*15860*/  LDL.LU R12, [R1+0x78] ;  /* 0x00007800010c7983 */ /* 0x002ee20000300800 */
[----:B------:R-:W-:Y:S01]  /*15870*/  LEA R22, R2, R22, 0x1 ;  /* 0x0000001602167211 */ /* 0x000fe200078e08ff */
[----:B-----5:R-:W-:Y:S01]  /*15880*/  IMAD.MOV.U32 R6, RZ, RZ, R29 ;  /* 0x000000ffff067224 */ /* 0x020fe200078e001d */
[----:B------:R-:W-:Y:S01]  /*15890*/  MOV R29, c[0x0][0x1a8] ;  /* 0x00006a00001d7a02 */ /* 0x000fe20000000f00 */
[----:B--2---:R-:W1:Y:S02]  /*158a0*/  S2R R5, SR_TID.X ;  /* 0x0000000000057919 */ /* 0x004e640000002100 */
[----:B-1----:R-:W-:-:S05]  /*158b0*/  LOP3.LUT R5, R5, 0x7f, RZ, 0xc0, !PT ;  /* 0x0000007f05057812 */ /* 0x002fca00078ec0ff */
[----:B------:R-:W-:Y:S02]  /*158c0*/  IMAD R18, R5, c[0x0][0x1a8], RZ ;  /* 0x00006a0005127a24 */ /* 0x000fe400078e02ff */
[----:B------:R-:W1:Y:S03]  /*158d0*/  S2R R5, SR_TID.X ;  /* 0x0000000000057919 */ /* 0x000e660000002100 */
[CC--:B------:R-:W-:Y:S02]  /*158e0*/  LEA R8, R29.reuse, R18.reuse, 0x7 ;  /* 0x000000121d087211 */ /* 0x0c0fe400078e38ff */
[----:B------:R-:W-:-:S03]  /*158f0*/  LEA R18, R29, R18, 0x7 ;  /* 0x000000121d127211 */ /* 0x000fc600078e38ff */
[C---:B------:R-:W-:Y:S01]  /*15900*/  IMAD R8, R29.reuse, 0x80, R8 ;  /* 0x000000801d087824 */ /* 0x040fe200078e0208 */
[----:B------:R-:W-:-:S03]  /*15910*/  LEA R18, R29, R18, 0x7 ;  /* 0x000000121d127211 */ /* 0x000fc600078e38ff */
[----:B------:R-:W-:Y:S01]  /*15920*/  IMAD R8, R29, 0x80, R8 ;  /* 0x000000801d087824 */ /* 0x000fe200078e0208 */
[----:B-1----:R-:W-:-:S05]  /*15930*/  LOP3.LUT R5, R5, 0x7f, RZ, 0xc0, !PT ;  /* 0x0000007f05057812 */ /* 0x002fca00078ec0ff */
[----:B------:R-:W-:-:S05]  /*15940*/  IMAD R13, R5, c[0x0][0x1a8], RZ ;  /* 0x00006a00050d7a24 */ /* 0x000fca00078e02ff */
[----:B------:R-:W-:-:S05]  /*15950*/  LEA.HI.X.SX32 R5, R13, R27, 0x1, P0 ;  /* 0x0000001b0d057211 */ /* 0x000fca00000f0eff */
[----:B------:R3:W-:Y:S01]  /*15960*/  STL [R1+0xe3c], R5 ;  /* 0x000e3c0501007387 */ /* 0x0007e20000100800 */
[----:B------:R-:W-:Y:S02]  /*15970*/  LEA R4, P0, R18, R25, 0x1 ;  /* 0x0000001912047211 */ /* 0x000fe400078008ff */
[----:B------:R-:W-:Y:S02]  /*15980*/  LEA R29, R29, R13, 0x7 ;  /* 0x0000000d1d1d7211 */ /* 0x000fe400078e38ff */
[----:B---3--:R-:W-:Y:S02]  /*15990*/  MOV R5, R12 ;  /* 0x0000000c00057202 */ /* 0x008fe40000000f00 */
[C---:B------:R-:W-:Y:S02]  /*159a0*/  LEA R12, P2, R8.reuse, R25, 0x1 ;  /* 0x00000019080c7211 */ /* 0x040fe400078408ff */
[-C--:B------:R-:W-:Y:S01]  /*159b0*/  LEA.HI.X.SX32 R29, R29, R27.reuse, 0x1, P1 ;  /* 0x0000001b1d1d7211 */ /* 0x080fe200008f0eff */
[----:B------:R-:W-:Y:S01]  /*159c0*/  IMAD.MOV.U32 R25, RZ, RZ, R5 ;  /* 0x000000ffff197224 */ /* 0x000fe200078e0005 */
[-C--:B------:R-:W-:Y:S01]  /*159d0*/  LEA.HI.X.SX32 R13, R8, R27.reuse, 0x1, P2 ;  /* 0x0000001b080d7211 */ /* 0x080fe200010f0eff */
[----:B------:R-:W-:Y:S01]  /*159e0*/  IMAD R8, R2, 0x2, R0 ;  /* 0x0000000202087824 */ /* 0x000fe200078e0200 */
[----:B------:R-:W-:-:S02]  /*159f0*/  LEA.HI.X.SX32 R5, R18, R27, 0x1, P0 ;  /* 0x0000001b12057211 */ /* 0x000fc400000f0eff */
[----:B------:R-:W-:Y:S02]  /*15a00*/  MOV R27, R6 ;  /* 0x00000006001b7202 */ /* 0x000fe40000000f00 */
[C---:B------:R-:W-:Y:S02]  /*15a10*/  LEA R6, R2.reuse, R0, 0x1 ;  /* 0x0000000002067211 */ /* 0x040fe400078e08ff */
[----:B------:R-:W-:Y:S01]  /*15a20*/  LEA R8, R2, R8, 0x1 ;  /* 0x0000000802087211 */ /* 0x000fe200078e08ff */
[----:B------:R1:W-:Y:S01]  /*15a30*/  STL [R1+0xe34], R29 ;  /* 0x000e341d01007387 */ /* 0x0003e20000100800 */
[-C--:B------:R-:W-:Y:S01]  /*15a40*/  LEA R6, P1, R6, R24.reuse, 0x1 ;  /* 0x0000001806067211 */ /* 0x080fe200078208ff */
[----:B------:R-:W-:Y:S01]  /*15a50*/  IMAD R18, R2, 0x2, R22 ;  /* 0x0000000202127824 */ /* 0x000fe200078e0216 */
[----:B------:R-:W-:Y:S01]  /*15a60*/  LEA R8, P2, R8, R24, 0x1 ;  /* 0x0000001808087211 */ /* 0x000fe200078408ff */
[----:B-1----:R-:W2:Y:S04]  /*15a70*/  LDL.LU.64 R28, [R1+0x2730] ;  /* 0x00273000011c7983 */ /* 0x002ea80000300a00 */
[----:B------:R1:W-:Y:S04]  /*15a80*/  STL.64 [R1+0xe28], R4 ;  /* 0x000e280401007387 */ /* 0x0003e80000100a00 */
[----:B-1----:R-:W3:Y:S04]  /*15a90*/  LDL.LU.64 R4, [R1+0x2728] ;  /* 0x0027280001047983 */ /* 0x002ee80000300a00 */
[----:B------:R1:W-:Y:S04]  /*15aa0*/  STL.64 [R1+0xe20], R12 ;  /* 0x000e200c01007387 */ /* 0x0003e80000100a00 */
[----:B------:R5:W-:Y:S01]  /*15ab0*/  STL [R1+0x1a78], R6 ;  /* 0x001a780601007387 */ /* 0x000be20000100800 */
[----:B-1----:R-:W-:-:S03]  /*15ac0*/  LEA R13, R2, R18, 0x1 ;  /* 0x00000012020d7211 */ /* 0x002fc600078e08ff */
[----:B-----5:R-:W5:Y:S01]  /*15ad0*/  LDL.LU.64 R6, [R1+0x2720] ;  /* 0x0027200001067983 */ /* 0x020f620000300a00 */
[----:B------:R-:W-:-:S03]  /*15ae0*/  LEA R12, P0, R0, R24, 0x1 ;  /* 0x00000018000c7211 */ /* 0x000fc600078008ff */
[----:B------:R1:W-:Y:S04]  /*15af0*/  STL [R1+0x1a70], R8 ;  /* 0x001a700801007387 */ /* 0x0003e80000100800 */
[----:B-1----:R-:W2:Y:S04]  /*15b00*/  LDL.LU.64 R8, [R1+0x2718] ;  /* 0x0027180001087983 */ /* 0x002ea80000300a00 */
[----:B------:R1:W-:Y:S04]  /*15b10*/  STL [R1+0x134], R18 ;  /* 0x0001341201007387 */ /* 0x0003e80000100800 */
[----:B-1----:R-:W2:Y:S04]  /*15b20*/  LDL.LU R18, [R1+0x2710] ;  /* 0x0027100001127983 */ /* 0x002ea80000300800 */
[----:B------:R1:W-:Y:S02]  /*15b30*/  STL [R1+0x130], R13 ;  /* 0x0001300d01007387 */ /* 0x0003e40000100800 */
[----:B-1----:R-:W-:-:S05]  /*15b40*/  LEA.HI.X.SX32 R13, R0, R26, 0x1, P0 ;  /* 0x0000001a000d7211 */ /* 0x002fca00000f0eff */
[----:B------:R1:W-:Y:S04]  /*15b50*/  STL.64 [R1+0x1a80], R12 ;  /* 0x001a800c01007387 */ /* 0x0003e80000100a00 */
[----:B-1----:R-:W2:Y:S04]  /*15b60*/  LDL.LU.64 R12, [R1+0x2708] ;  /* 0x00270800010c7983 */ /* 0x002ea80000300a00 */
[----:B------:R-:W2:Y:S04]  /*15b70*/  LDL.LU R0, [R1+0xe0] ;  /* 0x0000e00001007983 */ /* 0x000ea80000300800 */
[----:B------:R1:W-:Y:S04]  /*15b80*/  STL.64 [R1+0x2700], R14 ;  /* 0x0027000e01007387 */ /* 0x0003e80000100a00 */
[----:B-1----:R0:W2:Y:S04]  /*15b90*/  LDL.64 R14, [R1+0x1a78] ;  /* 0x001a7800010e7983 */ /* 0x0020a80000100a00 */
[----:B--2---:R-:W2:Y:S04]  /*15ba0*/  LDL.LU R15, [R1+0xc] ;  /* 0x00000c00010f7983 */ /* 0x004ea80000300800 */
[----:B------:R1:W-:Y:S04]  /*15bb0*/  STL.64 [R1+0x26f8], R16 ;  /* 0x0026f81001007387 */ /* 0x0003e80000100a00 */
[----:B-1----:R-:W4:Y:S04]  /*15bc0*/  LDL.LU R17, [R1+0x10] ;  /* 0x0000100001117983 */ /* 0x002f280000300800 */
[----:B------:R-:W5:Y:S04]  /*15bd0*/  LDL.LU R16, [R1+0xa8] ;  /* 0x0000a80001107983 */ /* 0x000f680000300800 */
[----:B------:R-:W-:Y:S04]  /*15be0*/  STL.64 [R1+0x26f0], R10 ;  /* 0x0026f00a01007387 */ /* 0x000fe80000100a00 */
[----:B------:R1:W-:Y:S04]  /*15bf0*/  STL.64 [R1+0x26e8], R28 ;  /* 0x0026e81c01007387 */ /* 0x0003e80000100a00 */
[----:B-1----:R-:W5:Y:S04]  /*15c00*/  LDL.LU R28, [R1+0x8c] ;  /* 0x00008c00011c7983 */ /* 0x002f680000300800 */
[----:B------:R-:W5:Y:S04]  /*15c10*/  LDL.LU R29, [R1+0xbc] ;  /* 0x0000bc00011d7983 */ /* 0x000f680000300800 */
[----:B------:R1:W-:Y:S04]  /*15c20*/  STL [R1+0x26e0], R3 ;  /* 0x0026e00301007387 */ /* 0x0003e80000100800 */
[----:B-1----:R-:W5:Y:S04]  /*15c30*/  LDL.LU R3, [R1+0x8] ;  /* 0x0000080001037983 */ /* 0x002f680000300800 */
[----:B---3--:R-:W-:Y:S04]  /*15c40*/  STL.64 [R1+0x26d8], R4 ;  /* 0x0026d80401007387 */ /* 0x008fe80000100a00 */
[----:B------:R1:W-:Y:S04]  /*15c50*/  STL [R1+0x26d0], R23 ;  /* 0x0026d01701007387 */ /* 0x0003e80000100800 */
[----:B-1----:R-:W3:Y:S04]  /*15c60*/  LDL.LU R23, [R1+0x4] ;  /* 0x0000040001177983 */ /* 0x002ee80000300800 */
[----:B------:R1:W-:Y:S04]  /*15c70*/  STL.64 [R1+0x26c8], R20 ;  /* 0x0026c81401007387 */ /* 0x0003e80000100a00 */
[----:B-1----:R0:W3:Y:S01]  /*15c80*/  LDL.64 R20, [R1+0x1a70] ;  /* 0x001a700001147983 */ /* 0x0020e20000100a00 */
[----:B--2---:R-:W-:-:S03]  /*15c90*/  IMAD.MOV.U32 R5, RZ, RZ, R15 ;  /* 0x000000ffff057224 */ /* 0x004fc600078e000f */
[----:B------:R-:W1:Y:S01]  /*15ca0*/  S2R R15, SR_TID.X ;  /* 0x00000000000f7919 */ /* 0x000e620000002100 */
[----:B----4-:R-:W-:Y:S02]  /*15cb0*/  MOV R11, R17 ;  /* 0x00000011000b7202 */ /* 0x010fe40000000f00 */
[----:B------:R-:W-:Y:S02]  /*15cc0*/  LEA R17, R2, R22, 0x1 ;  /* 0x0000001602117211 */ /* 0x000fe400078e08ff */
[----:B-1----:R-:W-:-:S04]  /*15cd0*/  SHF.R.U32.HI R15, RZ, 0x6, R15 ;  /* 0x00000006ff0f7819 */ /* 0x002fc8000001160f */
[----:B------:R-:W-:Y:S01]  /*15ce0*/  SGXT.U32 R15, R15, 0x1 ;  /* 0x000000010f0f781a */ /* 0x000fe20000000000 */
[----:B------:R-:W-:-:S04]  /*15cf0*/  IMAD R17, R2, 0x2, R17 ;  /* 0x0000000202117824 */ /* 0x000fc800078e0211 */
[----:B------:R-:W-:Y:S01]  /*15d00*/  IMAD R15, R15, c[0x0][0x1b8], RZ ;  /* 0x00006e000f0f7a24 */ /* 0x000fe200078e02ff */
[----:B------:R-:W-:-:S04]  /*15d10*/  LEA R4, R2, R17, 0x1 ;  /* 0x0000001102047211 */ /* 0x000fc800078e08ff */
[----:B------:R-:W-:Y:S02]  /*15d20*/  LEA R15, R2, R15, 0x1 ;  /* 0x0000000f020f7211 */ /* 0x000fe400078e08ff */
[----:B------:R-:W-:Y:S02]  /*15d30*/  MOV R17, R11 ;  /* 0x0000000b00117202 */ /* 0x000fe40000000f00 */
[----:B------:R-:W-:Y:S02]  /*15d40*/  LEA.HI.X.SX32 R15, R15, R26, 0x1, P1 ;  /* 0x0000001a0f0f7211 */ /* 0x000fe400008f0eff */
[----:B-----5:R-:W-:Y:S01]  /*15d50*/  LEA R10, P1, R28, R24, 0x1 ;  /* 0x000000181c0a7211 */ /* 0x020fe200078208ff */
[----:B------:R-:W-:Y:S02]  /*15d60*/  IMAD R4, R2, 0x2, R4 ;  /* 0x0000000202047824 */ /* 0x000fe400078e0204 */
[----:B------:R1:W-:Y:S04]  /*15d70*/  STL [R1+0x1a7c], R15 ;  /* 0x001a7c0f01007387 */ /* 0x0003e80000100800 */
[----:B-1----:R-:W2:Y:S01]  /*15d80*/  LDL.LU.64 R14, [R1+0x2700] ;  /* 0x00270000010e7983 */ /* 0x002ea20000300a00 */
[----:B---3--:R-:W-:-:S02]  /*15d90*/  LEA.HI.X.SX32 R21, R16, R26, 0x1, P2 ;  /* 0x0000001a10157211 */ /* 0x008fc400010f0eff */
[-C--:B------:R-:W-:Y:S02]  /*15da0*/  LEA R16, P0, R11, R24.reuse, 0x1 ;  /* 0x000000180b107211 */ /* 0x080fe400078008ff */
[----:B------:R-:W-:Y:S02]  /*15db0*/  LEA R20, P2, R29, R24, 0x1 ;  /* 0x000000181d147211 */ /* 0x000fe400078408ff */
[-C--:B------:R-:W-:Y:S02]  /*15dc0*/  LEA.HI.X.SX32 R17, R17, R26.reuse, 0x1, P0 ;  /* 0x0000001a11117211 */ /* 0x080fe400000f0eff */
[-C--:B------:R-:W-:Y:S01]  /*15dd0*/  LEA.HI.X.SX32 R11, R28, R26.reuse, 0x1, P1 ;  /* 0x0000001a1c0b7211 */ /* 0x080fe200008f0eff */
[----:B------:R1:W-:Y:S04]  /*15de0*/  STL [R1+0x1a74], R21 ;  /* 0x001a741501007387 */ /* 0x0003e80000100800 */
[----:B------:R3:W-:Y:S01]  /*15df0*/  STL.64 [R1+0x1a68], R16 ;  /* 0x001a681001007387 */ /* 0x0007e20000100a00 */
[----:B-1----:R-:W-:-:S03]  /*15e00*/  LEA.HI.X.SX32 R21, R29, R26, 0x1, P2 ;  /* 0x0000001a1d157211 */ /* 0x002fc600010f0eff */
[----:B---3--:R-:W3:Y:S04]  /*15e10*/  LDL.LU.64 R16, [R1+0x26f8] ;  /* 0x0026f80001107983 */ /* 0x008ee80000300a00 */
[----:B------:R1:W-:Y:S01]  /*15e20*/  STL.64 [R1+0x1a60], R10 ;  /* 0x001a600a01007387 */ /* 0x0003e20000100a00 */
[----:B------:R-:W-:Y:S02]  /*15e30*/  LEA R28, P0, R5, R24, 0x1 ;  /* 0x00000018051c7211 */ /* 0x000fe400078008ff */
[----:B------:R-:W-:Y:S01]  /*15e40*/  MOV R29, R5 ;  /* 0x00000005001d7202 */ /* 0x000fe20000000f00 */
[----:B-1----:R-:W4:Y:S04]  /*15e50*/  LDL.LU.64 R10, [R1+0x26f0] ;  /* 0x0026f000010a7983 */ /* 0x002f280000300a00 */
[----:B------:R-:W-:Y:S04]  /*15e60*/  STL [R1+0x140], R4 ;  /* 0x0001400401007387 */ /* 0x000fe80000100800 */
[----:B------:R1:W-:Y:S01]  /*15e70*/  STL.64 [R1+0x1a58], R20 ;  /* 0x001a581401007387 */ /* 0x0003e20000100a00 */
[----:B------:R-:W-:-:S02]  /*15e80*/  LEA.HI.X.SX32 R29, R29, R26, 0x1, P0 ;  /* 0x0000001a1d1d7211 */ /* 0x000fc400000f0eff */
[----:B-1----:R-:W-:-:S05]  /*15e90*/  LEA R20, R2, R4, 0x1 ;  /* 0x0000000402147211 */ /* 0x002fca00078e08ff */
[----:B------:R-:W-:Y:S01]  /*15ea0*/  IMAD.MOV.U32 R5, RZ, RZ, R20 ;  /* 0x000000ffff057224 */ /* 0x000fe200078e0014 */
[-C--:B------:R-:W-:Y:S01]  /*15eb0*/  LEA R4, P1, R3, R24.reuse, 0x1 ;  /* 0x0000001803047211 */ /* 0x080fe200078208ff */
[----:B------:R1:W-:Y:S03]  /*15ec0*/  STL [R1+0x124], R20 ;  /* 0x0001241401007387 */ /* 0x0003e60000100800 */
[----:B------:R-:W-:Y:S01]  /*15ed0*/  LEA R5, R2, R5, 0x1 ;  /* 0x0000000502057211 */ /* 0x000fe200078e08ff */
[----:B------:R5:W-:Y:S04]  /*15ee0*/  STL.64 [R1+0x1a50], R28 ;  /* 0x001a501c01007387 */ /* 0x000be80000100a00 */
[----:B------:R0:W-:Y:S01]  /*15ef0*/  STL [R1+0x120], R5 ;  /* 0x0001200501007387 */ /* 0x0001e20000100800 */
[----:B-1----:R-:W-:-:S04]  /*15f00*/  LEA R20, P2, R23, R24, 0x1 ;  /* 0x0000001817147211 */ /* 0x002fc800078408ff */
[-C--:B------:R-:W-:Y:S01]  /*15f10*/  LEA.HI.X.SX32 R21, R23, R26.reuse, 0x1, P2 ;  /* 0x0000001a17157211 */ /* 0x080fe200010f0eff */
[----:B-----5:R-:W5:Y:S01]  /*15f20*/  LDL.LU.64 R28, [R1+0x26e8] ;  /* 0x0026e800011c7983 */ /* 0x020f620000300a00 */
[----:B0-----:R-:W-:-:S03]  /*15f30*/  LEA.HI.X.SX32 R5, R3, R26, 0x1, P1 ;  /* 0x0000001a03057211 */ /* 0x001fc600008f0eff */
[----:B------:R-:W5:Y:S04]  /*15f40*/  LDL.LU R3, [R1+0x26e0] ;  /* 0x0026e00001037983 */ /* 0x000f680000300800 */
[----:B------:R0:W-:Y:S04]  /*15f50*/  STL.64 [R1+0x1a48], R4 ;  /* 0x001a480401007387 */ /* 0x0001e80000100a00 */
[----:B0-----:R-:W5:Y:S04]  /*15f60*/  LDL.LU.64 R4, [R1+0x26d8] ;  /* 0x0026d80001047983 */ /* 0x001f680000300a00 */
[----:B------:R-:W5:Y:S04]  /*15f70*/  LDL.LU R23, [R1+0x26d0] ;  /* 0x0026d00001177983 */ /* 0x000f680000300800 */
[----:B------:R0:W-:Y:S04]  /*15f80*/  STL.64 [R1+0x1a40], R20 ;  /* 0x001a401401007387 */ /* 0x0001e80000100a00 */
[----:B0-----:R-:W5:Y:S04]  /*15f90*/  LDL.LU.64 R20, [R1+0x26c8] ;  /* 0x0026c80001147983 */ /* 0x001f680000300a00 */
[----:B------:R-:W-:Y:S04]  /*15fa0*/  STL.64 [R1+0x26c0], R6 ;  /* 0x0026c00601007387 */ /* 0x000fe80000100a00 */
[----:B------:R0:W-:Y:S04]  /*15fb0*/  STL.64 [R1+0x26b8], R8 ;  /* 0x0026b80801007387 */ /* 0x0001e80000100a00 */
[----:B0-----:R-:W5:Y:S04]  /*15fc0*/  LDL.LU R8, [R1] ;  /* 0x0000000001087983 */ /* 0x001f680000300800 */
[----:B------:R-:W5:Y:S04]  /*15fd0*/  LDL.LU R9, [R1+0x120] ;  /* 0x0001200001097983 */ /* 0x000f680000300800 */
[----:B------:R-:W-:Y:S04]  /*15fe0*/  STL.64 [R1+0x26b0], R12 ;  /* 0x0026b00c01007387 */ /* 0x000fe80000100a00 */
[----:B--2---:R0:W-:Y:S04]  /*15ff0*/  STL.64 [R1+0x26a8], R14 ;  /* 0x0026a80e01007387 */ /* 0x0041e80000100a00 */
[----:B0-----:R-:W2:Y:S04]  /*16000*/  LDL.LU R14, [R1+0x118] ;  /* 0x00011800010e7983 */ /* 0x001ea80000300800 */
[----:B---3--:R-:W-:Y:S04]  /*16010*/  STL.64 [R1+0x26a0], R16 ;  /* 0x0026a01001007387 */ /* 0x008fe80000100a00 */
[----:B----4-:R0:W-:Y:S04]  /*16020*/  STL.64 [R1+0x2698], R10 ;  /* 0x0026980a01007387 */ /* 0x0101e80000100a00 */
[----:B0-----:R-:W3:Y:S01]  /*16030*/  LDL.LU R11, [R1+0x84] ;  /* 0x00008400010b7983 */ /* 0x001ee20000300800 */
[----:B-----5:R-:W-:-:S02]  /*16040*/  LEA R12, P2, R28, R24, 0x1 ;  /* 0x000000181c0c7211 */ /* 0x020fc400078408ff */
[C---:B------:R-:W-:Y:S02]  /*16050*/  LEA R16, P1, R29.reuse, R24, 0x1 ;  /* 0x000000181d107211 */ /* 0x040fe400078208ff */
[-C--:B------:R-:W-:Y:S02]  /*16060*/  LEA.HI.X.SX32 R13, R28, R26.reuse, 0x1, P2 ;  /* 0x0000001a1c0d7211 */ /* 0x080fe400010f0eff */
[----:B------:R-:W-:Y:S01]  /*16070*/  LEA.HI.X.SX32 R17, R29, R26, 0x1, P1 ;  /* 0x0000001a1d117211 */ /* 0x000fe200008f0eff */
[----:B------:R-:W-:Y:S01]  /*16080*/  IMAD.MOV.U32 R7, RZ, RZ, R8 ;  /* 0x000000ffff077224 */ /* 0x000fe200078e0008 */
[----:B------:R-:W-:Y:S02]  /*16090*/  LEA R6, P0, R8, R24, 0x1 ;  /* 0x0000001808067211 */ /* 0x000fe400078008ff */
[----:B------:R-:W-:Y:S02]  /*160a0*/  LEA R10, R2, R9, 0x1 ;  /* 0x00000009020a7211 */ /* 0x000fe400078e08ff */
[----:B------:R-:W-:-:S02]  /*160b0*/  LEA.HI.X.SX32 R7, R7, R26, 0x1, P0 ;  /* 0x0000001a07077211 */ /* 0x000fc400000f0eff */
[CC--:B------:R-:W-:Y:S02]  /*160c0*/  LEA R8, R2.reuse, R10.reuse, 0x1 ;  /* 0x0000000a02087211 */ /* 0x0c0fe400078e08ff */
[----:B------:R-:W-:Y:S01]  /*160d0*/  MOV R28, R10 ;  /* 0x0000000a001c7202 */ /* 0x000fe20000000f00 */
[----:B------:R0:W-:Y:S02]  /*160e0*/  STL.64 [R1+0x1a38], R6 ;  /* 0x001a380601007387 */ /* 0x0001e40000100a00 */
[----:B------:R-:W-:Y:S02]  /*160f0*/  IMAD R10, R2, 0x2, R8 ;  /* 0x00000002020a7824 */ /* 0x000fe400078e0208 */
[----:B0-----:R-:W4:Y:S04]  /*16100*/  LDL.LU.64 R6, [R1+0x26c0] ;  /* 0x0026c00001067983 */ /* 0x001f280000300a00 */
[----:B------:R0:W-:Y:S04]  /*16110*/  STL [R1+0x10c], R8 ;  /* 0x00010c0801007387 */ /* 0x0001e80000100800 */
[----:B------:R1:W-:Y:S01]  /*16120*/  STL [R1+0x24f0], R29 ;  /* 0x0024f01d01007387 */ /* 0x0003e20000100800 */
[----:B0-----:R-:W-:-:S03]  /*16130*/  LEA R8, P0, R3, R24, 0x1 ;  /* 0x0000001803087211 */ /* 0x001fc600078008ff */
[----:B------:R-:W-:Y:S01]  /*16140*/  STL.64 [R1+0x1a30], R16 ;  /* 0x001a301001007387 */ /* 0x000fe20000100a00 */
[----:B-1----:R-:W-:Y:S02]  /*16150*/  MOV R29, R9 ;  /* 0x00000009001d7202 */ /* 0x002fe40000000f00 */
[----:B------:R-:W-:Y:S01]  /*16160*/  LEA.HI.X.SX32 R9, R3, R26, 0x1, P0 ;  /* 0x0000001a03097211 */ /* 0x000fe200000f0eff */
[----:B------:R0:W-:Y:S04]  /*16170*/  STL.64 [R1+0x1a28], R12 ;  /* 0x001a280c01007387 */ /* 0x0001e80000100a00 */
[----:B------:R-:W-:Y:S04]  /*16180*/  STL [R1+0xec], R10 ;  /* 0x0000ec0a01007387 */ /* 0x000fe80000100800 */
[----:B------:R1:W-:Y:S01]  /*16190*/  STL.64 [R1+0x1a20], R8 ;  /* 0x001a200801007387 */ /* 0x0003e20000100a00 */
[----:B0-----:R-:W-:-:S03]  /*161a0*/  LEA R12, P1, R4, R24, 0x1 ;  /* 0x00000018040c7211 */ /* 0x001fc600078208ff */
[----:B-1----:R-:W5:Y:S01]  /*161b0*/  LDL.LU.64 R8, [R1+0x26b8] ;  /* 0x0026b80001087983 */ /* 0x002f620000300a00 */
[----:B------:R-:W-:-:S05]  /*161c0*/  LEA.HI.X.SX32 R13, R4, R26, 0x1, P1 ;  /* 0x0000001a040d7211 */ /* 0x000fca00008f0eff */
[----:B------:R0:W-:Y:S04]  /*161d0*/  STL.64 [R1+0x1a18], R12 ;  /* 0x001a180c01007387 */ /* 0x0001e80000100a00 */
[----:B0-----:R-:W5:Y:S01]  /*161e0*/  LDL.LU.64 R12, [R1+0x26b0] ;  /* 0x0026b000010c7983 */ /* 0x001f620000300a00 */
[C---:B------:R-:W-:Y:S02]  /*161f0*/  LEA R16, P2, R5.reuse, R24, 0x1 ;  /* 0x0000001805107211 */ /* 0x040fe400078408ff */
[----:B------:R-:W-:Y:S02]  /*16200*/  LEA R10, R2, R10, 0x1 ;  /* 0x0000000a020a7211 */ /* 0x000fe400078e08ff */
[----:B------:R-:W-:-:S03]  /*16210*/  LEA.HI.X.SX32 R17, R5, R26, 0x1, P2 ;  /* 0x0000001a05117211 */ /* 0x000fc600010f0eff */
[----:B------:R-:W-:Y:S01]  /*16220*/  STL [R1+0x104], R10 ;  /* 0x0001040a01007387 */ /* 0x000fe20000100800 */
[----:B------:R-:W-:Y:S01]  /*16230*/  MOV R5, R23 ;  /* 0x0000001700057202 */ /* 0x000fe20000000f00 */
[----:B------:R-:W-:Y:S02]  /*16240*/  IMAD R23, R2, 0x2, R10 ;  /* 0x0000000202177824 */ /* 0x000fe400078e020a */
[----:B------:R4:W-:Y:S01]  /*16250*/  STL.64 [R1+0x1a10], R16 ;  /* 0x001a101001007387 */ /* 0x0009e20000100a00 */
[----:B--2---:R-:W-:Y:S01]  /*16260*/  MOV R3, R14 ;  /* 0x0000000e00037202 */ /* 0x004fe20000000f00 */
[----:B---3--:R-:W-:Y:S01]  /*16270*/  IMAD.MOV.U32 R4, RZ, RZ, R11 ;  /* 0x000000ffff047224 */ /* 0x008fe200078e000b */
[CC--:B----4-:R-:W-:Y:S02]  /*16280*/  LEA R16, P0, R6.reuse, R24.reuse, 0x1 ;  /* 0x0000001806107211 */ /* 0x0d0fe400078008ff */
[----:B------:R-:W-:Y:S02]  /*16290*/  LEA R10, P1, R7, R24, 0x1 ;  /* 0x00000018070a7211 */ /* 0x000fe400078208ff */
[----:B------:R-:W-:-:S02]  /*162a0*/  LEA.HI.X.SX32 R17, R6, R26, 0x1, P0 ;  /* 0x0000001a06117211 */ /* 0x000fc400000f0eff */
[----:B------:R-:W-:Y:S02]  /*162b0*/  LEA.HI.X.SX32 R11, R7, R26, 0x1, P1 ;  /* 0x0000001a070b7211 */ /* 0x000fe400008f0eff */
[----:B-----5:R-:W-:-:S05]  /*162c0*/  LEA R14, P2, R8, R24, 0x1 ;  /* 0x00000018080e7211 */ /* 0x020fca00078408ff */
[----:B------:R0:W-:Y:S04]  /*162d0*/  STL [R1+0x19f8], R14 ;  /* 0x0019f80e01007387 */ /* 0x0001e80000100800 */
[----:B0-----:R-:W2:Y:S04]  /*162e0*/  LDL.LU.64 R14, [R1+0x26a8] ;  /* 0x0026a800010e7983 */ /* 0x001ea80000300a00 */
[----:B------:R-:W-:Y:S04]  /*162f0*/  STL [R1+0xe8], R23 ;  /* 0x0000e81701007387 */ /* 0x000fe80000100800 */
[----:B------:R0:W-:Y:S04]  /*16300*/  STL.64 [R1+0x1a08], R16 ;  /* 0x001a081001007387 */ /* 0x0001e80000100a00 */
[----:B0-----:R-:W3:Y:S04]  /*16310*/  LDL.LU.64 R16, [R1+0x26a0] ;  /* 0x0026a00001107983 */ /* 0x001ee80000300a00 */
[----:B------:R0:W-:Y:S04]  /*16320*/  STL.64 [R1+0x1a00], R10 ;  /* 0x001a000a01007387 */ /* 0x0001e80000100a00 */
[----:B0-----:R-:W4:Y:S04]  /*16330*/  LDL.LU.64 R10, [R1+0x2698] ;  /* 0x00269800010a7983 */ /* 0x001f280000300a00 */
[----:B------:R-:W5:Y:S04]  /*16340*/  LDL.LU R7, [R1+0x88] ;  /* 0x0000880001077983 */ /* 0x000f680000300800 */
[----:B------:R0:W-:Y:S04]  /*16350*/  STL.64 [R1+0x2690], R12 ;  /* 0x0026900c01007387 */ /* 0x0001e80000100a00 */
[----:B0-----:R0:W5:Y:S01]  /*16360*/  LDL.64 R12, [R1+0x19f8] ;  /* 0x0019f800010c7983 */ /* 0x0011620000100a00 */
[----:B------:R-:W-:-:S02]  /*16370*/  MOV R6, R4 ;  /* 0x0000000400067202 */ /* 0x000fc40000000f00 */
[C---:B------:R-:W-:Y:S01]  /*16380*/  LEA R23, R2.reuse, R23, 0x1 ;  /* 0x0000001702177211 */ /* 0x040fe200078e08ff */
[----:B------:R-:W-:Y:S01]  /*16390*/  IMAD R4, R2, 0x2, R19 ;  /* 0x0000000202047824 */ /* 0x000fe200078e0213 */
[----:B--2---:R-:W-:Y:S04]  /*163a0*/  STL.64 [R1+0x2688], R14 ;  /* 0x0026880e01007387 */ /* 0x004fe80000100a00 */
[----:B---3--:R1:W-:Y:S02]  /*163b0*/  STL.64 [R1+0x2680], R16 ;  /* 0x0026801001007387 */ /* 0x0083e40000100a00 */
[----:B-1----:R-:W-:Y:S01]  /*163c0*/  IMAD.MOV.U32 R17, RZ, RZ, R27 ;  /* 0x000000ffff117224 */ /* 0x002fe200078e001b */
[----:B----4-:R-:W-:-:S04]  /*163d0*/  LEA R14, P1, R10, R24, 0x1 ;  /* 0x000000180a0e7211 */ /* 0x010fc800078208ff */
[----:B------:R-:W-:Y:S01]  /*163e0*/  MOV R15, R17 ;  /* 0x00000011000f7202 */ /* 0x000fe20000000f00 */
[----:B------:R-:W-:Y:S01]  /*163f0*/  IMAD.MOV.U32 R17, RZ, RZ, R19 ;  /* 0x000000ffff117224 */ /* 0x000fe200078e0013 */
[----:B------:R-:W-:Y:S02]  /*16400*/  LEA R27, R2, R19, 0x1 ;  /* 0x00000013021b7211 */ /* 0x000fe400078e08ff */
[----:B-----5:R-:W-:Y:S02]  /*16410*/  LEA.HI.X.SX32 R13, R8, R26, 0x1, P2 ;  /* 0x0000001a080d7211 */ /* 0x020fe400010f0eff */
[----:B------:R-:W-:Y:S02]  /*16420*/  LEA R12, P0, R9, R24, 0x1 ;  /* 0x00000018090c7211 */ /* 0x000fe400078008ff */
[----:B------:R-:W-:Y:S01]  /*16430*/  MOV R8, R7 ;  /* 0x0000000700087202 */ /* 0x000fe20000000f00 */
[----:B------:R1:W-:Y:S01]  /*16440*/  STL [R1+0x19fc], R13 ;  /* 0x0019fc0d01007387 */ /* 0x0003e20000100800 */
[----:B------:R-:W-:Y:S01]  /*16450*/  IMAD.MOV.U32 R7, RZ, RZ, R6 ;  /* 0x000000ffff077224 */ /* 0x000fe200078e0006 */
[----:B------:R-:W-:-:S02]  /*16460*/  LEA R6, R2, R23, 0x1 ;  /* 0x0000001702067211 */ /* 0x000fc400078e08ff */
[----:B------:R-:W-:Y:S02]  /*16470*/  LEA R16, P2, R11, R24, 0x1 ;  /* 0x000000180b107211 */ /* 0x000fe400078408ff */
[----:B------:R-:W-:Y:S02]  /*16480*/  LEA R19, R2, R6, 0x1 ;  /* 0x0000000602137211 */ /* 0x000fe400078e08ff */
[-C--:B-1----:R-:W-:Y:S02]  /*16490*/  LEA.HI.X.SX32 R13, R9, R26.reuse, 0x1, P0 ;  /* 0x0000001a090d7211 */ /* 0x082fe400000f0eff */
[----:B------:R-:W-:Y:S02]  /*164a0*/  MOV R9, R15 ;  /* 0x0000000f00097202 */ /* 0x000fe40000000f00 */
[-C--:B------:R-:W-:Y:S01]  /*164b0*/  LEA.HI.X.SX32 R15, R10, R26.reuse, 0x1, P1 ;  /* 0x0000001a0a0f7211 */ /* 0x080fe200008f0eff */
[----:B------:R-:W-:Y:S01]  /*164c0*/  IMAD.MOV.U32 R10, RZ, RZ, R17 ;  /* 0x000000ffff0a7224 */ /* 0x000fe200078e0011 */
[----:B------:R1:W-:Y:S01]  /*164d0*/  STL.64 [R1+0x19f0], R12 ;  /* 0x0019f00c01007387 */ /* 0x0003e20000100a00 */
[----:B------:R-:W-:-:S03]  /*164e0*/  LEA.HI.X.SX32 R17, R11, R26, 0x1, P2 ;  /* 0x0000001a0b117211 */ /* 0x000fc600010f0eff */
[----:B-1----:R-:W2:Y:S04]  /*164f0*/  LDL.LU.64 R12, [R1+0x2690] ;  /* 0x00269000010c7983 */ /* 0x002ea80000300a00 */
[----:B------:R1:W-:Y:S04]  /*16500*/  STL.64 [R1+0x19e8], R14 ;  /* 0x0019e80e01007387 */ /* 0x0003e80000100a00 */
[----:B-1----:R-:W3:Y:S04]  /*16510*/  LDL.LU.64 R14, [R1+0x2688] ;  /* 0x00268800010e7983 */ /* 0x002ee80000300a00 */
[----:B------:R-:W-:Y:S04]  /*16520*/  STL [R1+0xd0], R19 ;  /* 0x0000d01301007387 */ /* 0x000fe80000100800 */
[----:B------:R1:W-:Y:S04]  /*16530*/  STL.64 [R1+0x19e0], R16 ;  /* 0x0019e01001007387 */ /* 0x0003e80000100a00 */
[----:B-1----:R-:W4:Y:S04]  /*16540*/  LDL.LU.64 R16, [R1+0x2680] ;  /* 0x0026800001107983 */ /* 0x002f280000300a00 */
[----:B------:R-:W5:Y:S04]  /*16550*/  LDL.LU R11, [R1+0x10c] ;  /* 0x00010c00010b7983 */ /* 0x000f680000300800 */
[----:B------:R1:W-:Y:S04]  /*16560*/  STL.64 [R1+0x2678], R20 ;  /* 0x0026781401007387 */ /* 0x0003e80000100a00 */
[----:B-1----:R-:W2:Y:S04]  /*16570*/  LDL.LU R20, [R1+0x104] ;  /* 0x0001040001147983 */ /* 0x002ea80000300800 */
[----:B-----5:R2:W-:Y:S02]  /*16580*/  STL.64 [R1+0x2668], R10 ;  /* 0x0026680a01007387 */ /* 0x0205e40000100a00 */
[----:B--2---:R-:W-:-:S02]  /*16590*/  MOV R11, R20 ;  /* 0x00000014000b7202 */ /* 0x004fc40000000f00 */
[----:B------:R-:W-:-:S03]  /*165a0*/  LEA R20, P0, R12, R24, 0x1 ;  /* 0x000000180c147211 */ /* 0x000fc600078008ff */
[----:B------:R-:W-:Y:S02]  /*165b0*/  IMAD.MOV.U32 R21, RZ, RZ, R11 ;  /* 0x000000ffff157224 */ /* 0x000fe400078e000b */
[----:B------:R-:W-:Y:S04]  /*165c0*/  STL [R1+0x19d8], R20 ;  /* 0x0019d81401007387 */ /* 0x000fe80000100800 */
[----:B------:R-:W2:Y:S04]  /*165d0*/  LDL.LU R11, [R1+0xec] ;  /* 0x0000ec00010b7983 */ /* 0x000ea80000300800 */
[----:B------:R1:W-:Y:S04]  /*165e0*/  STL.64 [R1+0x2670], R22 ;  /* 0x0026701601007387 */ /* 0x0003e80000100a00 */
[----:B-1----:R0:W5:Y:S01]  /*165f0*/  LDL.64 R22, [R1+0x19d8] ;  /* 0x0019d80001167983 */ /* 0x0021620000100a00 */
[----:B------:R-:W-:-:S02]  /*16600*/  LEA R20, P1, R13, R24, 0x1 ;  /* 0x000000180d147211 */ /* 0x000fc400078208ff */
[----:B---3--:R-:W-:Y:S02]  /*16610*/  LEA R10, P2, R14, R24, 0x1 ;  /* 0x000000180e0a7211 */ /* 0x008fe400078408ff */
[----:B------:R-:W-:-:S04]  /*16620*/  LEA R19, R2, R19, 0x1 ;  /* 0x0000001302137211 */ /* 0x000fc800078e08ff */
[----:B------:R-:W-:Y:S02]  /*16630*/  LEA R19, R2, R19, 0x1 ;  /* 0x0000001302137211 */ /* 0x000fe400078e08ff */
[-C--:B-----5:R-:W-:Y:S02]  /*16640*/  LEA.HI.X.SX32 R23, R12, R26.reuse, 0x1, P0 ;  /* 0x0000001a0c177211 */ /* 0x0a0fe400000f0eff */
[----:B------:R-:W-:Y:S02]  /*16650*/  MOV R12, R21 ;  /* 0x00000015000c7202 */ /* 0x000fe40000000f00 */
[-C--:B------:R-:W-:Y:S01]  /*16660*/  LEA.HI.X.SX32 R21, R13, R26.reuse, 0x1, P1 ;  /* 0x0000001a0d157211 */ /* 0x080fe200008f0eff */
[----:B--2---:R-:W-:Y:S01]  /*16670*/  IMAD.MOV.U32 R13, RZ, RZ, R11 ;  /* 0x000000ffff0d7224 */ /* 0x004fe200078e000b */
[----:B------:R-:W-:-:S03]  /*16680*/  LEA.HI.X.SX32 R11, R14, R26, 0x1, P2 ;  /* 0x0000001a0e0b7211 */ /* 0x000fc600010f0eff */
[----:B------:R1:W-:Y:S01]  /*16690*/  STL.64 [R1+0x19d0], R20 ;  /* 0x0019d01401007387 */ /* 0x0003e20000100a00 */
[----:B------:R-:W-:-:S03]  /*166a0*/  LEA R22, P0, R15, R24, 0x1 ;  /* 0x000000180f167211 */ /* 0x000fc600078008ff */
[----:B------:R2:W-:Y:S01]  /*166b0*/  STL [R1+0x19dc], R23 ;  /* 0x0019dc1701007387 */ /* 0x0005e20000100800 */
[----:B------:R-:W-:-:S03]  /*166c0*/  LEA R14, R2, R19, 0x1 ;  /* 0x00000013020e7211 */ /* 0x000fc600078e08ff */
[----:B-1----:R-:W3:Y:S04]  /*166d0*/  LDL.LU.64 R20, [R1+0x2678] ;  /* 0x0026780001147983 */ /* 0x002ee80000300a00 */
[----:B------:R1:W-:Y:S01]  /*166e0*/  STL.64 [R1+0x19c8], R10 ;  /* 0x0019c80a01007387 */ /* 0x0003e20000100a00 */
[----:B--2---:R-:W-:-:S03]  /*166f0*/  LEA.HI.X.SX32 R23, R15, R26, 0x1, P0 ;  /* 0x0000001a0f177211 */ /* 0x004fc600000f0eff */
[----:B------:R-:W-:Y:S01]  /*16700*/  STL [R1+0xac], R14 ;  /* 0x0000ac0e01007387 */ /* 0x000fe20000100800 */
[----:B-1----:R-:W-:Y:S02]  /*16710*/  MOV R11, R18 ;  /* 0x00000012000b7202 */ /* 0x002fe40000000f00 */
[C---:B----4-:R-:W-:Y:S02]  /*16720*/  LEA R10, P1, R16.reuse, R24, 0x1 ;  /* 0x00000018100a7211 */ /* 0x050fe400078208ff */
[----:B------:R-:W-:Y:S02]  /*16730*/  MOV R15, R11 ;  /* 0x0000000b000f7202 */ /* 0x000fe40000000f00 */
[----:B------:R-:W-:Y:S01]  /*16740*/  LEA.HI.X.SX32 R11, R16, R26, 0x1, P1 ;  /* 0x0000001a100b7211 */ /* 0x000fe200008f0eff */
[----:B------:R1:W-:Y:S04]  /*16750*/  STL.64 [R1+0x19c0], R22 ;  /* 0x0019c01601007387 */ /* 0x0003e80000100a00 */
[----:B-1----:R-:W2:Y:S04]  /*16760*/  LDL.LU.64 R22, [R1+0x2670] ;  /* 0x0026700001167983 */ /* 0x002ea80000300a00 */
[----:B------:R1:W-:Y:S04]  /*16770*/  STL.64 [R1+0x19b8], R10 ;  /* 0x0019b80a01007387 */ /* 0x0003e80000100a00 */
[----:B-1----:R-:W4:Y:S01]  /*16780*/  LDL.LU.64 R10, [R1+0x2668] ;  /* 0x00266800010a7983 */ /* 0x002f220000300a00 */
[----:B------:R-:W-:-:S04]  /*16790*/  LEA R18, P2, R17, R24, 0x1 ;  /* 0x0000001811127211 */ /* 0x000fc800078408ff */
[----:B------:R-:W-:Y:S01]  /*167a0*/  LEA.HI.X.SX32 R19, R17, R26, 0x1, P2 ;  /* 0x0000001a11137211 */ /* 0x000fe200010f0eff */
[----:B----4-:R-:W-:Y:S04]  /*167b0*/  STL.64 [R1+0x2650], R10 ;  /* 0x0026500a01007387 */ /* 0x010fe80000100a00 */
[----:B------:R1:W-:Y:S04]  /*167c0*/  STL.64 [R1+0x19b0], R18 ;  /* 0x0019b01201007387 */ /* 0x0003e80000100a00 */
[----:B-1----:R-:W4:Y:S01]  /*167d0*/  LDL.LU.64 R18, [R1+0x2660] ;  /* 0x0026600001127983 */ /* 0x002f220000300a00 */
[----:B------:R-:W-:-:S02]  /*167e0*/  IMAD R14, R2, 0x2, R14 ;  /* 0x00000002020e7824 */ /* 0x000fc400078e020e */
[----:B------:R-:W-:Y:S01]  /*167f0*/  IMAD.MOV.U32 R17, RZ, RZ, R15 ;  /* 0x000000ffff117224 */ /* 0x000fe200078e000f */
[----:B------:R1:W-:Y:S01]  /*16800*/  STL.64 [R1+0x2658], R12 ;  /* 0x0026580c01007387 */ /* 0x0003e20000100a00 */
[----:B------:R-:W-:Y:S02]  /*16810*/  MOV R15, R9 ;  /* 0x00000009000f7202 */ /* 0x000fe40000000f00 */
[----:B------:R-:W-:Y:S02]  /*16820*/  MOV R16, R14 ;  /* 0x0000000e00107202 */ /* 0x000fe40000000f00 */
[----:B------:R-:W-:Y:S01]  /*16830*/  MOV R9, R7 ;  /* 0x0000000700097202 */ /* 0x000fe20000000f00 */
[----:B------:R-:W-:Y:S01]  /*16840*/  IMAD.MOV.U32 R7, RZ, RZ, R5 ;  /* 0x000000ffff077224 */ /* 0x000fe200078e0005 */
[----:B------:R-:W-:Y:S02]  /*16850*/  MOV R5, R25 ;  /* 0x0000001900057202 */ /* 0x000fe40000000f00 */
[----:B--2---:R-:W-:Y:S01]  /*16860*/  MOV R11, R22 ;  /* 0x00000016000b7202 */ /* 0x004fe20000000f00 */
[----:B-1----:R-:W-:Y:S01]  /*16870*/  IMAD.MOV.U32 R13, RZ, RZ, R23 ;  /* 0x000000ffff0d7224 */ /* 0x002fe200078e0017 */
[C---:B------:R-:W-:Y:S01]  /*16880*/  LEA R25, R2.reuse, R16, 0x1 ;  /* 0x0000001002197211 */ /* 0x040fe200078e08ff */
[----:B------:R-:W-:Y:S01]  /*16890*/  IMAD R14, R2, 0x2, R22 ;  /* 0x00000002020e7824 */ /* 0x000fe200078e0216 */
[----:B---3--:R-:W-:-:S02]  /*168a0*/  LEA R22, P2, R20, R24, 0x1 ;  /* 0x0000001814167211 */ /* 0x008fc400078408ff */
[----:B------:R-:W-:Y:S01]  /*168b0*/  MOV R23, R13 ;  /* 0x0000000d00177202 */ /* 0x000fe20000000f00 */
[----:B------:R1:W-:Y:S02]  /*168c0*/  STL [R1+0xa4], R25 ;  /* 0x0000a41901007387 */ /* 0x0003e40000100800 */
[----:B-1----:R-:W-:Y:S01]  /*168d0*/  IMAD R25, R2, 0x2, R25 ;  /* 0x0000000202197824 */ /* 0x002fe200078e0219 */
[CC--:B----4-:R-:W-:Y:S02]  /*168e0*/  LEA R12, P0, R18.reuse, R24.reuse, 0x1 ;  /* 0x00000018120c7211 */ /* 0x0d0fe400078008ff */
[----:B------:R-:W-:Y:S02]  /*168f0*/  LEA R10, P1, R19, R24, 0x1 ;  /* 0x00000018130a7211 */ /* 0x000fe400078208ff */
[----:B------:R-:W-:Y:S02]  /*16900*/  LEA.HI.X.SX32 R13, R18, R26, 0x1, P0 ;  /* 0x0000001a120d7211 */ /* 0x000fe400000f0eff */
[----:B------:R-:W-:-:S02]  /*16910*/  MOV R18, R11 ;  /* 0x0000000b00127202 */ /* 0x000fc40000000f00 */
[-C--:B------:R-:W-:Y:S01]  /*16920*/  LEA.HI.X.SX32 R11, R19, R26.reuse, 0x1, P1 ;  /* 0x0000001a130b7211 */ /* 0x080fe200008f0eff */
[----:B------:R1:W-:Y:S01]  /*16930*/  STL.64 [R1+0x19a8], R12 ;  /* 0x0019a80c01007387 */ /* 0x0003e20000100a00 */
[----:B------:R-:W-:Y:S02]  /*16940*/  MOV R19, R23 ;  /* 0x0000001700137202 */ /* 0x000fe40000000f00 */
[----:B------:R-:W-:Y:S01]  /*16950*/  LEA.HI.X.SX32 R23, R20, R26, 0x1, P2 ;  /* 0x0000001a14177211 */ /* 0x000fe200010f0eff */
[----:B------:R-:W-:Y:S01]  /*16960*/  IMAD.MOV.U32 R20, RZ, RZ, R21 ;  /* 0x000000ffff147224 */ /* 0x000fe200078e0015 */
[----:B-1----:R-:W2:Y:S04]  /*16970*/  LDL.LU.64 R12, [R1+0x2658] ;  /* 0x00265800010c7983 */ /* 0x002ea80000300a00 */
[----:B------:R1:W-:Y:S04]  /*16980*/  STL.64 [R1+0x19a0], R10 ;  /* 0x0019a00a01007387 */ /* 0x0003e80000100a00 */
[----:B-1----:R-:W3:Y:S04]  /*16990*/  LDL.LU.64 R10, [R1+0x2650] ;  /* 0x00265000010a7983 */ /* 0x002ee80000300a00 */
[----:B------:R-:W-:Y:S04]  /*169a0*/  STL [R1+0xa0], R25 ;  /* 0x0000a01901007387 */ /* 0x000fe80000100800 */
[----:B------:R1:W-:Y:S04]  /*169b0*/  STL.64 [R1+0x1998], R22 ;  /* 0x0019981601007387 */ /* 0x0003e80000100a00 */
[----:B-1----:R-:W4:Y:S04]  /*169c0*/  LDL.LU.64 R22, [R1+0x2648] ;  /* 0x0026480001167983 */ /* 0x002f280000300a00 */
[----:B------:R-:W5:Y:S01]  /*169d0*/  LDL.LU R21, [R1+0x2640] ;  /* 0x0026400001157983 */ /* 0x000f620000300800 */
[----:B------:R-:W-:-:S05]  /*169e0*/  LEA R25, R2, R25, 0x1 ;  /* 0x0000001902197211 */ /* 0x000fca00078e08ff */
[----:B------:R-:W-:Y:S04]  /*169f0*/  STL [R1+0x8c], R25 ;  /* 0x00008c1901007387 */ /* 0x000fe80000100800 */
[----:B---3--:R-:W-:Y:S04]  /*16a00*/  STL.64 [R1+0x2628], R10 ;  /* 0x0026280a01007387 */ /* 0x008fe80000100a00 */
[----:B--2---:R-:W-:Y:S04]  /*16a10*/  STL.64 [R1+0x2630], R12 ;  /* 0x0026300c01007387 */ /* 0x004fe80000100a00 */
[----:B------:R1:W-:Y:S04]  /*16a20*/  STL.64 [R1+0x2638], R18 ;  /* 0x0026381201007387 */ /* 0x0003e80000100a00 */
[----:B------:R2:W-:Y:S01]  /*16a30*/  STL [R1+0x25c8], R16 ;  /* 0x0025c81001007387 */ /* 0x0005e20000100800 */
[----:B-1----:R-:W-:-:S02]  /*16a40*/  MOV R19, R28 ;  /* 0x0000001c00137202 */ /* 0x002fc40000000f00 */
[CC--:B----4-:R-:W-:Y:S02]  /*16a50*/  LEA R12, P1, R22.reuse, R24.reuse, 0x1 ;  /* 0x00000018160c7211 */ /* 0x0d0fe400078208ff */
[-C--:B-----5:R-:W-:Y:S02]  /*16a60*/  LEA R18, P0, R21, R24.reuse, 0x1 ;  /* 0x0000001815127211 */ /* 0x0a0fe400078008ff */
[----:B--2---:R-:W-:Y:S02]  /*16a70*/  MOV R16, R19 ;  /* 0x0000001300107202 */ /* 0x004fe40000000f00 */
[----:B------:R-:W-:Y:S02]  /*16a80*/  LEA R10, P2, R23, R24, 0x1 ;  /* 0x00000018170a7211 */ /* 0x000fe400078408ff */
[-C--:B------:R-:W-:Y:S02]  /*16a90*/  LEA.HI.X.SX32 R19, R21, R26.reuse, 0x1, P0 ;  /* 0x0000001a15137211 */ /* 0x080fe400000f0eff */
[----:B------:R-:W-:-:S02]  /*16aa0*/  LEA.HI.X.SX32 R13, R22, R26, 0x1, P1 ;  /* 0x0000001a160d7211 */ /* 0x000fc400008f0eff */
[----:B------:R-:W-:Y:S01]  /*16ab0*/  LEA.HI.X.SX32 R11, R23, R26, 0x1, P2 ;  /* 0x0000001a170b7211 */ /* 0x000fe200010f0eff */
[----:B------:R1:W-:Y:S04]  /*16ac0*/  STL.64 [R1+0x1990], R18 ;  /* 0x0019901201007387 */ /* 0x0003e80000100a00 */
[----:B-1----:R-:W2:Y:S04]  /*16ad0*/  LDL.LU.64 R18, [R1+0x2638] ;  /* 0x0026380001127983 */ /* 0x002ea80000300a00 */
[----:B------:R1:W-:Y:S04]  /*16ae0*/  STL.64 [R1+0x1988], R12 ;  /* 0x0019880c01007387 */ /* 0x0003e80000100a00 */
[----:B-1----:R-:W3:Y:S04]  /*16af0*/  LDL.LU.64 R12, [R1+0x2630] ;  /* 0x00263000010c7983 */ /* 0x002ee80000300a00 */
[----:B------:R1:W-:Y:S04]  /*16b00*/  STL.64 [R1+0x1980], R10 ;  /* 0x0019800a01007387 */ /* 0x0003e80000100a00 */
[----:B-1----:R-:W4:Y:S01]  /*16b10*/  LDL.LU.64 R10, [R1+0x2628] ;  /* 0x00262800010a7983 */ /* 0x002f220000300a00 */
[----:B------:R-:W-:-:S02]  /*16b20*/  LEA R14, R2, R14, 0x1 ;  /* 0x0000000e020e7211 */ /* 0x000fc400078e08ff */
[C---:B------:R-:W-:Y:S01]  /*16b30*/  LEA R4, R2.reuse, R4, 0x1 ;  /* 0x0000000402047211 */ /* 0x040fe200078e08ff */
[C---:B------:R-:W-:Y:S01]  /*16b40*/  IMAD R28, R2.reuse, 0x2, R25 ;  /* 0x00000002021c7824 */ /* 0x040fe200078e0219 */
[C---:B------:R-:W-:Y:S02]  /*16b50*/  LEA R14, R2.reuse, R14, 0x1 ;  /* 0x0000000e020e7211 */ /* 0x040fe400078e08ff */
[C---:B------:R-:W-:Y:S02]  /*16b60*/  LEA R4, R2.reuse, R4, 0x1 ;  /* 0x0000000402047211 */ /* 0x040fe400078e08ff */
[----:B------:R-:W-:Y:S02]  /*16b70*/  LEA R25, R2, R23, 0x1 ;  /* 0x0000001702197211 */ /* 0x000fe400078e08ff */
[----:B------:R-:W5:Y:S01]  /*16b80*/  LDL.LU R23, [R1+0x14] ;  /* 0x0000140001177983 */ /* 0x000f620000300800 */
[----:B------:R-:W-:Y:S01]  /*16b90*/  MOV R22, R16 ;  /* 0x0000001000167202 */ /* 0x000fe20000000f00 */
[----:B--2---:R-:W-:Y:S01]  /*16ba0*/  IMAD.MOV.U32 R16, RZ, RZ, R19 ;  /* 0x000000ffff107224 */ /* 0x004fe200078e0013 */
[----:B------:R-:W-:-:S02]  /*16bb0*/  MOV R19, R4 ;  /* 0x0000000400137202 */ /* 0x000fc40000000f00 */
[----:B------:R-:W-:Y:S01]  /*16bc0*/  LEA R4, R2, R28, 0x1 ;  /* 0x0000001c02047211 */ /* 0x000fe200078e08ff */
[----:B----4-:R-:W-:Y:S04]  /*16bd0*/  STL.64 [R1+0x2610], R10 ;  /* 0x0026100a01007387 */ /* 0x010fe80000100a00 */
[----:B---3--:R-:W-:Y:S04]  /*16be0*/  STL.64 [R1+0x2618], R12 ;  /* 0x0026180c01007387 */ /* 0x008fe80000100a00 */
[----:B------:R-:W-:Y:S04]  /*16bf0*/  STL.64 [R1+0x2620], R14 ;  /* 0x0026200e01007387 */ /* 0x000fe80000100a00 */
[----:B------:R1:W-:Y:S04]  /*16c00*/  STL [R1+0x24d8], R28 ;  /* 0x0024d81c01007387 */ /* 0x0003e80000100800 */
[----:B-1----:R-:W2:Y:S01]  /*16c10*/  LDL.LU R28, [R1+0x18] ;  /* 0x00001800011c7983 */ /* 0x002ea20000300800 */
[----:B------:R-:W-:Y:S01]  /*16c20*/  IMAD.MOV.U32 R21, RZ, RZ, R3 ;  /* 0x000000ffff157224 */ /* 0x000fe200078e0003 */
[----:B------:R-:W-:-:S04]  /*16c30*/  MOV R3, R25 ;  /* 0x0000001900037202 */ /* 0x000fc80000000f00 */
[----:B------:R-:W-:Y:S01]  /*16c40*/  LEA R14, P0, R3, R24, 0x1 ;  /* 0x00000018030e7211 */ /* 0x000fe200078008ff */
[----:B------:R-:W-:Y:S01]  /*16c50*/  IMAD.MOV.U32 R15, RZ, RZ, R3 ;  /* 0x000000ffff0f7224 */ /* 0x000fe200078e0003 */
[C---:B------:R-:W-:Y:S01]  /*16c60*/  LEA R3, R2.reuse, R4, 0x1 ;  /* 0x0000000402037211 */ /* 0x040fe200078e08ff */
[----:B------:R1:W-:Y:S03]  /*16c70*/  STL [R1+0x25f0], R4 ;  /* 0x0025f00401007387 */ /* 0x0003e60000100800 */
[----:B------:R-:W-:Y:S01]  /*16c80*/  LEA.HI.X.SX32 R15, R15, R26, 0x1, P0 ;  /* 0x0000001a0f0f7211 */ /* 0x000fe200000f0eff */
[----:B-1----:R-:W3:Y:S04]  /*16c90*/  LDL.LU R4, [R1+0x20] ;  /* 0x0000200001047983 */ /* 0x002ee80000300800 */
[----:B------:R1:W-:Y:S01]  /*16ca0*/  STL.64 [R1+0x1978], R14 ;  /* 0x0019780e01007387 */ /* 0x0003e20000100a00 */
[----:B------:R-:W-:-:S02]  /*16cb0*/  LEA R27, R2, R27, 0x1 ;  /* 0x0000001b021b7211 */ /* 0x000fc400078e08ff */
[C---:B-----5:R-:W-:Y:S01]  /*16cc0*/  LEA R10, P2, R23.reuse, R24, 0x1 ;  /* 0x00000018170a7211 */ /* 0x060fe200078408ff */
[----:B-1----:R-:W4:Y:S02]  /*16cd0*/  LDL.LU.64 R14, [R1+0x2620] ;  /* 0x00262000010e7983 */ /* 0x002f240000300a00 */
[----:B------:R-:W-:Y:S01]  /*16ce0*/  IMAD R27, R2, 0x2, R27 ;  /* 0x00000002021b7824 */ /* 0x000fe200078e021b */
[----:B------:R-:W-:-:S04]  /*16cf0*/  LEA.HI.X.SX32 R11, R23, R26, 0x1, P2 ;  /* 0x0000001a170b7211 */ /* 0x000fc800010f0eff */
[----:B------:R-:W-:Y:S02]  /*16d00*/  LEA R27, R2, R27, 0x1 ;  /* 0x0000001b021b7211 */ /* 0x000fe400078e08ff */
[----:B--2---:R-:W-:-:S04]  /*16d10*/  LEA R12, P1, R28, R24, 0x1 ;  /* 0x000000181c0c7211 */ /* 0x004fc800078208ff */
[----:B------:R-:W-:-:S05]  /*16d20*/  LEA.HI.X.SX32 R13, R28, R26, 0x1, P1 ;  /* 0x0000001a1c0d7211 */ /* 0x000fca00008f0eff */
[----:B------:R1:W-:Y:S04]  /*16d30*/  STL.64 [R1+0x1970], R12 ;  /* 0x0019700c01007387 */ /* 0x0003e80000100a00 */
[----:B-1----:R-:W2:Y:S04]  /*16d40*/  LDL.LU.64 R12, [R1+0x2618] ;  /* 0x00261800010c7983 */ /* 0x002ea80000300a00 */
[----:B------:R1:W-:Y:S04]  /*16d50*/  STL.64 [R1+0x1968], R10 ;  /* 0x0019680a01007387 */ /* 0x0003e80000100a00 */
[----:B-1----:R-:W5:Y:S04]  /*16d60*/  LDL.LU.64 R10, [R1+0x2610] ;  /* 0x00261000010a7983 */ /* 0x002f680000300a00 */
[----:B------:R1:W-:Y:S04]  /*16d70*/  STL [R1+0x2600], R27 ;  /* 0x0026001b01007387 */ /* 0x0003e80000100800 */
[----:B-1----:R-:W5:Y:S01]  /*16d80*/  LDL.LU R27, [R1+0x24] ;  /* 0x00002400011b7983 */ /* 0x002f620000300800 */
[----:B------:R-:W-:-:S03]  /*16d90*/  LEA R25, R2, R25, 0x1 ;  /* 0x0000001902197211 */ /* 0x000fc600078e08ff */
[----:B------:R4:W-:Y:S02]  /*16da0*/  STL.64 [R1+0x25e8], R8 ;  /* 0x0025e80801007387 */ /* 0x0009e40000100a00 */
[C---:B------:R-:W-:Y:S01]  /*16db0*/  IMAD R25, R2.reuse, 0x2, R25 ;  /* 0x0000000202197824 */ /* 0x040fe200078e0219 */
[----:B----4-:R-:W-:Y:S02]  /*16dc0*/  MOV R8, R15 ;  /* 0x0000000f00087202 */ /* 0x010fe40000000f00 */
[----:B------:R-:W-:-:S04]  /*16dd0*/  LEA R15, R2, R6, 0x1 ;  /* 0x00000006020f7211 */ /* 0x000fc800078e08ff */
[C---:B------:R-:W-:Y:S01]  /*16de0*/  LEA R15, R2.reuse, R15, 0x1 ;  /* 0x0000000f020f7211 */ /* 0x040fe200078e08ff */
[----:B------:R-:W-:Y:S01]  /*16df0*/  IMAD.MOV.U32 R28, RZ, RZ, R14 ;  /* 0x000000ffff1c7224 */ /* 0x000fe200078e000e */
[C---:B------:R-:W-:Y:S02]  /*16e00*/  LEA R25, R2.reuse, R25, 0x1 ;  /* 0x0000001902197211 */ /* 0x040fe400078e08ff */
[----:B------:R-:W-:Y:S01]  /*16e10*/  MOV R23, R22 ;  /* 0x0000001600177202 */ /* 0x000fe20000000f00 */
[C---:B------:R-:W-:Y:S01]  /*16e20*/  IMAD R15, R2.reuse, 0x2, R15 ;  /* 0x00000002020f7824 */ /* 0x040fe200078e020f */
[----:B------:R-:W-:Y:S01]  /*16e30*/  MOV R22, R16 ;  /* 0x0000001000167202 */ /* 0x000fe20000000f00 */
[----:B------:R-:W-:Y:S01]  /*16e40*/  IMAD.MOV.U32 R9, RZ, RZ, R25 ;  /* 0x000000ffff097224 */ /* 0x000fe200078e0019 */
[----:B------:R-:W4:Y:S04]  /*16e50*/  LDL.LU R16, [R1+0x2c] ;  /* 0x00002c0001107983 */ /* 0x000f280000300800 */
[----:B------:R1:W-:Y:S01]  /*16e60*/  STL [R1+0x24c0], R3 ;  /* 0x0024c00301007387 */ /* 0x0003e20000100800 */
[----:B------:R-:W-:-:S02]  /*16e70*/  LEA R25, R2, R3, 0x1 ;  /* 0x0000000302197211 */ /* 0x000fc400078e08ff */
[----:B-1----:R-:W-:Y:S02]  /*16e80*/  MOV R3, R8 ;  /* 0x0000000800037202 */ /* 0x002fe40000000f00 */
[----:B---3--:R-:W-:Y:S02]  /*16e90*/  LEA R8, P2, R4, R24, 0x1 ;  /* 0x0000001804087211 */ /* 0x008fe400078408ff */
[----:B--2---:R-:W-:-:S05]  /*16ea0*/  MOV R14, R12 ;  /* 0x0000000c000e7202 */ /* 0x004fca0000000f00 */
[----:B------:R1:W-:Y:S04]  /*16eb0*/  STL.64 [R1+0x25f8], R14 ;  /* 0x0025f80e01007387 */ /* 0x0003e80000100a00 */
[----:B------:R2:W-:Y:S01]  /*16ec0*/  STL.64 [R1+0x2608], R20 ;  /* 0x0026081401007387 */ /* 0x0005e20000100a00 */
[----:B------:R-:W-:-:S03]  /*16ed0*/  LEA R12, R2, R6, 0x1 ;  /* 0x00000006020c7211 */ /* 0x000fc600078e08ff */
[----:B------:R3:W-:Y:S01]  /*16ee0*/  STL [R1+0x24c4], R25 ;  /* 0x0024c41901007387 */ /* 0x0007e20000100800 */
[----:B-1----:R-:W-:Y:S01]  /*16ef0*/  MOV R15, R6 ;  /* 0x00000006000f7202 */ /* 0x002fe20000000f00 */
[----:B--2---:R-:W-:Y:S01]  /*16f00*/  IMAD.MOV.U32 R21, RZ, RZ, R9 ;  /* 0x000000ffff157224 */ /* 0x004fe200078e0009 */
[----:B------:R-:W-:Y:S02]  /*16f10*/  LEA R20, P0, R9, R24, 0x1 ;  /* 0x0000001809147211 */ /* 0x000fe400078008ff */
[----:B------:R-:W-:Y:S02]  /*16f20*/  LEA R6, R2, R25, 0x1 ;  /* 0x0000001902067211 */ /* 0x000fe400078e08ff */
[----:B------:R-:W-:Y:S01]  /*16f30*/  LEA.HI.X.SX32 R21, R21, R26, 0x1, P0 ;  /* 0x0000001a15157211 */ /* 0x000fe200000f0eff */
[----:B---3--:R-:W-:Y:S01]  /*16f40*/  IMAD.MOV.U32 R25, RZ, RZ, R15 ;  /* 0x000000ffff197224 */ /* 0x008fe200078e000f */
[----:B-----5:R-:W-:-:S03]  /*16f50*/  LEA R14, P1, R27, R24, 0x1 ;  /* 0x000000181b0e7211 */ /* 0x020fc600078208ff */
[----:B------:R1:W-:Y:S01]  /*16f60*/  STL.64 [R1+0x1960], R20 ;  /* 0x0019601401007387 */ /* 0x0003e20000100a00 */
[-C--:B------:R-:W-:Y:S02]  /*16f70*/  LEA.HI.X.SX32 R15, R27, R26.reuse, 0x1, P1 ;  /* 0x0000001a1b0f7211 */ /* 0x080fe400008f0eff */
[----:B------:R-:W-:Y:S01]  /*16f80*/  LEA.HI.X.SX32 R9, R4, R26, 0x1, P2 ;  /* 0x0000001a04097211 */ /* 0x000fe200010f0eff */
[----:B-1----:R-:W2:Y:S04]  /*16f90*/  LDL.LU.64 R20, [R1+0x2608] ;  /* 0x0026080001147983 */ /* 0x002ea80000300a00 */
[----:B------:R-:W3:Y:S04]  /*16fa0*/  LDL.LU R27, [R1+0x2600] ;  /* 0x00260000011b7983 */ /* 0x000ee80000300800 */
[----:B------:R1:W-:Y:S04]  /*16fb0*/  STL.64 [R1+0x1958], R14 ;  /* 0x0019580e01007387 */ /* 0x0003e80000100a00 */
[----:B-1----:R-:W5:Y:S04]  /*16fc0*/  LDL.LU.64 R14, [R1+0x25f8] ;  /* 0x0025f800010e7983 */ /* 0x002f680000300a00 */
[----:B------:R-:W2:Y:S04]  /*16fd0*/  LDL.LU R4, [R1+0x25f0] ;  /* 0x0025f00001047983 */ /* 0x000ea80000300800 */
[----:B------:R1:W-:Y:S04]  /*16fe0*/  STL.64 [R1+0x1950], R8 ;  /* 0x0019500801007387 */ /* 0x0003e80000100a00 */
[----:B-1----:R-:W2:Y:S04]  /*16ff0*/  LDL.LU.64 R8, [R1+0x25e8] ;  /* 0x0025e80001087983 */ /* 0x002ea80000300a00 */
[----:B------:R1:W-:Y:S04]  /*17000*/  STL [R1+0x25d8], R22 ;  /* 0x0025d81601007387 */ /* 0x0003e80000100800 */
[----:B-1----:R-:W3:Y:S04]  /*17010*/  LDL.LU R22, [R1+0x30] ;  /* 0x0000300001167983 */ /* 0x002ee80000300800 */
[----:B--2---:R1:W-:Y:S04]  /*17020*/  STL.64 [R1+0x25c0], R8 ;  /* 0x0025c00801007387 */ /* 0x0043e80000100a00 */
[----:B-1----:R-:W2:Y:S01]  /*17030*/  LDL.LU R8, [R1+0x34] ;  /* 0x0000340001087983 */ /* 0x002ea20000300800 */
[----:B------:R-:W-:-:S02]  /*17040*/  MOV R9, R25 ;  /* 0x0000001900097202 */ /* 0x000fc40000000f00 */
[----:B------:R-:W-:Y:S01]  /*17050*/  MOV R25, R3 ;  /* 0x0000000300197202 */ /* 0x000fe20000000f00 */
[----:B------:R-:W-:Y:S01]  /*17060*/  IMAD.MOV.U32 R3, RZ, RZ, R20 ;  /* 0x000000ffff037224 */ /* 0x000fe200078e0014 */
[----:B-----5:R-:W-:Y:S01]  /*17070*/  MOV R20, R14 ;  /* 0x0000000e00147202 */ /* 0x020fe20000000f00 */
[----:B------:R1:W-:Y:S01]  /*17080*/  STL.64 [R1+0x25d0], R10 ;  /* 0x0025d00a01007387 */ /* 0x0003e20000100a00 */
[----:B------:R-:W-:Y:S01]  /*17090*/  MOV R14, R5 ;  /* 0x00000005000e7202 */ /* 0x000fe20000000f00 */
[----:B------:R-:W-:Y:S02]  /*170a0*/  IMAD R5, R2, 0x2, R6 ;  /* 0x0000000202057824 */ /* 0x000fe400078e0206 */
[----:B------:R-:W-:Y:S04]  /*170b0*/  STL.64 [R1+0x25e0], R20 ;  /* 0x0025e01401007387 */ /* 0x000fe80000100a00 */
[----:B------:R5:W-:Y:S01]  /*170c0*/  STL [R1+0x25a0], R6 ;  /* 0x0025a00601007387 */ /* 0x000be20000100800 */
[----:B-1----:R-:W-:Y:S01]  /*170d0*/  MOV R11, R9 ;  /* 0x00000009000b7202 */ /* 0x002fe20000000f00 */
[----:B------:R-:W-:Y:S01]  /*170e0*/  IMAD.MOV.U32 R9, RZ, RZ, R19 ;  /* 0x000000ffff097224 */ /* 0x000fe200078e0013 */
[----:B---3--:R-:W-:-:S02]  /*170f0*/  LEA R10, P1, R22, R24, 0x1 ;  /* 0x00000018160a7211 */ /* 0x008fc400078208ff */
[----:B------:R-:W-:Y:S01]  /*17100*/  LEA R19, R2, R5, 0x1 ;  /* 0x0000000502137211 */ /* 0x000fe200078e08ff */
[----:B-----5:R-:W3:Y:S04]  /*17110*/  LDL.LU R6, [R1+0x38] ;  /* 0x0000380001067983 */ /* 0x020ee80000300800 */
[----:B------:R1:W-:Y:S02]  /*17120*/  STL.64 [R1+0x2430], R4 ;  /* 0x0024300401007387 */ /* 0x0003e40000100a00 */
[----:B-1----:R-:W-:Y:S01]  /*17130*/  IMAD.MOV.U32 R5, RZ, RZ, R11 ;  /* 0x000000ffff057224 */ /* 0x002fe200078e000b */
[----:B------:R-:W-:Y:S02]  /*17140*/  LEA.HI.X.SX32 R11, R22, R26, 0x1, P1 ;  /* 0x0000001a160b7211 */ /* 0x000fe400008f0eff */
[----:B------:R-:W-:-:S02]  /*17150*/  MOV R4, R9 ;  /* 0x0000000900047202 */ /* 0x000fc40000000f00 */
[----:B--2---:R-:W-:Y:S02]  /*17160*/  LEA R20, P0, R8, R24, 0x1 ;  /* 0x0000001808147211 */ /* 0x004fe400078008ff */
[----:B------:R-:W-:-:S04]  /*17170*/  MOV R21, R8 ;  /* 0x0000000800157202 */ /* 0x000fc80000000f00 */
[----:B------:R-:W-:-:S05]  /*17180*/  LEA.HI.X.SX32 R21, R21, R26, 0x1, P0 ;  /* 0x0000001a15157211 */ /* 0x000fca00000f0eff */
[----:B------:R1:W-:Y:S01]  /*17190*/  STL.64 [R1+0x1948], R20 ;  /* 0x0019481401007387 */ /* 0x0003e20000100a00 */
[----:B----4-:R-:W-:-:S04]  /*171a0*/  LEA R8, P2, R16, R24, 0x1 ;  /* 0x0000001810087211 */ /* 0x010fc800078408ff */
[----:B------:R-:W-:Y:S01]  /*171b0*/  LEA.HI.X.SX32 R9, R16, R26, 0x1, P2 ;  /* 0x0000001a10097211 */ /* 0x000fe200010f0eff */
[----:B-1----:R-:W2:Y:S04]  /*171c0*/  LDL.LU.64 R20, [R1+0x25e0] ;  /* 0x0025e00001147983 */ /* 0x002ea80000300a00 */
[----:B------:R-:W4:Y:S04]  /*171d0*/  LDL.LU R22, [R1+0x25d8] ;  /* 0x0025d80001167983 */ /* 0x000f280000300800 */
[----:B------:R1:W-:Y:S04]  /*171e0*/  STL.64 [R1+0x1940], R10 ;  /* 0x0019400a01007387 */ /* 0x0003e80000100a00 */
[----:B-1----:R-:W5:Y:S04]  /*171f0*/  LDL.LU.64 R10, [R1+0x25d0] ;  /* 0x0025d000010a7983 */ /* 0x002f680000300a00 */
[----:B------:R-:W2:Y:S04]  /*17200*/  LDL.LU R16, [R1+0x25c8] ;  /* 0x0025c80001107983 */ /* 0x000ea80000300800 */
[----:B------:R1:W-:Y:S04]  /*17210*/  STL.64 [R1+0x1938], R8 ;  /* 0x0019380801007387 */ /* 0x0003e80000100a00 */
[----:B-1----:R-:W3:Y:S04]  /*17220*/  LDL.LU.64 R8, [R1+0x25c0] ;  /* 0x0025c00001087983 */ /* 0x002ee80000300a00 */
[----:B------:R1:W-:Y:S04]  /*17230*/  STL [R1+0x25b0], R15 ;  /* 0x0025b00f01007387 */ /* 0x0003e80000100800 */
[----:B-1----:R-:W4:Y:S04]  /*17240*/  LDL.LU R15, [R1+0x3c] ;  /* 0x00003c00010f7983 */ /* 0x002f280000300800 */
[----:B-----5:R1:W-:Y:S04]  /*17250*/  STL.64 [R1+0x25a8], R10 ;  /* 0x0025a80a01007387 */ /* 0x0203e80000100a00 */
[----:B--2---:R2:W-:Y:S01]  /*17260*/  STL.64 [R1+0x2598], R16 ;  /* 0x0025981001007387 */ /* 0x0045e20000100a00 */
[----:B-1----:R-:W-:-:S02]  /*17270*/  MOV R11, R4 ;  /* 0x00000004000b7202 */ /* 0x002fc40000000f00 */
[----:B------:R-:W-:-:S05]  /*17280*/  MOV R4, R25 ;  /* 0x0000001900047202 */ /* 0x000fca0000000f00 */
[----:B------:R1:W-:Y:S01]  /*17290*/  STL.64 [R1+0x25b8], R4 ;  /* 0x0025b80401007387 */ /* 0x0003e20000100a00 */
[----:B---3--:R-:W-:Y:S01]  /*172a0*/  IMAD.MOV.U32 R25, RZ, RZ, R8 ;  /* 0x000000ffff197224 */ /* 0x008fe200078e0008 */
[----:B------:R-:W-:Y:S02]  /*172b0*/  LEA R8, R2, R19, 0x1 ;  /* 0x0000001302087211 */ /* 0x000fe400078e08ff */
[----:B------:R3:W-:Y:S01]  /*172c0*/  STL [R1+0x2558], R19 ;  /* 0x0025581301007387 */ /* 0x0007e20000100800 */
[-C--:B--2---:R-:W-:Y:S01]  /*172d0*/  LEA R16, P2, R6, R24.reuse, 0x1 ;  /* 0x0000001806107211 */ /* 0x084fe200078408ff */
[----:B-1----:R-:W-:Y:S01]  /*172e0*/  IMAD.MOV.U32 R5, RZ, RZ, R7 ;  /* 0x000000ffff057224 */ /* 0x002fe200078e0007 */
[-C--:B------:R-:W-:Y:S02]  /*172f0*/  LEA R4, P0, R7, R24.reuse, 0x1 ;  /* 0x0000001807047211 */ /* 0x080fe400078008ff */
[----:B----4-:R-:W-:Y:S02]  /*17300*/  LEA R10, P1, R15, R24, 0x1 ;  /* 0x000000180f0a7211 */ /* 0x010fe400078208ff */
[----:B------:R-:W-:Y:S01]  /*17310*/  LEA.HI.X.SX32 R5, R5, R26, 0x1, P0 ;  /* 0x0000001a05057211 */ /* 0x000fe200000f0eff */
[----:B------:R1:W-:Y:S01]  /*17320*/  STL [R1+0x2578], R8 ;  /* 0x0025780801007387 */ /* 0x0003e20000100800 */
[----:B---3--:R-:W-:-:S02]  /*17330*/  MOV R19, R11 ;  /* 0x0000000b00137202 */ /* 0x008fc40000000f00 */
[----:B------:R-:W-:Y:S02]  /*17340*/  LEA R7, R2, R8, 0x1 ;  /* 0x0000000802077211 */ /* 0x000fe400078e08ff */
[-C--:B------:R-:W-:Y:S02]  /*17350*/  LEA.HI.X.SX32 R11, R15, R26.reuse, 0x1, P1 ;  /* 0x0000001a0f0b7211 */ /* 0x080fe400008f0eff */
[----:B------:R-:W-:Y:S01]  /*17360*/  LEA.HI.X.SX32 R17, R6, R26, 0x1, P2 ;  /* 0x0000001a06117211 */ /* 0x000fe200010f0eff */
[----:B-1----:R-:W2:Y:S04]  /*17370*/  LDL.LU R8, [R1+0x44] ;  /* 0x0000440001087983 */ /* 0x002ea80000300800 */
[----:B------:R1:W-:Y:S04]  /*17380*/  STL.64 [R1+0x1930], R4 ;  /* 0x0019300401007387 */ /* 0x0003e80000100a00 */
[----:B-1----:R-:W3:Y:S04]  /*17390*/  LDL.LU.64 R4, [R1+0x25b8] ;  /* 0x0025b80001047983 */ /* 0x002ee80000300a00 */
[----:B------:R-:W4:Y:S04]  /*173a0*/  LDL.LU R15, [R1+0x25b0] ;  /* 0x0025b000010f7983 */ /* 0x000f280000300800 */
[----:B------:R1:W-:Y:S04]  /*173b0*/  STL.64 [R1+0x1928], R10 ;  /* 0x0019280a01007387 */ /* 0x0003e80000100a00 */
[----:B-1----:R-:W5:Y:S04]  /*173c0*/  LDL.LU.64 R10, [R1+0x25a8] ;  /* 0x0025a800010a7983 */ /* 0x002f680000300a00 */
[----:B------:R-:W2:Y:S04]  /*173d0*/  LDL.LU R6, [R1+0x25a0] ;  /* 0x0025a00001067983 */ /* 0x000ea80000300800 */
[----:B------:R1:W-:Y:S04]  /*173e0*/  STL.64 [R1+0x1920], R16 ;  /* 0x0019201001007387 */ /* 0x0003e80000100a00 */
[----:B-1----:R-:W2:Y:S04]  /*173f0*/  LDL.LU.64 R16, [R1+0x2598] ;  /* 0x0025980001107983 */ /* 0x002ea80000300a00 */
[----:B--2---:R-:W-:Y:S04]  /*17400*/  STL.64 [R1+0x2570], R16 ;  /* 0x0025701001007387 */ /* 0x004fe80000100a00 */
[----:B------:R1:W-:Y:S04]  /*17410*/  STL [R1+0x2588], R27 ;  /* 0x0025881b01007387 */ /* 0x0003e80000100800 */
[----:B-1----:R-:W2:Y:S01]  /*17420*/  LDL.LU R27, [R1+0x48] ;  /* 0x00004800011b7983 */ /* 0x002ea20000300800 */
[----:B---3--:R-:W-:Y:S01]  /*17430*/  IMAD.MOV.U32 R17, RZ, RZ, R4 ;  /* 0x000000ffff117224 */ /* 0x008fe200078e0004 */
[----:B------:R-:W-:-:S02]  /*17440*/  MOV R4, R25 ;  /* 0x0000001900047202 */ /* 0x000fc40000000f00 */
[----:B------:R-:W-:Y:S01]  /*17450*/  STL.64 [R1+0x2580], R22 ;  /* 0x0025801601007387 */ /* 0x000fe20000100a00 */
[----:B------:R-:W-:-:S03]  /*17460*/  MOV R16, R19 ;  /* 0x0000001300107202 */ /* 0x000fc60000000f00 */
[----:B------:R5:W-:Y:S04]  /*17470*/  STL.64 [R1+0x2590], R4 ;  /* 0x0025900401007387 */ /* 0x000be80000100a00 */
[----:B------:R-:W3:Y:S01]  /*17480*/  LDL.LU R19, [R1+0x50] ;  /* 0x0000500001137983 */ /* 0x000ee20000300800 */
[----:B-----5:R-:W-:Y:S01]  /*17490*/  IMAD.MOV.U32 R5, RZ, RZ, R10 ;  /* 0x000000ffff057224 */ /* 0x020fe200078e000a */
[----:B------:R-:W-:Y:S02]  /*174a0*/  LEA R4, P0, R10, R24, 0x1 ;  /* 0x000000180a047211 */ /* 0x000fe400078008ff */
[----:B------:R1:W-:Y:S02]  /*174b0*/  STL.64 [R1+0x2428], R6 ;  /* 0x0024280601007387 */ /* 0x0003e40000100a00 */
[----:B------:R-:W-:-:S02]  /*174c0*/  LEA.HI.X.SX32 R5, R5, R26, 0x1, P0 ;  /* 0x0000001a05057211 */ /* 0x000fc400000f0eff */
[----:B------:R-:W-:Y:S01]  /*174d0*/  MOV R25, R20 ;  /* 0x0000001400197202 */ /* 0x000fe20000000f00 */
[----:B------:R-:W-:Y:S02]  /*174e0*/  IMAD R20, R2, 0x2, R7 ;  /* 0x0000000202147824 */ /* 0x000fe400078e0207 */
[----:B------:R5:W-:Y:S01]  /*174f0*/  STL.64 [R1+0x1918], R4 ;  /* 0x0019180401007387 */ /* 0x000be20000100a00 */
[----:B-1----:R-:W-:Y:S02]  /*17500*/  MOV R6, R16 ;  /* 0x0000001000067202 */ /* 0x002fe40000000f00 */
[C---:B------:R-:W-:Y:S02]  /*17510*/  LEA R16, P2, R8.reuse, R24, 0x1 ;  /* 0x0000001808107211 */ /* 0x040fe400078408ff */
[----:B------:R-:W-:Y:S02]  /*17520*/  MOV R7, R17 ;  /* 0x0000001100077202 */ /* 0x000fe40000000f00 */
[----:B------:R-:W-:Y:S01]  /*17530*/  LEA.HI.X.SX32 R17, R8, R26, 0x1, P2 ;  /* 0x0000001a08117211 */ /* 0x000fe200010f0eff */
[----:B-----5:R-:W5:Y:S01]  /*17540*/  LDL.LU.64 R4, [R1+0x2590] ;  /* 0x0025900001047983 */ /* 0x020f620000300a00 */
[----:B--2---:R-:W-:-:S04]  /*17550*/  LEA R22, P1, R27, R24, 0x1 ;  /* 0x000000181b167211 */ /* 0x004fc800078208ff */
[----:B------:R-:W-:Y:S02]  /*17560*/  LEA.HI.X.SX32 R23, R27, R26, 0x1, P1 ;  /* 0x0000001a1b177211 */ /* 0x000fe400008f0eff */
[----:B------:R-:W2:Y:S04]  /*17570*/  LDL.LU R27, [R1+0x2588] ;  /* 0x00258800011b7983 */ /* 0x000ea80000300800 */
[----:B------:R1:W-:Y:S04]  /*17580*/  STL.64 [R1+0x1910], R22 ;  /* 0x0019101601007387 */ /* 0x0003e80000100a00 */
[----:B-1----:R-:W2:Y:S04]  /*17590*/  LDL.LU.64 R22, [R1+0x2580] ;  /* 0x0025800001167983 */ /* 0x002ea80000300a00 */
[----:B------:R-:W2:Y:S04]  /*175a0*/  LDL.LU R8, [R1+0x2578] ;  /* 0x0025780001087983 */ /* 0x000ea80000300800 */
[----:B------:R1:W-:Y:S04]  /*175b0*/  STL.64 [R1+0x1908], R16 ;  /* 0x0019081001007387 */ /* 0x0003e80000100a00 */
[----:B-1----:R-:W2:Y:S01]  /*175c0*/  LDL.LU.64 R16, [R1+0x2570] ;  /* 0x0025700001107983 */ /* 0x002ea20000300a00 */
[C---:B------:R-:W-:Y:S01]  /*175d0*/  LEA R10, R2.reuse, R20, 0x1 ;  /* 0x00000014020a7211 */ /* 0x040fe200078e08ff */
[----:B------:R-:W-:-:S02]  /*175e0*/  IMAD R12, R2, 0x2, R12 ;  /* 0x00000002020c7824 */ /* 0x000fc400078e020c */
[----:B--2---:R1:W-:Y:S04]  /*175f0*/  STL.64 [R1+0x2560], R16 ;  /* 0x0025601001007387 */ /* 0x0043e80000100a00 */
[----:B------:R2:W-:Y:S01]  /*17600*/  STL.64 [R1+0x2568], R20 ;  /* 0x0025681401007387 */ /* 0x0005e20000100a00 */
[----:B-1----:R-:W-:Y:S01]  /*17610*/  MOV R17, R6 ;  /* 0x0000000600117202 */ /* 0x002fe20000000f00 */
[----:B------:R-:W-:Y:S01]  /*17620*/  IMAD.MOV.U32 R6, RZ, RZ, R7 ;  /* 0x000000ffff067224 */ /* 0x000fe200078e0007 */
[----:B-----5:R-:W-:Y:S02]  /*17630*/  MOV R7, R4 ;  /* 0x0000000400077202 */ /* 0x020fe40000000f00 */
[----:B------:R-:W-:Y:S01]  /*17640*/  MOV R4, R25 ;  /* 0x0000001900047202 */ /* 0x000fe20000000f00 */
[----:B--2---:R-:W-:Y:S01]  /*17650*/  IMAD.MOV.U32 R21, RZ, RZ, R17 ;  /* 0x000000ffff157224 */ /* 0x004fe200078e0011 */
[----:B------:R-:W-:Y:S01]  /*17660*/  LEA R20, P0, R17, R24, 0x1 ;  /* 0x0000001811147211 */ /* 0x000fe200078008ff */
[----:B----4-:R-:W-:Y:S01]  /*17670*/  IMAD.MOV.U32 R25, RZ, RZ, R15 ;  /* 0x000000ffff197224 */ /* 0x010fe200078e000f */
[----:B------:R-:W-:-:S02]  /*17680*/  MOV R15, R9 ;  /* 0x00000009000f7202 */ /* 0x000fc40000000f00 */
[C---:B------:R-:W-:Y:S02]  /*17690*/  LEA R9, R2.reuse, R10, 0x1 ;  /* 0x0000000a02097211 */ /* 0x040fe400078e08ff */
[----:B------:R-:W-:Y:S02]  /*176a0*/  LEA R16, P1, R27, R24, 0x1 ;  /* 0x000000181b107211 */ /* 0x000fe400078208ff */
[----:B------:R-:W-:Y:S01]  /*176b0*/  MOV R17, R27 ;  /* 0x0000001b00117202 */ /* 0x000fe20000000f00 */
[----:B------:R-:W-:Y:S01]  /*176c0*/  STL.64 [R1+0x2550], R12 ;  /* 0x0025500c01007387 */ /* 0x000fe20000100a00 */
[-C--:B------:R-:W-:Y:S02]  /*176d0*/  LEA.HI.X.SX32 R21, R21, R26.reuse, 0x1, P0 ;  /* 0x0000001a15157211 */ /* 0x080fe400000f0eff */
[----:B------:R-:W-:Y:S01]  /*176e0*/  LEA.HI.X.SX32 R17, R17, R26, 0x1, P1 ;  /* 0x0000001a11117211 */ /* 0x000fe200008f0eff */
[----:B------:R1:W-:Y:S01]  /*176f0*/  STL [R1+0x2540], R10 ;  /* 0x0025400a01007387 */ /* 0x0003e20000100800 */
[----:B------:R-:W-:-:S03]  /*17700*/  LEA R27, R2, R9, 0x1 ;  /* 0x00000009021b7211 */ /* 0x000fc600078e08ff */
[----:B-1----:R-:W2:Y:S04]  /*17710*/  LDL.LU R10, [R1+0x60] ;  /* 0x00006000010a7983 */ /* 0x002ea80000300800 */
[----:B------:R1:W-:Y:S04]  /*17720*/  STL.64 [R1+0x2420], R8 ;  /* 0x0024200801007387 */ /* 0x0003e80000100a00 */
[----:B-1----:R-:W4:Y:S04]  /*17730*/  LDL.LU R9, [R1+0x5c] ;  /* 0x00005c0001097983 */ /* 0x002f280000300800 */
[----:B------:R1:W-:Y:S04]  /*17740*/  STL.64 [R1+0x1900], R20 ;  /* 0x0019001401007387 */ /* 0x0003e80000100a00 */
[----:B-1----:R-:W5:Y:S04]  /*17750*/  LDL.LU.64 R20, [R1+0x2568] ;  /* 0x0025680001147983 */ /* 0x002f680000300a00 */
[----:B------:R1:W-:Y:S04]  /*17760*/  STL.64 [R1+0x18f8], R16 ;  /* 0x0018f81001007387 */ /* 0x0003e80000100a00 */
[----:B-1----:R-:W2:Y:S01]  /*17770*/  LDL.LU.64 R16, [R1+0x2560] ;  /* 0x0025600001107983 */ /* 0x002ea20000300a00 */
[----:B---3--:R-:W-:-:S04]  /*17780*/  LEA R12, P2, R19, R24, 0x1 ;  /* 0x00000018130c7211 */ /* 0x008fc800078408ff */
[----:B------:R-:W-:Y:S01]  /*17790*/  LEA.HI.X.SX32 R13, R19, R26, 0x1, P2 ;  /* 0x0000001a130d7211 */ /* 0x000fe200010f0eff */
[----:B--2---:R-:W-:Y:S04]  /*177a0*/  STL.64 [R1+0x2548], R16 ;  /* 0x0025481001007387 */ /* 0x004fe80000100a00 */
[----:B------:R-:W2:Y:S04]  /*177b0*/  LDL.LU R19, [R1+0x2558] ;  /* 0x0025580001137983 */ /* 0x000ea80000300800 */
[----:B------:R1:W-:Y:S04]  /*177c0*/  STL.64 [R1+0x18f0], R12 ;  /* 0x0018f00c01007387 */ /* 0x0003e80000100a00 */
[----:B-1----:R-:W3:Y:S04]  /*177d0*/  LDL.LU.64 R12, [R1+0x2550] ;  /* 0x00255000010c7983 */ /* 0x002ee80000300a00 */
[----:B-----5:R1:W-:Y:S04]  /*177e0*/  STL.64 [R1+0x2530], R20 ;  /* 0x0025301401007387 */ /* 0x0203e80000100a00 */
[----:B------:R-:W-:Y:S04]  /*177f0*/  STL.64 [R1+0x2538], R14 ;  /* 0x0025380e01007387 */ /* 0x000fe80000100a00 */
[----:B------:R-:W5:Y:S01]  /*17800*/  LDL.LU R8, [R1+0x68] ;  /* 0x0000680001087983 */ /* 0x000f620000300800 */
[----:B-1----:R-:W-:Y:S01]  /*17810*/  IMAD.MOV.U32 R20, RZ, RZ, R6 ;  /* 0x000000ffff147224 */ /* 0x002fe200078e0006 */
[----:B------:R-:W-:Y:S01]  /*17820*/  MOV R6, R4 ;  /* 0x0000000400067202 */ /* 0x000fe20000000f00 */
[----:B------:R-:W-:-:S02]  /*17830*/  IMAD.MOV.U32 R4, RZ, RZ, R25 ;  /* 0x000000ffff047224 */ /* 0x000fc400078e0019 */
[----:B------:R-:W2:Y:S01]  /*17840*/  LDL.LU R25, [R1+0x74] ;  /* 0x0000740001197983 */ /* 0x000ea20000300800 */
[----:B------:R-:W-:Y:S01]  /*17850*/  IMAD.MOV.U32 R17, RZ, RZ, R20 ;  /* 0x000000ffff117224 */ /* 0x000fe200078e0014 */
[----:B------:R-:W-:-:S04]  /*17860*/  LEA R16, P0, R20, R24, 0x1 ;  /* 0x0000001814107211 */ /* 0x000fc800078008ff */
[----:B------:R-:W-:Y:S01]  /*17870*/  LEA.HI.X.SX32 R17, R17, R26, 0x1, P0 ;  /* 0x0000001a11117211 */ /* 0x000fe200000f0eff */
[----:B--2---:R1:W-:Y:S04]  /*17880*/  STL [R1+0x2520], R25 ;  /* 0x0025201901007387 */ /* 0x0043e80000100800 */
[----:B-1----:R-:W2:Y:S04]  /*17890*/  LDL.LU R25, [R1+0x6c] ;  /* 0x00006c0001197983 */ /* 0x002ea80000300800 */
[----:B------:R1:W-:Y:S04]  /*178a0*/  STL.64 [R1+0x18e8], R16 ;  /* 0x0018e81001007387 */ /* 0x0003e80000100a00 */
[----:B-1----:R-:W2:Y:S01]  /*178b0*/  LDL.LU.64 R16, [R1+0x2548] ;  /* 0x0025480001107983 */ /* 0x002ea20000300a00 */
[----:B------:R-:W-:-:S02]  /*178c0*/  MOV R21, R7 ;  /* 0x0000000700157202 */ /* 0x000fc40000000f00 */
[-C--:B------:R-:W-:Y:S02]  /*178d0*/  LEA R14, P1, R10, R24.reuse, 0x1 ;  /* 0x000000180a0e7211 */ /* 0x080fe400078208ff */
[----:B------:R-:W-:Y:S02]  /*178e0*/  MOV R15, R21 ;  /* 0x00000015000f7202 */ /* 0x000fe40000000f00 */
[----:B------:R-:W-:Y:S02]  /*178f0*/  MOV R21, R11 ;  /* 0x0000000b00157202 */ /* 0x000fe40000000f00 */
[----:B----4-:R-:W-:Y:S01]  /*17900*/  LEA R20, P2, R9, R24, 0x1 ;  /* 0x0000001809147211 */ /* 0x010fe200078408ff */
[----:B--2---:R1:W-:Y:S04]  /*17910*/  STL.64 [R1+0x2510], R16 ;  /* 0x0025101001007387 */ /* 0x0043e80000100a00 */
[----:B-1----:R-:W2:Y:S01]  /*17920*/  LDL.LU R16, [R1+0x70] ;  /* 0x0000700001107983 */ /* 0x002ea20000300800 */
[----:B------:R-:W-:-:S03]  /*17930*/  MOV R17, R21 ;  /* 0x0000001500117202 */ /* 0x000fc60000000f00 */
[----:B------:R1:W-:Y:S01]  /*17940*/  STL.64 [R1+0x2518], R18 ;  /* 0x0025181201007387 */ /* 0x0003e20000100a00 */
[-C--:B------:R-:W-:Y:S02]  /*17950*/  LEA.HI.X.SX32 R21, R9, R26.reuse, 0x1, P2 ;  /* 0x0000001a09157211 */ /* 0x080fe400010f0eff */
[----:B-1----:R-:W-:Y:S02]  /*17960*/  MOV R19, R15 ;  /* 0x0000000f00137202 */ /* 0x002fe40000000f00 */
[----:B------:R-:W-:Y:S02]  /*17970*/  LEA.HI.X.SX32 R15, R10, R26, 0x1, P1 ;  /* 0x0000001a0a0f7211 */ /* 0x000fe400008f0eff */
[----:B------:R-:W4:Y:S04]  /*17980*/  LDL.LU R10, [R1+0x2540] ;  /* 0x00254000010a7983 */ /* 0x000f280000300800 */
[----:B------:R1:W-:Y:S04]  /*17990*/  STL.64 [R1+0x18e0], R14 ;  /* 0x0018e00e01007387 */ /* 0x0003e80000100a00 */
[----:B-1----:R-:W4:Y:S04]  /*179a0*/  LDL.LU.64 R14, [R1+0x2538] ;  /* 0x00253800010e7983 */ /* 0x002f280000300a00 */
[----:B------:R1:W-:Y:S04]  /*179b0*/  STL.64 [R1+0x18d8], R20 ;  /* 0x0018d81401007387 */ /* 0x0003e80000100a00 */
[----:B-1----:R-:W4:Y:S01]  /*179c0*/  LDL.LU.64 R20, [R1+0x2530] ;  /* 0x0025300001147983 */ /* 0x002f220000300a00 */
[----:B---3--:R-:W-:-:S02]  /*179d0*/  MOV R7, R12 ;  /* 0x0000000c00077202 */ /* 0x008fc40000000f00 */
[C---:B------:R-:W-:Y:S01]  /*179e0*/  LEA R12, R2.reuse, R27, 0x1 ;  /* 0x0000001b020c7211 */ /* 0x040fe200078e08ff */
[----:B------:R2:W-:Y:S04]  /*179f0*/  STL.64 [R1+0x2528], R28 ;  /* 0x0025281c01007387 */ /* 0x0005e80000100a00 */
[----:B------:R-:W-:Y:S02]  /*17a00*/  IMAD R11, R2, 0x2, R12 ;  /* 0x00000002020b7824 */ /* 0x000fe400078e020c */
[----:B------:R-:W-:Y:S01]  /*17a10*/  IMAD.MOV.U32 R9, RZ, RZ, R6 ;  /* 0x000000ffff097224 */ /* 0x000fe200078e0006 */
[-C--:B------:R-:W-:Y:S02]  /*17a20*/  LEA R18, P1, R25, R24.reuse, 0x1 ;  /* 0x0000001819127211 */ /* 0x080fe400078208ff */
[----:B--2---:R-:W-:-:S02]  /*17a30*/  LEA R28, P0, R16, R24, 0x1 ;  /* 0x00000018101c7211 */ /* 0x004fc400078008ff */
[----:B------:R-:W-:Y:S02]  /*17a40*/  MOV R29, R16 ;  /* 0x00000010001d7202 */ /* 0x000fe40000000f00 */
[----:B-----5:R-:W-:Y:S02]  /*17a50*/  LEA R16, P2, R8, R24, 0x1 ;  /* 0x0000001808107211 */ /* 0x020fe400078408ff */
[----:B------:R-:W-:Y:S01]  /*17a60*/  LEA.HI.X.SX32 R29, R29, R26, 0x1, P0 ;  /* 0x0000001a1d1d7211 */ /* 0x000fe200000f0eff */
[----:B----4-:R1:W-:Y:S02]  /*17a70*/  STL.64 [R1+0x2418], R10 ;  /* 0x0024180a01007387 */ /* 0x0103e40000100a00 */
[----:B-1----:R-:W-:Y:S01]  /*17a80*/  IMAD.MOV.U32 R10, RZ, RZ, R19 ;  /* 0x000000ffff0a7224 */ /* 0x002fe200078e0013 */
[----:B------:R-:W-:Y:S01]  /*17a90*/  MOV R19, R17 ;  /* 0x0000001100137202 */ /* 0x000fe20000000f00 */
[----:B------:R-:W-:Y:S01]  /*17aa0*/  IMAD.MOV.U32 R17, RZ, RZ, R14 ;  /* 0x000000ffff117224 */ /* 0x000fe200078e000e */
[----:B------:R-:W-:-:S02]  /*17ab0*/  MOV R6, R21 ;  /* 0x0000001500067202 */ /* 0x000fc40000000f00 */
[C---:B------:R-:W-:Y:S02]  /*17ac0*/  LEA R21, R2.reuse, R11, 0x1 ;  /* 0x0000000b02157211 */ /* 0x040fe400078e08ff */
[----:B------:R-:W2:Y:S02]  /*17ad0*/  LDL.LU R11, [R1+0x7c] ;  /* 0x00007c00010b7983 */ /* 0x000ea40000300800 */
[----:B------:R-:W-:Y:S02]  /*17ae0*/  LEA R14, R2, R21, 0x1 ;  /* 0x00000015020e7211 */ /* 0x000fe400078e08ff */
[----:B------:R1:W-:Y:S04]  /*17af0*/  STL.64 [R1+0x2438], R20 ;  /* 0x0024381401007387 */ /* 0x0003e80000100a00 */
[----:B------:R3:W-:Y:S01]  /*17b00*/  STL.64 [R1+0x18d0], R28 ;  /* 0x0018d01c01007387 */ /* 0x0007e20000100a00 */
[----:B-1----:R-:W-:Y:S01]  /*17b10*/  IMAD.MOV.U32 R20, RZ, RZ, R19 ;  /* 0x000000ffff147224 */ /* 0x002fe200078e0013 */
[----:B------:R-:W-:-:S02]  /*17b20*/  LEA.HI.X.SX32 R19, R25, R26, 0x1, P1 ;  /* 0x0000001a19137211 */ /* 0x000fc400008f0eff */
[----:B------:R-:W-:Y:S01]  /*17b30*/  MOV R21, R17 ;  /* 0x0000001100157202 */ /* 0x000fe20000000f00 */
[----:B---3--:R-:W3:Y:S01]  /*17b40*/  LDL.LU.64 R28, [R1+0x2528] ;  /* 0x00252800011c7983 */ /* 0x008ee20000300a00 */
[----:B------:R-:W-:-:S03]  /*17b50*/  LEA.HI.X.SX32 R17, R8, R26, 0x1, P2 ;  /* 0x0000001a08117211 */ /* 0x000fc600010f0eff */
[----:B------:R-:W4:Y:S04]  /*17b60*/  LDL.LU R25, [R1+0x2520] ;  /* 0x0025200001197983 */ /* 0x000f280000300800 */
[----:B------:R1:W-:Y:S04]  /*17b70*/  STL.64 [R1+0x18c8], R18 ;  /* 0x0018c81201007387 */ /* 0x0003e80000100a00 */
[----:B-1----:R-:W5:Y:S04]  /*17b80*/  LDL.LU.64 R18, [R1+0x2518] ;  /* 0x0025180001127983 */ /* 0x002f680000300a00 */
[----:B------:R1:W-:Y:S04]  /*17b90*/  STL.64 [R1+0x18c0], R16 ;  /* 0x0018c01001007387 */ /* 0x0003e80000100a00 */
[----:B-1----:R-:W2:Y:S01]  /*17ba0*/  LDL.LU.64 R16, [R1+0x2510] ;  /* 0x0025100001107983 */ /* 0x002ea20000300a00 */
[----:B------:R-:W-:-:S03]  /*17bb0*/  MOV R8, R5 ;  /* 0x0000000500087202 */ /* 0x000fc60000000f00 */
[----:B-----5:R-:W-:Y:S01]  /*17bc0*/  STL.64 [R1+0x2508], R18 ;  /* 0x0025081201007387 */ /* 0x020fe20000100a00 */
[----:B--2---:R-:W-:Y:S01]  /*17bd0*/  MOV R5, R16 ;  /* 0x0000001000057202 */ /* 0x004fe20000000f00 */
[----:B---3--:R-:W-:Y:S02]  /*17be0*/  IMAD.MOV.U32 R16, RZ, RZ, R29 ;  /* 0x000000ffff107224 */ /* 0x008fe400078e001d */
[----:B------:R-:W2:Y:S04]  /*17bf0*/  LDL.LU R29, [R1+0x80] ;  /* 0x00008000011d7983 */ /* 0x000ea80000300800 */
[----:B------:R1:W-:Y:S02]  /*17c00*/  STL.64 [R1+0x24e8], R4 ;  /* 0x0024e80401007387 */ /* 0x0003e40000100a00 */
[----:B-1----:R-:W-:-:S02]  /*17c10*/  MOV R4, R21 ;  /* 0x0000001500047202 */ /* 0x002fc40000000f00 */
[----:B------:R-:W-:Y:S02]  /*17c20*/  MOV R21, R6 ;  /* 0x0000000600157202 */ /* 0x000fe40000000f00 */
[----:B------:R-:W-:Y:S02]  /*17c30*/  MOV R6, R22 ;  /* 0x0000001600067202 */ /* 0x000fe40000000f00 */
[----:B------:R-:W-:Y:S01]  /*17c40*/  MOV R5, R10 ;  /* 0x0000000a00057202 */ /* 0x000fe20000000f00 */
[----:B------:R-:W-:Y:S02]  /*17c50*/  IMAD.MOV.U32 R10, RZ, RZ, R9 ;  /* 0x000000ffff0a7224 */ /* 0x000fe400078e0009 */
[----:B------:R1:W-:Y:S01]  /*17c60*/  STL.64 [R1+0x24f8], R6 ;  /* 0x0024f80601007387 */ /* 0x0003e20000100a00 */
[----:B------:R-:W-:Y:S01]  /*17c70*/  IMAD.MOV.U32 R9, RZ, RZ, R13 ;  /* 0x000000ffff097224 */ /* 0x000fe200078e000d */
[----:B------:R-:W-:-:S04]  /*17c80*/  LEA R13, R2, R14, 0x1 ;  /* 0x0000000e020d7211 */ /* 0x000fc800078e08ff */
[----:B------:R-:W-:Y:S02]  /*17c90*/  LEA R22, R2, R13, 0x1 ;  /* 0x0000000d02167211 */ /* 0x000fe400078e08ff */
[----:B-1----:R-:W-:-:S05]  /*17ca0*/  LEA R6, P1, R4, R24, 0x1 ;  /* 0x0000001804067211 */ /* 0x002fca00078208ff */
[----:B------:R-:W-:Y:S04]  /*17cb0*/  STL [R1+0x18b0], R6 ;  /* 0x0018b00601007387 */ /* 0x000fe80000100800 */
[----:B------:R1:W-:Y:S02]  /*17cc0*/  STL.64 [R1+0x2408], R12 ;  /* 0x0024080c01007387 */ /* 0x0003e40000100a00 */
[----:B-1----:R-:W-:-:S05]  /*17cd0*/  IMAD.MOV.U32 R13, RZ, RZ, R20 ;  /* 0x000000ffff0d7224 */ /* 0x002fca00078e0014 */
[----:B------:R1:W-:Y:S04]  /*17ce0*/  STL [R1+0x2500], R13 ;  /* 0x0025000d01007387 */ /* 0x0003e80000100800 */
[----:B-1----:R0:W3:Y:S01]  /*17cf0*/  LDL.64 R12, [R1+0x18b0] ;  /* 0x0018b000010c7983 */ /* 0x0020e20000100a00 */
[----:B------:R-:W-:-:S04]  /*17d00*/  LEA R18, P0, R11, R24, 0x1 ;  /* 0x000000180b127211 */ /* 0x000fc800078008ff */
[----:B------:R-:W-:Y:S02]  /*17d10*/  LEA.HI.X.SX32 R19, R11, R26, 0x1, P0 ;  /* 0x0000001a0b137211 */ /* 0x000fe400000f0eff */
[C---:B----4-:R-:W-:Y:S02]  /*17d20*/  LEA R6, P2, R25.reuse, R24, 0x1 ;  /* 0x0000001819067211 */ /* 0x050fe400078408ff */
[----:B------:R-:W-:Y:S01]  /*17d30*/  MOV R11, R8 ;  /* 0x00000008000b7202 */ /* 0x000fe20000000f00 */
[----:B------:R1:W-:Y:S01]  /*17d40*/  STL.64 [R1+0x18b8], R18 ;  /* 0x0018b81201007387 */ /* 0x0003e20000100a00 */
[----:B------:R-:W-:Y:S01]  /*17d50*/  MOV R20, R3 ;  /* 0x0000000300147202 */ /* 0x000fe20000000f00 */
[----:B------:R-:W-:Y:S01]  /*17d60*/  IMAD.MOV.U32 R8, RZ, RZ, R28 ;  /* 0x000000ffff087224 */ /* 0x000fe200078e001c */
[-C--:B------:R-:W-:Y:S01]  /*17d70*/  LEA.HI.X.SX32 R7, R25, R26.reuse, 0x1, P2 ;  /* 0x0000001a19077211 */ /* 0x080fe200010f0eff */
[----:B-1----:R-:W4:Y:S04]  /*17d80*/  LDL.LU.64 R18, [R1+0x2508] ;  /* 0x0025080001127983 */ /* 0x002f280000300a00 */
[----:B------:R-:W5:Y:S04]  /*17d90*/  LDL.LU R3, [R1+0x98] ;  /* 0x0000980001037983 */ /* 0x000f680000300800 */
[----:B------:R-:W4:Y:S01]  /*17da0*/  LDL.LU R28, [R1+0x94] ;  /* 0x00009400011c7983 */ /* 0x000f220000300800 */
[----:B---3--:R-:W-:-:S02]  /*17db0*/  LEA.HI.X.SX32 R13, R4, R26, 0x1, P1 ;  /* 0x0000001a040d7211 */ /* 0x008fc400008f0eff */
[----:B------:R-:W-:-:S03]  /*17dc0*/  LEA R12, P0, R5, R24, 0x1 ;  /* 0x00000018050c7211 */ /* 0x000fc600078008ff */
[----:B------:R1:W-:Y:S04]  /*17dd0*/  STL [R1+0x18b4], R13 ;  /* 0x0018b40d01007387 */ /* 0x0003e80000100800 */
[----:B------:R3:W-:Y:S01]  /*17de0*/  STL.64 [R1+0x18a8], R6 ;  /* 0x0018a80601007387 */ /* 0x0007e20000100a00 */
[----:B-1----:R-:W-:Y:S01]  /*17df0*/  IMAD.MOV.U32 R13, RZ, RZ, R5 ;  /* 0x000000ffff0d7224 */ /* 0x002fe200078e0005 */
[----:B--2---:R-:W-:-:S04]  /*17e00*/  LEA R4, P2, R29, R24, 0x1 ;  /* 0x000000181d047211 */ /* 0x004fc800078408ff */
[----:B------:R-:W-:Y:S02]  /*17e10*/  LEA.HI.X.SX32 R13, R13, R26, 0x1, P0 ;  /* 0x0000001a0d0d7211 */ /* 0x000fe400000f0eff */
[----:B---3--:R-:W-:Y:S02]  /*17e20*/  LEA R6, P1, R15, R24, 0x1 ;  /* 0x000000180f067211 */ /* 0x008fe400078208ff */
[----:B------:R-:W-:Y:S01]  /*17e30*/  MOV R7, R15 ;  /* 0x0000000f00077202 */ /* 0x000fe20000000f00 */
[----:B------:R1:W-:Y:S03]  /*17e40*/  STL.64 [R1+0x18a0], R12 ;  /* 0x0018a00c01007387 */ /* 0x0003e60000100a00 */
[-C--:B------:R-:W-:Y:S02]  /*17e50*/  LEA.HI.X.SX32 R7, R7, R26.reuse, 0x1, P1 ;  /* 0x0000001a07077211 */ /* 0x080fe400008f0eff */
[----:B------:R-:W-:Y:S01]  /*17e60*/  LEA.HI.X.SX32 R5, R29, R26, 0x1, P2 ;  /* 0x0000001a1d057211 */ /* 0x000fe200010f0eff */
[----:B-1----:R-:W2:Y:S04]  /*17e70*/  LDL.LU R13, [R1+0x2500] ;  /* 0x00250000010d7983 */ /* 0x002ea80000300800 */
[----:B------:R-:W3:Y:S04]  /*17e80*/  LDL.LU R12, [R1+0xb0] ;  /* 0x0000b000010c7983 */ /* 0x000ee80000300800 */
[----:B------:R1:W-:Y:S04]  /*17e90*/  STL.64 [R1+0x1898], R6 ;  /* 0x0018980601007387 */ /* 0x0003e80000100a00 */
[----:B-1----:R-:W2:Y:S04]  /*17ea0*/  LDL.LU.64 R6, [R1+0x24f8] ;  /* 0x0024f80001067983 */ /* 0x002ea80000300a00 */
[----:B------:R0:W3:Y:S04]  /*17eb0*/  LDL.LU R29, [R1+0x24f0] ;  /* 0x0024f000011d7983 */ /* 0x0000e80000300800 */
[----:B------:R1:W-:Y:S04]  /*17ec0*/  STL.64 [R1+0x1890], R4 ;  /* 0x0018900401007387 */ /* 0x0003e80000100a00 */
[----:B-1----:R-:W3:Y:S01]  /*17ed0*/  LDL.LU.64 R4, [R1+0x24e8] ;  /* 0x0024e80001047983 */ /* 0x002ee20000300a00 */
[----:B------:R-:W-:-:S02]  /*17ee0*/  MOV R25, R16 ;  /* 0x0000001000197202 */ /* 0x000fc40000000f00 */
[----:B------:R-:W-:-:S04]  /*17ef0*/  LEA R16, R2, R22, 0x1 ;  /* 0x0000001602107211 */ /* 0x000fc800078e08ff */
[C---:B------:R-:W-:Y:S01]  /*17f00*/  LEA R15, R2.reuse, R16, 0x1 ;  /* 0x00000010020f7211 */ /* 0x040fe200078e08ff */
[----:B--2---:R1:W-:Y:S02]  /*17f10*/  STL.64 [R1+0x24c8], R6 ;  /* 0x0024c80601007387 */ /* 0x0043e40000100a00 */
[----:B-1----:R-:W-:Y:S01]  /*17f20*/  IMAD.MOV.U32 R7, RZ, RZ, R13 ;  /* 0x000000ffff077224 */ /* 0x002fe200078e000d */
[----:B------:R-:W-:Y:S02]  /*17f30*/  MOV R13, R20 ;  /* 0x00000014000d7202 */ /* 0x000fe40000000f00 */
[----:B------:R-:W-:Y:S01]  /*17f40*/  MOV R20, R8 ;  /* 0x0000000800147202 */ /* 0x000fe20000000f00 */
[----:B------:R-:W-:Y:S01]  /*17f50*/  IMAD.MOV.U32 R8, RZ, RZ, R23 ;  /* 0x000000ffff087224 */ /* 0x000fe200078e0017 */
[----:B---3--:R-:W-:Y:S01]  /*17f60*/  STL.64 [R1+0x24d0], R4 ;  /* 0x0024d00401007387 */ /* 0x008fe20000100a00 */
[----:B------:R-:W-:-:S03]  /*17f70*/  LEA R23, R2, R15, 0x1 ;  /* 0x0000000f02177211 */ /* 0x000fc600078e08ff */
[----:B------:R5:W-:Y:S01]  /*17f80*/  STL.64 [R1+0x24e0], R10 ;  /* 0x0024e00a01007387 */ /* 0x000be20000100a00 */
[----:B----4-:R-:W-:-:S03]  /*17f90*/  LEA R6, P1, R28, R24, 0x1 ;  /* 0x000000181c067211 */ /* 0x010fc600078208ff */
[----:B------:R1:W-:Y:S01]  /*17fa0*/  STL.64 [R1+0x2400], R14 ;  /* 0x0024000e01007387 */ /* 0x0003e20000100a00 */
[-C--:B-----5:R-:W-:Y:S02]  /*17fb0*/  LEA R10, P0, R3, R24.reuse, 0x1 ;  /* 0x00000018030a7211 */ /* 0x0a0fe400078008ff */
[----:B------:R-:W-:Y:S02]  /*17fc0*/  LEA R4, P2, R17, R24, 0x1 ;  /* 0x0000001811047211 */ /* 0x000fe400078408ff */
[-C--:B------:R-:W-:Y:S01]  /*17fd0*/  LEA.HI.X.SX32 R11, R3, R26.reuse, 0x1, P0 ;  /* 0x0000001a030b7211 */ /* 0x080fe200000f0eff */
[----:B------:R2:W-:Y:S01]  /*17fe0*/  STL.64 [R1+0x23e8], R22 ;  /* 0x0023e81601007387 */ /* 0x0005e20000100a00 */
[----:B-1----:R-:W-:Y:S01]  /*17ff0*/  MOV R15, R7 ;  /* 0x00000007000f7202 */ /* 0x002fe20000000f00 */
[----:B------:R-:W-:Y:S01]  /*18000*/  IMAD.MOV.U32 R14, RZ, RZ, R18 ;  /* 0x000000ffff0e7224 */ /* 0x000fe200078e0012 */
[----:B------:R-:W-:Y:S02]  /*18010*/  LEA.HI.X.SX32 R7, R28, R26, 0x1, P1 ;  /* 0x0000001a1c077211 */ /* 0x000fe400008f0eff */
[----:B------:R-:W-:-:S02]  /*18020*/  LEA R18, R2, R23, 0x1 ;  /* 0x0000001702127211 */ /* 0x000fc400078e08ff */
[----:B------:R-:W-:Y:S01]  /*18030*/  LEA.HI.X.SX32 R5, R17, R26, 0x1, P2 ;  /* 0x0000001a11057211 */ /* 0x000fe200010f0eff */
[----:B--2---:R-:W2:Y:S01]  /*18040*/  LDL.LU R22, [R1+0xb4] ;  /* 0x0000b40001167983 */ /* 0x004ea20000300800 */
[----:B------:R-:W-:-:S03]  /*18050*/  MOV R23, R25 ;  /* 0x0000001900177202 */ /* 0x000fc60000000f00 */
[----:B------:R1:W-:Y:S04]  /*18060*/  STL.64 [R1+0x1888], R10 ;  /* 0x0018880a01007387 */ /* 0x0003e80000100a00 */
[----:B-1----:R-:W3:Y:S04]  /*18070*/  LDL.LU.64 R10, [R1+0x24e0] ;  /* 0x0024e000010a7983 */ /* 0x002ee80000300a00 */
[----:B------:R-:W4:Y:S04]  /*18080*/  LDL.LU R25, [R1+0xc8] ;  /* 0x0000c80001197983 */ /* 0x000f280000300800 */
[----:B------:R-:W-:Y:S04]  /*18090*/  STL.64 [R1+0x1880], R6 ;  /* 0x0018800601007387 */ /* 0x000fe80000100a00 */
[----:B------:R-:W5:Y:S04]  /*180a0*/  LDL.LU R3, [R1+0xc4] ;  /* 0x0000c40001037983 */ /* 0x000f680000300800 */
[----:B------:R-:W-:Y:S04]  /*180b0*/  STL.64 [R1+0x1878], R4 ;  /* 0x0018780401007387 */ /* 0x000fe80000100a00 */
[----:B------:R1:W-:Y:S04]  /*180c0*/  STL.64 [R1+0x2440], R18 ;  /* 0x0024401201007387 */ /* 0x0003e80000100a00 */
[----:B-1----:R-:W3:Y:S01]  /*180d0*/  LDL.LU R19, [R1+0xb8] ;  /* 0x0000b80001137983 */ /* 0x002ee20000300800 */
[----:B------:R-:W-:Y:S01]  /*180e0*/  LEA R28, P2, R12, R24, 0x1 ;  /* 0x000000180c1c7211 */ /* 0x000fe200078408ff */
[----:B------:R-:W-:-:S02]  /*180f0*/  IMAD R17, R2, 0x2, R18 ;  /* 0x0000000202117824 */ /* 0x000fc400078e0212 */
[----:B------:R-:W4:Y:S04]  /*18100*/  LDL.LU R18, [R1+0xc0] ;  /* 0x0000c00001127983 */ /* 0x000f280000300800 */
[----:B------:R1:W-:Y:S01]  /*18110*/  STL [R1+0x1860], R28 ;  /* 0x0018601c01007387 */ /* 0x0003e20000100800 */
[----:B------:R-:W-:-:S03]  /*18120*/  LEA R29, R2, R17, 0x1 ;  /* 0x00000011021d7211 */ /* 0x000fc600078e08ff */
[----:B-1----:R-:W4:Y:S04]  /*18130*/  LDL.LU R28, [R1+0x24d8] ;  /* 0x0024d800011c7983 */ /* 0x002f280000300800 */
[----:B------:R1:W-:Y:S04]  /*18140*/  STL.64 [R1+0x23f0], R16 ;  /* 0x0023f01001007387 */ /* 0x0003e80000100a00 */
[----:B-1----:R0:W4:Y:S01]  /*18150*/  LDL.64 R16, [R1+0x1860] ;  /* 0x0018600001107983 */ /* 0x0021220000100a00 */
[----:B--2---:R-:W-:-:S04]  /*18160*/  LEA R6, P1, R22, R24, 0x1 ;  /* 0x0000001816067211 */ /* 0x004fc800078208ff */
[----:B------:R-:W-:Y:S02]  /*18170*/  LEA.HI.X.SX32 R7, R22, R26, 0x1, P1 ;  /* 0x0000001a16077211 */ /* 0x000fe400008f0eff */
[----:B---3--:R-:W-:-:S04]  /*18180*/  LEA R4, P0, R19, R24, 0x1 ;  /* 0x0000001813047211 */ /* 0x008fc800078008ff */
[----:B------:R-:W-:-:S05]  /*18190*/  LEA.HI.X.SX32 R5, R19, R26, 0x1, P0 ;  /* 0x0000001a13057211 */ /* 0x000fca00000f0eff */
[----:B------:R1:W-:Y:S04]  /*181a0*/  STL.64 [R1+0x1870], R4 ;  /* 0x0018700401007387 */ /* 0x0003e80000100a00 */
[----:B-1----:R-:W2:Y:S04]  /*181b0*/  LDL.LU.64 R4, [R1+0x24d0] ;  /* 0x0024d00001047983 */ /* 0x002ea80000300a00 */
[----:B------:R1:W-:Y:S04]  /*181c0*/  STL.64 [R1+0x1868], R6 ;  /* 0x0018680601007387 */ /* 0x0003e80000100a00 */
[----:B-1----:R-:W3:Y:S01]  /*181d0*/  LDL.LU.64 R6, [R1+0x24c8] ;  /* 0x0024c80001067983 */ /* 0x002ee20000300a00 */
[----:B----4-:R-:W-:-:S05]  /*181e0*/  LEA.HI.X.SX32 R17, R12, R26, 0x1, P2 ;  /* 0x0000001a0c117211 */ /* 0x010fca00010f0eff */
[----:B------:R-:W-:Y:S04]  /*181f0*/  STL [R1+0x1864], R17 ;  /* 0x0018641101007387 */ /* 0x000fe80000100800 */
[----:B---3--:R1:W-:Y:S02]  /*18200*/  STL.64 [R1+0x24a8], R6 ;  /* 0x0024a80601007387 */ /* 0x0083e40000100a00 */
[----:B-1----:R-:W-:-:S05]  /*18210*/  MOV R7, R0 ;  /* 0x0000000000077202 */ /* 0x002fca0000000f00 */
[----:B------:R-:W-:Y:S04]  /*18220*/  STL [R1+0x24b8], R7 ;  /* 0x0024b80701007387 */ /* 0x000fe80000100800 */
[----:B------:R-:W3:Y:S01]  /*18230*/  LDL.LU R17, [R1+0xd8] ;  /* 0x0000d80001117983 */ /* 0x000ee20000300800 */
[----:B------:R-:W-:Y:S01]  /*18240*/  IMAD.MOV.U32 R12, RZ, RZ, R13 ;  /* 0x000000ffff0c7224 */ /* 0x000fe200078e000d */
[----:B------:R-:W-:Y:S02]  /*18250*/  MOV R13, R21 ;  /* 0x00000015000d7202 */ /* 0x000fe40000000f00 */
[----:B------:R-:W-:Y:S01]  /*18260*/  MOV R21, R9 ;  /* 0x0000000900157202 */ /* 0x000fe20000000f00 */
[----:B------:R-:W-:Y:S01]  /*18270*/  IMAD.MOV.U32 R9, RZ, RZ, R28 ;  /* 0x000000ffff097224 */ /* 0x000fe200078e001c */
[----:B------:R-:W-:-:S02]  /*18280*/  LEA R6, P0, R25, R24, 0x1 ;  /* 0x0000001819067211 */ /* 0x000fc400078008ff */
[----:B------:R-:W-:Y:S02]  /*18290*/  LEA R28, R2, R29, 0x1 ;  /* 0x0000001d021c7211 */ /* 0x000fe400078e08ff */
[----:B------:R-:W-:-:S03]  /*182a0*/  MOV R19, R14 ;  /* 0x0000000e00137202 */ /* 0x000fc60000000f00 */
[----:B------:R-:W-:Y:S01]  /*182b0*/  IMAD R0, R2, 0x2, R28 ;  /* 0x0000000202007824 */ /* 0x000fe200078e021c */
[----:B---3--:R-:W-:Y:S04]  /*182c0*/  STL [R1+0x24bc], R17 ;  /* 0x0024bc1101007387 */ /* 0x008fe80000100800 */
[----:B------:R-:W3:Y:S04]  /*182d0*/  LDL.LU R22, [R1+0xf8] ;  /* 0x0000f80001167983 */ /* 0x000ee80000300800 */
[----:B------:R-:W4:Y:S04]  /*182e0*/  LDL.LU R14, [R1+0xf4] ;  /* 0x0000f400010e7983 */ /* 0x000f280000300800 */
[----:B------:R-:W-:Y:S04]  /*182f0*/  STL [R1+0x1858], R6 ;  /* 0x0018580601007387 */ /* 0x000fe80000100800 */
[----:B------:R1:W-:Y:S04]  /*18300*/  STL.64 [R1+0x23c8], R28 ;  /* 0x0023c81c01007387 */ /* 0x0003e80000100a00 */
[----:B-1----:R0:W2:Y:S01]  /*18310*/  LDL.64 R28, [R1+0x1858] ;  /* 0x00185800011c7983 */ /* 0x0020a20000100a00 */
[----:B-----5:R-:W-:-:S02]  /*18320*/  LEA R16, P1, R3, R24, 0x1 ;  /* 0x0000001803107211 */ /* 0x020fc400078208ff */
[----:B--2---:R-:W-:Y:S02]  /*18330*/  LEA.HI.X.SX32 R29, R25, R26, 0x1, P0 ;  /* 0x0000001a191d7211 */ /* 0x004fe400000f0eff */
[----:B------:R-:W2:Y:S04]  /*18340*/  LDL.LU R25, [R1+0x24c4] ;  /* 0x0024c40001197983 */ /* 0x000ea80000300800 */
[----:B---3--:R-:W-:Y:S04]  /*18350*/  STL.64 [R1+0x24b0], R22 ;  /* 0x0024b01601007387 */ /* 0x008fe80000100a00 */
[----:B------:R-:W-:Y:S04]  /*18360*/  STL [R1+0x185c], R29 ;  /* 0x00185c1d01007387 */ /* 0x000fe80000100800 */
[----:B------:R-:W3:Y:S01]  /*18370*/  LDL.LU R28, [R1+0xfc] ;  /* 0x0000fc00011c7983 */ /* 0x000ee20000300800 */
[----:B------:R-:W-:-:S02]  /*18380*/  LEA R6, P2, R18, R24, 0x1 ;  /* 0x0000001812067211 */ /* 0x000fc400078408ff */
[-C--:B------:R-:W-:Y:S02]  /*18390*/  LEA.HI.X.SX32 R17, R3, R26.reuse, 0x1, P1 ;  /* 0x0000001a03117211 */ /* 0x080fe400008f0eff */
[----:B------:R-:W-:Y:S01]  /*183a0*/  LEA.HI.X.SX32 R7, R18, R26, 0x1, P2 ;  /* 0x0000001a12077211 */ /* 0x000fe200010f0eff */
[----:B---3--:R-:W-:Y:S04]  /*183b0*/  STL [R1+0x2498], R28 ;  /* 0x0024981c01007387 */ /* 0x008fe80000100800 */
[----:B------:R-:W3:Y:S04]  /*183c0*/  LDL.LU R3, [R1+0x24c0] ;  /* 0x0024c00001037983 */ /* 0x000ee80000300800 */
[----:B------:R1:W-:Y:S04]  /*183d0*/  STL.64 [R1+0x1850], R16 ;  /* 0x0018501001007387 */ /* 0x0003e80000100a00 */
[----:B-1----:R-:W5:Y:S04]  /*183e0*/  LDL.LU R17, [R1+0x24bc] ;  /* 0x0024bc0001117983 */ /* 0x002f680000300800 */
[----:B------:R1:W-:Y:S04]  /*183f0*/  STL.64 [R1+0x1848], R6 ;  /* 0x0018480601007387 */ /* 0x0003e80000100a00 */
[----:B-1----:R-:W2:Y:S04]  /*18400*/  LDL.LU R7, [R1+0x24b8] ;  /* 0x0024b80001077983 */ /* 0x002ea80000300800 */
[----:B------:R-:W-:Y:S04]  /*18410*/  STL.64 [R1+0x24a0], R4 ;  /* 0x0024a00401007387 */ /* 0x000fe80000100a00 */
[----:B------:R-:W2:Y:S04]  /*18420*/  LDL.LU R16, [R1+0x108] ;  /* 0x0001080001107983 */ /* 0x000ea80000300800 */
[----:B--2---:R1:W-:Y:S04]  /*18430*/  STL [R1+0x249c], R16 ;  /* 0x00249c1001007387 */ /* 0x0043e80000100800 */
[----:B-1----:R-:W2:Y:S01]  /*18440*/  LDL.LU R16, [R1+0xdc] ;  /* 0x0000dc0001107983 */ /* 0x002ea20000300800 */
[----:B------:R-:W-:-:S02]  /*18450*/  LEA R22, P0, R7, R24, 0x1 ;  /* 0x0000001807167211 */ /* 0x000fc400078008ff */
[----:B------:R-:W-:Y:S01]  /*18460*/  MOV R23, R7 ;  /* 0x0000000700177202 */ /* 0x000fe20000000f00 */
[----:B------:R-:W3:Y:S03]  /*18470*/  LDL.LU R18, [R1+0x100] ;  /* 0x0001000001127983 */ /* 0x000ee60000300800 */
[----:B------:R-:W-:-:S05]  /*18480*/  LEA.HI.X.SX32 R23, R23, R26, 0x1, P0 ;  /* 0x0000001a17177211 */ /* 0x000fca00000f0eff */
[----:B------:R1:W-:Y:S04]  /*18490*/  STL.64 [R1+0x1840], R22 ;  /* 0x0018401601007387 */ /* 0x0003e80000100a00 */
[----:B-1----:R-:W3:Y:S01]  /*184a0*/  LDL.LU.64 R22, [R1+0x24b0] ;  /* 0x0024b00001167983 */ /* 0x002ee20000300a00 */
[----:B--2---:R-:W-:-:S04]  /*184b0*/  LEA R6, P1, R16, R24, 0x1 ;  /* 0x0000001810067211 */ /* 0x004fc800078208ff */
[----:B------:R-:W-:-:S05]  /*184c0*/  LEA.HI.X.SX32 R7, R16, R26, 0x1, P1 ;  /* 0x0000001a10077211 */ /* 0x000fca00008f0eff */
[----:B------:R1:W-:Y:S04]  /*184d0*/  STL.64 [R1+0x1838], R6 ;  /* 0x0018380601007387 */ /* 0x0003e80000100a00 */
[----:B-1----:R-:W2:Y:S01]  /*184e0*/  LDL.LU.64 R6, [R1+0x24a8] ;  /* 0x0024a80001067983 */ /* 0x002ea20000300a00 */
[C---:B-----5:R-:W-:Y:S02]  /*184f0*/  LEA R28, P2, R17.reuse, R24, 0x1 ;  /* 0x00000018111c7211 */ /* 0x060fe400078408ff */
[----:B------:R-:W-:Y:S02]  /*18500*/  LEA R4, R2, R0, 0x1 ;  /* 0x0000000002047211 */ /* 0x000fe400078e08ff */
[----:B------:R-:W-:-:S03]  /*18510*/  LEA.HI.X.SX32 R29, R17, R26, 0x1, P2 ;  /* 0x0000001a111d7211 */ /* 0x000fc600010f0eff */
[C---:B------:R-:W-:Y:S02]  /*18520*/  IMAD R4, R2.reuse, 0x2, R4 ;  /* 0x0000000202047824 */ /* 0x040fe400078e0204 */
[----:B------:R-:W-:Y:S04]  /*18530*/  STL.64 [R1+0x1830], R28 ;  /* 0x0018301c01007387 */ /* 0x000fe80000100a00 */
[----:B--2---:R1:W-:Y:S02]  /*18540*/  STL.64 [R1+0x2490], R6 ;  /* 0x0024900601007387 */ /* 0x0043e40000100a00 */
[----:B-1----:R-:W-:Y:S02]  /*18550*/  LEA R7, R2, R4, 0x1 ;  /* 0x0000000402077211 */ /* 0x002fe400078e08ff */
[----:B------:R-:W-:-:S05]  /*18560*/  LEA R4, P2, R12, R24, 0x1 ;  /* 0x000000180c047211 */ /* 0x000fca00078408ff */
[----:B------:R1:W-:Y:S04]  /*18570*/  STL [R1+0x1818], R4 ;  /* 0x0018180401007387 */ /* 0x0003e80000100800 */
[----:B-1----:R-:W2:Y:S01]  /*18580*/  LDL.LU.64 R4, [R1+0x24a0] ;  /* 0x0024a00001047983 */ /* 0x002ea20000300a00 */
[----:B---3--:R-:W-:-:S04]  /*18590*/  LEA R16, P0, R22, R24, 0x1 ;  /* 0x0000001816107211 */ /* 0x008fc800078008ff */
[----:B------:R-:W-:Y:S01]  /*185a0*/  LEA.HI.X.SX32 R17, R22, R26, 0x1, P0 ;  /* 0x0000001a16117211 */ /* 0x000fe200000f0eff */
[----:B--2---:R1:W-:Y:S04]  /*185b0*/  STL.64 [R1+0x2488], R4 ;  /* 0x0024880401007387 */ /* 0x0043e80000100a00 */
[----:B-1----:R0:W2:Y:S04]  /*185c0*/  LDL.64 R4, [R1+0x1818] ;  /* 0x0018180001047983 */ /* 0x0020a80000100a00 */
[----:B------:R1:W-:Y:S04]  /*185d0*/  STL.64 [R1+0x1828], R16 ;  /* 0x0018281001007387 */ /* 0x0003e80000100a00 */
[----:B-1----:R-:W3:Y:S01]  /*185e0*/  LDL.LU R16, [R1+0x249c] ;  /* 0x00249c0001107983 */ /* 0x002ee20000300800 */
[----:B----4-:R-:W-:-:S02]  /*185f0*/  LEA R28, P1, R14, R24, 0x1 ;  /* 0x000000180e1c7211 */ /* 0x010fc400078208ff */
[----:B------:R-:W-:Y:S02]  /*18600*/  LEA R6, R2, R7, 0x1 ;  /* 0x0000000702067211 */ /* 0x000fe400078e08ff */
[----:B------:R-:W-:-:S03]  /*18610*/  LEA.HI.X.SX32 R29, R14, R26, 0x1, P1 ;  /* 0x0000001a0e1d7211 */ /* 0x000fc600008f0eff */
[----:B------:R-:W-:Y:S02]  /*18620*/  IMAD R22, R2, 0x2, R6 ;  /* 0x0000000202167824 */ /* 0x000fe400078e0206 */
[----:B------:R1:W-:Y:S04]  /*18630*/  STL.64 [R1+0x1820], R28 ;  /* 0x0018201c01007387 */ /* 0x0003e80000100a00 */
[----:B-1----:R-:W4:Y:S04]  /*18640*/  LDL.LU R28, [R1+0x2498] ;  /* 0x00249800011c7983 */ /* 0x002f280000300800 */
[----:B------:R-:W5:Y:S04]  /*18650*/  LDL.LU R14, [R1+0x114] ;  /* 0x00011400010e7983 */ /* 0x000f680000300800 */
[----:B------:R-:W5:Y:S01]  /*18660*/  LDL.LU R29, [R1+0x11c] ;  /* 0x00011c00011d7983 */ /* 0x000f620000300800 */
[----:B--2---:R-:W-:-:S05]  /*18670*/  LEA.HI.X.SX32 R5, R12, R26, 0x1, P2 ;  /* 0x0000001a0c057211 */ /* 0x004fca00010f0eff */
[----:B------:R-:W-:Y:S01]  /*18680*/  STL [R1+0x181c], R5 ;  /* 0x00181c0501007387 */ /* 0x000fe20000100800 */
[----:B---3--:R-:W-:-:S04]  /*18690*/  LEA R6, P0, R16, R24, 0x1 ;  /* 0x0000001810067211 */ /* 0x008fc800078008ff */
[----:B------:R-:W-:Y:S01]  /*186a0*/  LEA.HI.X.SX32 R7, R16, R26, 0x1, P0 ;  /* 0x0000001a10077211 */ /* 0x000fe200000f0eff */
[----:B------:R-:W-:Y:S04]  /*186b0*/  STL [R1+0x10], R22 ;  /* 0x0000101601007387 */ /* 0x000fe80000100800 */
[----:B------:R1:W-:Y:S04]  /*186c0*/  STL.64 [R1+0x1810], R6 ;  /* 0x0018100601007387 */ /* 0x0003e80000100a00 */
[----:B-1----:R-:W2:Y:S01]  /*186d0*/  LDL.LU.64 R6, [R1+0x2490] ;  /* 0x0024900001067983 */ /* 0x002ea20000300a00 */
[----:B------:R-:W-:-:S04]  /*186e0*/  LEA R4, P1, R18, R24, 0x1 ;  /* 0x0000001812047211 */ /* 0x000fc800078208ff */
[----:B------:R-:W-:Y:S02]  /*186f0*/  LEA.HI.X.SX32 R5, R18, R26, 0x1, P1 ;  /* 0x0000001a12057211 */ /* 0x000fe400008f0eff */
[----:B----4-:R-:W-:Y:S01]  /*18700*/  LEA R12, P2, R28, R24, 0x1 ;  /* 0x000000181c0c7211 */ /* 0x010fe200078408ff */
[----:B--2---:R-:W-:Y:S04]  /*18710*/  STL.64 [R1+0x2478], R6 ;  /* 0x0024780601007387 */ /* 0x004fe80000100a00 */
[----:B------:R1:W-:Y:S04]  /*18720*/  STL.64 [R1+0x1808], R4 ;  /* 0x0018080401007387 */ /* 0x0003e80000100a00 */
[----:B-1----:R-:W2:Y:S01]  /*18730*/  LDL.LU.64 R4, [R1+0x2488] ;  /* 0x0024880001047983 */ /* 0x002ea20000300a00 */
[----:B------:R-:W-:-:S02]  /*18740*/  MOV R17, R13 ;  /* 0x0000000d00117202 */ /* 0x000fc40000000f00 */
[----:B------:R-:W-:Y:S01]  /*18750*/  LEA.HI.X.SX32 R13, R28, R26, 0x1, P2 ;  /* 0x0000001a1c0d7211 */ /* 0x000fe200010f0eff */
[----:B------:R-:W-:Y:S04]  /*18760*/  STL.64 [R1+0x2480], R10 ;  /* 0x0024800a01007387 */ /* 0x000fe80000100a00 */
[----:B------:R-:W3:Y:S04]  /*18770*/  LDL.LU R16, [R1+0x13c] ;  /* 0x00013c0001107983 */ /* 0x000ee80000300800 */
[----:B------:R-:W4:Y:S04]  /*18780*/  LDL.LU R18, [R1+0x138] ;  /* 0x0001380001127983 */ /* 0x000f280000300800 */
[----:B------:R1:W-:Y:S02]  /*18790*/  STL.64 [R1+0x1800], R12 ;  /* 0x0018000c01007387 */ /* 0x0003e40000100a00 */
[----:B-1----:R-:W-:Y:S01]  /*187a0*/  IMAD.MOV.U32 R13, RZ, RZ, R20 ;  /* 0x000000ffff0d7224 */ /* 0x002fe200078e0014 */
[----:B------:R-:W-:Y:S01]  /*187b0*/  MOV R20, R21 ;  /* 0x0000001500147202 */ /* 0x000fe20000000f00 */
[----:B--2---:R-:W-:Y:S04]  /*187c0*/  STL.64 [R1+0x2468], R4 ;  /* 0x0024680401007387 */ /* 0x004fe80000100a00 */
[----:B------:R-:W2:Y:S04]  /*187d0*/  LDL.LU R28, [R1+0x134] ;  /* 0x00013400011c7983 */ /* 0x000ea80000300800 */
[----:B------:R-:W2:Y:S01]  /*187e0*/  LDL.LU R21, [R1+0x130] ;  /* 0x0001300001157983 */ /* 0x000ea20000300800 */
[----:B-----5:R-:W-:-:S02]  /*187f0*/  LEA R10, P0, R29, R24, 0x1 ;  /* 0x000000181d0a7211 */ /* 0x020fc400078008ff */
[----:B------:R-:W-:Y:S02]  /*18800*/  LEA R6, P1, R17, R24, 0x1 ;  /* 0x0000001811067211 */ /* 0x000fe400078208ff */
[C---:B------:R-:W-:Y:S02]  /*18810*/  LEA R22, R2.reuse, R22, 0x1 ;  /* 0x0000001602167211 */ /* 0x040fe400078e08ff */
[-C--:B------:R-:W-:Y:S02]  /*18820*/  LEA.HI.X.SX32 R11, R29, R26.reuse, 0x1, P0 ;  /* 0x0000001a1d0b7211 */ /* 0x080fe400000f0eff */
[----:B------:R-:W-:Y:S02]  /*18830*/  LEA.HI.X.SX32 R7, R17, R26, 0x1, P1 ;  /* 0x0000001a11077211 */ /* 0x000fe400008f0eff */
[----:B------:R-:W-:Y:S01]  /*18840*/  LEA R12, R2, R22, 0x1 ;  /* 0x00000016020c7211 */ /* 0x000fe200078e08ff */
[----:B--2---:R-:W-:Y:S04]  /*18850*/  STL.64 [R1+0x2470], R20 ;  /* 0x0024701401007387 */ /* 0x004fe80000100a00 */
[----:B------:R-:W-:Y:S04]  /*18860*/  STL [R1+0x2454], R22 ;  /* 0x0024541601007387 */ /* 0x000fe80000100800 */
[----:B------:R1:W-:Y:S04]  /*18870*/  STL.64 [R1+0x17f8], R10 ;  /* 0x0017f80a01007387 */ /* 0x0003e80000100a00 */
[----:B-1----:R-:W2:Y:S04]  /*18880*/  LDL.LU.64 R10, [R1+0x2480] ;  /* 0x00248000010a7983 */ /* 0x002ea80000300a00 */
[----:B------:R1:W-:Y:S04]  /*18890*/  STL.64 [R1+0x17f0], R6 ;  /* 0x0017f00601007387 */ /* 0x0003e80000100a00 */
[----:B-1----:R-:W5:Y:S01]  /*188a0*/  LDL.LU.64 R6, [R1+0x2478] ;  /* 0x0024780001067983 */ /* 0x002f620000300a00 */
[----:B------:R-:W-:Y:S01]  /*188b0*/  LEA R20, P2, R14, R24, 0x1 ;  /* 0x000000180e147211 */ /* 0x000fe200078408ff */
[----:B------:R-:W-:-:S03]  /*188c0*/  IMAD R4, R2, 0x2, R12 ;  /* 0x0000000202047824 */ /* 0x000fc600078e020c */
[----:B------:R-:W-:Y:S02]  /*188d0*/  LEA.HI.X.SX32 R21, R14, R26, 0x1, P2 ;  /* 0x0000001a0e157211 */ /* 0x000fe400010f0eff */
[----:B------:R4:W-:Y:S01]  /*188e0*/  STL [R1+0x1c], R4 ;  /* 0x00001c0401007387 */ /* 0x0009e20000100800 */
[----:B------:R-:W-:-:S03]  /*188f0*/  LEA R14, R2, R4, 0x1 ;  /* 0x00000004020e7211 */ /* 0x000fc600078e08ff */
[----:B------:R3:W-:Y:S01]  /*18900*/  STL.64 [R1+0x17e8], R20 ;  /* 0x0017e81401007387 */ /* 0x0007e20000100a00 */
[-C--:B----4-:R-:W-:Y:S02]  /*18910*/  LEA R4, P1, R18, R24.reuse, 0x1 ;  /* 0x0000001812047211 */ /* 0x090fe400078208ff */
[----:B---3--:R-:W-:-:S04]  /*18920*/  LEA R20, P0, R16, R24, 0x1 ;  /* 0x0000001810147211 */ /* 0x008fc800078008ff */
[-C--:B------:R-:W-:Y:S02]  /*18930*/  LEA.HI.X.SX32 R21, R16, R26.reuse, 0x1, P0 ;  /* 0x0000001a10157211 */ /* 0x080fe400000f0eff */
[----:B------:R-:W-:Y:S01]  /*18940*/  LEA.HI.X.SX32 R5, R18, R26, 0x1, P1 ;  /* 0x0000001a12057211 */ /* 0x000fe200008f0eff */
[----:B-----5:R-:W-:Y:S04]  /*18950*/  STL.64 [R1+0x2460], R6 ;  /* 0x0024600601007387 */ /* 0x020fe80000100a00 */
[----:B------:R-:W-:Y:S04]  /*18960*/  STL [R1+0x18], R14 ;  /* 0x0000180e01007387 */ /* 0x000fe80000100800 */
[----:B------:R-:W3:Y:S04]  /*18970*/  LDL.LU R29, [R1+0x140] ;  /* 0x00014000011d7983 */ /* 0x000ee80000300800 */
[----:B------:R-:W4:Y:S04]  /*18980*/  LDL.LU R17, [R1+0x124] ;  /* 0x0001240001117983 */ /* 0x000f280000300800 */
[----:B------:R1:W-:Y:S04]  /*18990*/  STL.64 [R1+0x17e0], R20 ;  /* 0x0017e01401007387 */ /* 0x0003e80000100a00 */
[----:B-1----:R-:W5:Y:S04]  /*189a0*/  LDL.LU.64 R20, [R1+0x2470] ;  /* 0x0024700001147983 */ /* 0x002f680000300a00 */
[----:B------:R1:W-:Y:S04]  /*189b0*/  STL.64 [R1+0x17d8], R4 ;  /* 0x0017d80401007387 */ /* 0x0003e80000100a00 */
[----:B-1----:R-:W3:Y:S01]  /*189c0*/  LDL.LU.64 R4, [R1+0x2468] ;  /* 0x0024680001047983 */ /* 0x002ee20000300a00 */
[----:B------:R-:W-:-:S04]  /*189d0*/  LEA R6, P2, R19, R24, 0x1 ;  /* 0x0000001813067211 */ /* 0x000fc800078408ff */
[----:B------:R-:W-:Y:S02]  /*189e0*/  LEA.HI.X.SX32 R7, R19, R26, 0x1, P2 ;  /* 0x0000001a13077211 */ /* 0x000fe400010f0eff */
[----:B------:R-:W-:-:S03]  /*189f0*/  LEA R14, R2, R14, 0x1 ;  /* 0x0000000e020e7211 */ /* 0x000fc600078e08ff */
[----:B------:R1:W-:Y:S02]  /*18a00*/  STL.64 [R1+0x17d0], R6 ;  /* 0x0017d00601007387 */ /* 0x0003e40000100a00 */
[----:B------:R-:W-:Y:S01]  /*18a10*/  IMAD R16, R2, 0x2, R14 ;  /* 0x0000000202107824 */ /* 0x000fe200078e020e */
[----:B-1----:R-:W-:-:S04]  /*18a20*/  LEA R6, P0, R28, R24, 0x1 ;  /* 0x000000181c067211 */ /* 0x002fc800078008ff */
[----:B------:R-:W-:Y:S02]  /*18a30*/  LEA.HI.X.SX32 R7, R28, R26, 0x1, P0 ;  /* 0x0000001a1c077211 */ /* 0x000fe400000f0eff */
[----:B-----5:R-:W-:-:S04]  /*18a40*/  LEA R18, P1, R21, R24, 0x1 ;  /* 0x0000001815127211 */ /* 0x020fc800078208ff */
[----:B------:R-:W-:Y:S02]  /*18a50*/  LEA.HI.X.SX32 R19, R21, R26, 0x1, P1 ;  /* 0x0000001a15137211 */ /* 0x000fe400008f0eff */
[----:B--2---:R-:W-:Y:S01]  /*18a60*/  MOV R21, R10 ;  /* 0x0000000a00157202 */ /* 0x004fe20000000f00 */
[----:B---3--:R1:W-:Y:S04]  /*18a70*/  STL.64 [R1+0x2458], R4 ;  /* 0x0024580401007387 */ /* 0x0083e80000100a00 */
[----:B------:R-:W-:Y:S04]  /*18a80*/  STL [R1+0x2c], R16 ;  /* 0x00002c1001007387 */ /* 0x000fe80000100800 */
[----:B------:R-:W-:Y:S01]  /*18a90*/  STL [R1+0x2450], R14 ;  /* 0x0024500e01007387 */ /* 0x000fe20000100800 */
[----:B-1----:R-:W-:-:S03]  /*18aa0*/  LEA R4, P2, R13, R24, 0x1 ;  /* 0x000000180d047211 */ /* 0x002fc600078408ff */
[----:B------:R1:W-:Y:S01]  /*18ab0*/  STL.64 [R1+0x17c8], R6 ;  /* 0x0017c80601007387 */ /* 0x0003e20000100a00 */
[----:B------:R-:W-:-:S03]  /*18ac0*/  LEA.HI.X.SX32 R5, R13, R26, 0x1, P2 ;  /* 0x0000001a0d057211 */ /* 0x000fc600010f0eff */
[----:B-1----:R-:W2:Y:S04]  /*18ad0*/  LDL.LU.64 R6, [R1+0x2460] ;  /* 0x0024600001067983 */ /* 0x002ea80000300a00 */
[----:B------:R-:W3:Y:S04]  /*18ae0*/  LDL.LU R10, [R1+0xe8] ;  /* 0x0000e800010a7983 */ /* 0x000ee80000300800 */
[----:B------:R4:W-:Y:S04]  /*18af0*/  STL.64 [R1+0x17c0], R18 ;  /* 0x0017c01201007387 */ /* 0x0009e80000100a00 */
[----:B------:R-:W5:Y:S01]  /*18b00*/  LDL.LU R13, [R1+0xd0] ;  /* 0x0000d000010d7983 */ /* 0x000f620000300800 */
[----:B------:R-:W-:-:S03]  /*18b10*/  LEA R16, R2, R16, 0x1 ;  /* 0x0000001002107211 */ /* 0x000fc600078e08ff */
[----:B------:R1:W-:Y:S01]  /*18b20*/  STL.64 [R1+0x17b8], R4 ;  /* 0x0017b80401007387 */ /* 0x0003e20000100a00 */
[----:B------:R-:W-:Y:S02]  /*18b30*/  LEA R28, R2, R16, 0x1 ;  /* 0x00000010021c7211 */ /* 0x000fe400078e08ff */
[-C--:B------:R-:W-:Y:S02]  /*18b40*/  LEA R14, P2, R23, R24.reuse, 0x1 ;  /* 0x00000018170e7211 */ /* 0x080fe400078408ff */
[-C--:B----4-:R-:W-:Y:S02]  /*18b50*/  LEA R18, P1, R17, R24.reuse, 0x1 ;  /* 0x0000001811127211 */ /* 0x090fe400078208ff */
[----:B-1----:R-:W-:-:S04]  /*18b60*/  LEA R4, P0, R29, R24, 0x1 ;  /* 0x000000181d047211 */ /* 0x002fc800078008ff */
[-C--:B------:R-:W-:Y:S02]  /*18b70*/  LEA.HI.X.SX32 R5, R29, R26.reuse, 0x1, P0 ;  /* 0x0000001a1d057211 */ /* 0x080fe400000f0eff */
[----:B------:R-:W-:Y:S02]  /*18b80*/  LEA.HI.X.SX32 R19, R17, R26, 0x1, P1 ;  /* 0x0000001a11137211 */ /* 0x000fe400008f0eff */
[----:B------:R-:W-:Y:S01]  /*18b90*/  LEA R22, P0, R8, R24, 0x1 ;  /* 0x0000001808167211 */ /* 0x000fe200078008ff */
[----:B-----5:R1:W-:Y:S04]  /*18ba0*/  STL.64 [R1+0x2448], R12 ;  /* 0x0024480c01007387 */ /* 0x0203e80000100a00 */
[----:B------:R4:W-:Y:S01]  /*18bb0*/  STL.64 [R1+0x17b0], R4 ;  /* 0x0017b00401007387 */ /* 0x0009e20000100a00 */
[----:B-1----:R-:W-:Y:S01]  /*18bc0*/  LEA R12, R2, R28, 0x1 ;  /* 0x0000001c020c7211 */ /* 0x002fe200078e08ff */
[----:B------:R-:W-:Y:S01]  /*18bd0*/  IMAD.MOV.U32 R13, RZ, RZ, R15 ;  /* 0x000000ffff0d7224 */ /* 0x000fe200078e000f */
[-C--:B------:R-:W-:Y:S01]  /*18be0*/  LEA.HI.X.SX32 R15, R23, R26.reuse, 0x1, P2 ;  /* 0x0000001a170f7211 */ /* 0x080fe200010f0eff */
[----:B----4-:R-:W4:Y:S01]  /*18bf0*/  LDL.LU.64 R4, [R1+0x2458] ;  /* 0x0024580001047983 */ /* 0x010f220000300a00 */
[----:B------:R-:W-:-:S03]  /*18c00*/  LEA.HI.X.SX32 R23, R8, R26, 0x1, P0 ;  /* 0x0000001a08177211 */ /* 0x000fc600000f0eff */
[----:B------:R1:W-:Y:S04]  /*18c10*/  STL [R1+0x44], R12 ;  /* 0x0000440c01007387 */ /* 0x0003e80000100800 */
[----:B------:R-:W-:Y:S01]  /*18c20*/  STL.64 [R1+0x17a8], R18 ;  /* 0x0017a81201007387 */ /* 0x000fe20000100a00 */
[----:B-1----:R-:W-:-:S03]  /*18c30*/  IMAD R12, R2, 0x2, R12 ;  /* 0x00000002020c7824 */ /* 0x002fc600078e020c */
[----:B------:R1:W-:Y:S04]  /*18c40*/  STL.64 [R1+0x17a0], R14 ;  /* 0x0017a00e01007387 */ /* 0x0003e80000100a00 */
[----:B------:R-:W5:Y:S04]  /*18c50*/  LDL.LU R29, [R1+0xac] ;  /* 0x0000ac00011d7983 */ /* 0x000f680000300800 */
[----:B------:R0:W-:Y:S01]  /*18c60*/  STL [R1+0x40], R12 ;  /* 0x0000400c01007387 */ /* 0x0001e20000100800 */
[----:B-1----:R-:W-:-:S03]  /*18c70*/  LEA R14, P1, R13, R24, 0x1 ;  /* 0x000000180d0e7211 */ /* 0x002fc600078208ff */
[----:B------:R1:W-:Y:S01]  /*18c80*/  STL.64 [R1+0x1798], R22 ;  /* 0x0017981601007387 */ /* 0x0003e20000100a00 */
[----:B------:R-:W-:Y:S02]  /*18c90*/  LEA.HI.X.SX32 R15, R13, R26, 0x1, P1 ;  /* 0x0000001a0d0f7211 */ /* 0x000fe400008f0eff */
[----:B0-----:R-:W-:Y:S01]  /*18ca0*/  LEA R12, R2, R12, 0x1 ;  /* 0x0000000c020c7211 */ /* 0x001fe200078e08ff */
[----:B------:R-:W-:Y:S01]  /*18cb0*/  IMAD.MOV.U32 R13, RZ, RZ, R21 ;  /* 0x000000ffff0d7224 */ /* 0x000fe200078e0015 */
[----:B-1----:R-:W4:Y:S04]  /*18cc0*/  LDL.LU R22, [R1+0x2454] ;  /* 0x0024540001167983 */ /* 0x002f280000300800 */
[----:B------:R-:W4:Y:S04]  /*18cd0*/  LDL.LU R17, [R1+0xa4] ;  /* 0x0000a40001117983 */ /* 0x000f280000300800 */
[----:B------:R-:W4:Y:S01]  /*18ce0*/  LDL.LU R23, [R1+0xa0] ;  /* 0x0000a00001177983 */ /* 0x000f220000300800 */
[----:B------:R-:W-:-:S03]  /*18cf0*/  LEA R18, P2, R20, R24, 0x1 ;  /* 0x0000001814127211 */ /* 0x000fc600078408ff */
[----:B------:R-:W-:Y:S04]  /*18d00*/  STL [R1+0x58], R12 ;  /* 0x0000580c01007387 */ /* 0x000fe80000100800 */
[----:B------:R-:W4:Y:S04]  /*18d10*/  LDL.LU R8, [R1+0x8c] ;  /* 0x00008c0001087983 */ /* 0x000f280000300800 */
[----:B------:R0:W-:Y:S01]  /*18d20*/  STL.64 [R1+0x1790], R14 ;  /* 0x0017900e01007387 */ /* 0x0001e20000100a00 */
[----:B------:R-:W-:Y:S02]  /*18d30*/  LEA.HI.X.SX32 R19, R20, R26, 0x1, P2 ;  /* 0x0000001a14137211 */ /* 0x000fe400010f0eff */
[----:B0-----:R-:W-:Y:S01]  /*18d40*/  LEA R15, R2, R12, 0x1 ;  /* 0x0000000c020f7211 */ /* 0x001fe200078e08ff */
[----:B------:R-:W4:Y:S01]  /*18d50*/  LDL.LU R14, [R1+0x2450] ;  /* 0x00245000010e7983 */ /* 0x000f220000300800 */
[----:B------:R-:W-:-:S04]  /*18d60*/  LEA R12, P0, R21, R24, 0x1 ;  /* 0x00000018150c7211 */ /* 0x000fc800078008ff */
[----:B------:R-:W-:Y:S01]  /*18d70*/  LEA.HI.X.SX32 R13, R13, R26, 0x1, P0 ;  /* 0x0000001a0d0d7211 */ /* 0x000fe200000f0eff */
[----:B------:R-:W-:Y:S04]  /*18d80*/  STL.64 [R1+0x1788], R18 ;  /* 0x0017881201007387 */ /* 0x000fe80000100a00 */
[----:B------:R0:W-:Y:S04]  /*18d90*/  STL.64 [R1+0x1780], R12 ;  /* 0x0017800c01007387 */ /* 0x0001e80000100a00 */
[----:B0-----:R-:W4:Y:S01]  /*18da0*/  LDL.LU.64 R12, [R1+0x2448] ;  /* 0x00244800010c7983 */ /* 0x001f220000300a00 */
[----:B--2---:R-:W-:-:S02]  /*18db0*/  LEA R18, P2, R6, R24, 0x1 ;  /* 0x0000001806127211 */ /* 0x004fc400078408ff */
[----:B---3--:R-:W-:Y:S02]  /*18dc0*/  LEA R20, P1, R10, R24, 0x1 ;  /* 0x000000180a147211 */ /* 0x008fe400078208ff */
[-C--:B------:R-:W-:Y:S02]  /*18dd0*/  LEA.HI.X.SX32 R19, R6, R26.reuse, 0x1, P2 ;  /* 0x0000001a06137211 */ /* 0x080fe400010f0eff */
[----:B------:R-:W-:Y:S02]  /*18de0*/  LEA R15, R2, R15, 0x1 ;  /* 0x0000000f020f7211 */ /* 0x000fe400078e08ff */
[----:B------:R-:W-:Y:S01]  /*18df0*/  LEA.HI.X.SX32 R21, R10, R26, 0x1, P1 ;  /* 0x0000001a0a157211 */ /* 0x000fe200008f0eff */
[----:B------:R0:W-:Y:S01]  /*18e00*/  STL.64 [R1+0x1770], R18 ;  /* 0x0017701201007387 */ /* 0x0001e20000100a00 */
[----:B------:R-:W-:-:S03]  /*18e10*/  LEA R6, R2, R15, 0x1 ;  /* 0x0000000f02067211 */ /* 0x000fc600078e08ff */
[----:B------:R-:W-:Y:S01]  /*18e20*/  STL.64 [R1+0x1778], R20 ;  /* 0x0017781401007387 */ /* 0x000fe20000100a00 */
[----:B0-----:R-:W-:Y:S01]  /*18e30*/  IMAD.MOV.U32 R19, RZ, RZ, R11 ;  /* 0x000000ffff137224 */ /* 0x001fe200078e000b */
[----:B------:R-:W-:Y:S02]  /*18e40*/  LEA R18, P0, R11, R24, 0x1 ;  /* 0x000000180b127211 */ /* 0x000fe400078008ff */
[----:B------:R0:W-:Y:S02]  /*18e50*/  STL [R1+0x70], R6 ;  /* 0x0000700601007387 */ /* 0x0001e40000100800 */
[----:B------:R-:W-:Y:S02]  /*18e60*/  LEA.HI.X.SX32 R19, R19, R26, 0x1, P0 ;  /* 0x0000001a13137211 */ /* 0x000fe400000f0eff */
[C---:B------:R-:W-:Y:S02]  /*18e70*/  LEA R10, P2, R7.reuse, R24, 0x1 ;  /* 0x00000018070a7211 */ /* 0x040fe400078408ff */
[----:B0-----:R-:W-:Y:S01]  /*18e80*/  LEA R6, R2, R6, 0x1 ;  /* 0x0000000602067211 */ /* 0x001fe200078e08ff */
[----:B------:R0:W-:Y:S01]  /*18e90*/  STL.64 [R1+0x1768], R18 ;  /* 0x0017681201007387 */ /* 0x0001e20000100a00 */
[----:B------:R-:W-:-:S03]  /*18ea0*/  LEA.HI.X.SX32 R11, R7, R26, 0x1, P2 ;  /* 0x0000001a070b7211 */ /* 0x000fc600010f0eff */
[----:B0-----:R-:W2:Y:S04]  /*18eb0*/  LDL.LU.64 R18, [R1+0x2440] ;  /* 0x0024400001127983 */ /* 0x001ea80000300a00 */
[----:B------:R-:W-:Y:S01]  /*18ec0*/  STL [R1+0x6c], R6 ;  /* 0x00006c0601007387 */ /* 0x000fe20000100800 */
[----:B----4-:R-:W-:-:S04]  /*18ed0*/  LEA R20, P1, R13, R24, 0x1 ;  /* 0x000000180d147211 */ /* 0x010fc800078208ff */
[----:B------:R-:W-:-:S05]  /*18ee0*/  LEA.HI.X.SX32 R21, R13, R26, 0x1, P1 ;  /* 0x0000001a0d157211 */ /* 0x000fca00008f0eff */
[----:B------:R0:W-:Y:S01]  /*18ef0*/  STL.64 [R1+0x1760], R20 ;  /* 0x0017601401007387 */ /* 0x0001e20000100a00 */
[----:B------:R-:W-:-:S03]  /*18f00*/  LEA R13, R2, R6, 0x1 ;  /* 0x00000006020d7211 */ /* 0x000fc600078e08ff */
[----:B------:R5:W-:Y:S01]  /*18f10*/  STL.64 [R1+0x1758], R10 ;  /* 0x0017580a01007387 */ /* 0x000be20000100a00 */
[----:B0-----:R-:W-:Y:S01]  /*18f20*/  IMAD.MOV.U32 R21, RZ, RZ, R4 ;  /* 0x000000ffff157224 */ /* 0x001fe200078e0004 */
[----:B------:R-:W-:Y:S02]  /*18f30*/  LEA R20, P0, R4, R24, 0x1 ;  /* 0x0000001804147211 */ /* 0x000fe400078008ff */
[----:B------:R-:W-:Y:S02]  /*18f40*/  LEA R4, R2, R13, 0x1 ;  /* 0x0000000d02047211 */ /* 0x000fe400078e08ff */
[----:B------:R-:W-:Y:S02]  /*18f50*/  LEA.HI.X.SX32 R21, R21, R26, 0x1, P0 ;  /* 0x0000001a15157211 */ /* 0x000fe400000f0eff */
[-C--:B-----5:R-:W-:Y:S02]  /*18f60*/  LEA R10, P1, R29, R24.reuse, 0x1 ;  /* 0x000000181d0a7211 */ /* 0x0a0fe400078208ff */
[----:B------:R-:W-:Y:S01]  /*18f70*/  LEA R6, P2, R5, R24, 0x1 ;  /* 0x0000001805067211 */ /* 0x000fe200078408ff */
[----:B------:R0:W-:Y:S01]  /*18f80*/  STL.64 [R1+0x1750], R20 ;  /* 0x0017501401007387 */ /* 0x0001e20000100a00 */
[----:B------:R-:W-:-:S02]  /*18f90*/  LEA.HI.X.SX32 R11, R29, R26, 0x1, P1 ;  /* 0x0000001a1d0b7211 */ /* 0x000fc400008f0eff */
[----:B------:R-:W-:Y:S02]  /*18fa0*/  LEA R29, R2, R4, 0x1 ;  /* 0x00000004021d7211 */ /* 0x000fe400078e08ff */
[----:B------:R-:W-:Y:S01]  /*18fb0*/  LEA.HI.X.SX32 R7, R5, R26, 0x1, P2 ;  /* 0x0000001a05077211 */ /* 0x000fe200010f0eff */
[----:B0-----:R-:W3:Y:S04]  /*18fc0*/  LDL.LU.64 R20, [R1+0x2438] ;  /* 0x0024380001147983 */ /* 0x001ee80000300a00 */
[----:B------:R0:W-:Y:S04]  /*18fd0*/  STL [R1+0x88], R4 ;  /* 0x0000880401007387 */ /* 0x0001e80000100800 */
[----:B------:R-:W-:Y:S01]  /*18fe0*/  STL.64 [R1+0x1748], R10 ;  /* 0x0017480a01007387 */ /* 0x000fe20000100a00 */
[----:B0-----:R-:W-:-:S03]  /*18ff0*/  LEA R4, P0, R17, R24, 0x1 ;  /* 0x0000001811047211 */ /* 0x001fc600078008ff */
[----:B------:R-:W-:Y:S01]  /*19000*/  STL.64 [R1+0x1740], R6 ;  /* 0x0017400601007387 */ /* 0x000fe20000100a00 */
[----:B------:R-:W-:-:S03]  /*19010*/  LEA.HI.X.SX32 R5, R17, R26, 0x1, P0 ;  /* 0x0000001a11057211 */ /* 0x000fc600000f0eff */
[----:B------:R-:W-:Y:S04]  /*19020*/  STL [R1+0x84], R29 ;  /* 0x0000841d01007387 */ /* 0x000fe80000100800 */
[----:B------:R0:W-:Y:S04]  /*19030*/  STL.64 [R1+0x1738], R4 ;  /* 0x0017380401007387 */ /* 0x0001e80000100a00 */
[----:B0-----:R-:W4:Y:S01]  /*19040*/  LDL.LU.64 R4, [R1+0x2430] ;  /* 0x0024300001047983 */ /* 0x001f220000300a00 */
[CC--:B------:R-:W-:Y:S02]  /*19050*/  LEA R10, P1, R23.reuse, R24.reuse, 0x1 ;  /* 0x00000018170a7211 */ /* 0x0c0fe400078208ff */
[----:B------:R-:W-:Y:S01]  /*19060*/  LEA R6, P2, R8, R24, 0x1 ;  /* 0x0000001808067211 */ /* 0x000fe200078408ff */
[----:B------:R-:W-:Y:S01]  /*19070*/  IMAD R29, R2, 0x2, R29 ;  /* 0x00000002021d7824 */ /* 0x000fe200078e021d */
[----:B------:R-:W-:-:S02]  /*19080*/  LEA.HI.X.SX32 R11, R23, R26, 0x1, P1 ;  /* 0x0000001a170b7211 */ /* 0x000fc400008f0eff */
[----:B------:R-:W-:Y:S02]  /*19090*/  LEA.HI.X.SX32 R7, R8, R26, 0x1, P2 ;  /* 0x0000001a08077211 */ /* 0x000fe400010f0eff */
[----:B------:R-:W-:Y:S04]  /*190a0*/  STL.64 [R1+0x2410], R28 ;  /* 0x0024101c01007387 */ /* 0x000fe80000100a00 */
[----:B------:R-:W-:Y:S04]  /*190b0*/  STL.64 [R1+0x1730], R10 ;  /* 0x0017300a01007387 */ /* 0x000fe80000100a00 */
[----:B------:R0:W-:Y:S01]  /*190c0*/  STL.64 [R1+0x1728], R6 ;  /* 0x0017280601007387 */ /* 0x0001e20000100a00 */
[----:B------:R-:W-:-:S02]  /*190d0*/  LEA R23, R2, R29, 0x1 ;  /* 0x0000001d02177211 */ /* 0x000fc400078e08ff */
[----:B0-----:R-:W-:-:S04]  /*190e0*/  LEA R6, P0, R9, R24, 0x1 ;  /* 0x0000001809067211 */ /* 0x001fc800078008ff */
[----:B------:R-:W-:Y:S02]  /*190f0*/  LEA.HI.X.SX32 R7, R9, R26, 0x1, P0 ;  /* 0x0000001a09077211 */ /* 0x000fe400000f0eff */
[----:B------:R-:W-:-:S03]  /*19100*/  LEA R8, R2, R23, 0x1 ;  /* 0x0000001702087211 */ /* 0x000fc600078e08ff */
[----:B------:R0:W-:Y:S01]  /*19110*/  STL.64 [R1+0x1720], R6 ;  /* 0x0017200601007387 */ /* 0x0001e20000100a00 */
[----:B------:R-:W-:-:S04]  /*19120*/  LEA R10, P2, R3, R24, 0x1 ;  /* 0x00000018030a7211 */ /* 0x000fc800078408ff */
[----:B------:R-:W-:Y:S01]  /*19130*/  LEA.HI.X.SX32 R11, R3, R26, 0x1, P2 ;  /* 0x0000001a030b7211 */ /* 0x000fe200010f0eff */
[----:B0-----:R-:W5:Y:S04]  /*19140*/  LDL.LU.64 R6, [R1+0x2428] ;  /* 0x0024280001067983 */ /* 0x001f680000300a00 */
[----:B------:R0:W-:Y:S01]  /*19150*/  STL [R1+0x90], R8 ;  /* 0x0000900801007387 */ /* 0x0001e20000100800 */
[----:B----4-:R-:W-:-:S04]  /*19160*/  LEA R28, P1, R4, R24, 0x1 ;  /* 0x00000018041c7211 */ /* 0x010fc800078208ff */
[----:B------:R-:W-:Y:S01]  /*19170*/  LEA.HI.X.SX32 R29, R4, R26, 0x1, P1 ;  /* 0x0000001a041d7211 */ /* 0x000fe200008f0eff */
[----:B------:R-:W-:Y:S01]  /*19180*/  IMAD R4, R2, 0x2, R8 ;  /* 0x0000000202047824 */ /* 0x000fe200078e0208 */
[----:B0-----:R-:W-:-:S04]  /*19190*/  LEA R8, P0, R25, R24, 0x1 ;  /* 0x0000001819087211 */ /* 0x001fc800078008ff */
[----:B------:R-:W-:Y:S01]  /*191a0*/  LEA.HI.X.SX32 R9, R25, R26, 0x1, P0 ;  /* 0x0000001a19097211 */ /* 0x000fe200000f0eff */
[----:B------:R-:W-:Y:S04]  /*191b0*/  STL.64 [R1+0x1718], R28 ;  /* 0x0017181c01007387 */ /* 0x000fe80000100a00 */
[----:B------:R-:W-:Y:S04]  /*191c0*/  STL.64 [R1+0x1710], R10 ;  /* 0x0017100a01007387 */ /* 0x000fe80000100a00 */
[----:B------:R0:W-:Y:S04]  /*191d0*/  STL.64 [R1+0x1708], R8 ;  /* 0x0017080801007387 */ /* 0x0001e80000100a00 */
[----:B0-----:R-:W4:Y:S01]  /*191e0*/  LDL.LU.64 R8, [R1+0x2420] ;  /* 0x0024200001087983 */ /* 0x001f220000300a00 */
[----:B------:R-:W-:-:S02]  /*191f0*/  LEA R10, P2, R5, R24, 0x1 ;  /* 0x00000018050a7211 */ /* 0x000fc400078408ff */
[----:B------:R-:W-:Y:S02]  /*19200*/  LEA R3, R2, R4, 0x1 ;  /* 0x0000000402037211 */ /* 0x000fe400078e08ff */
[----:B------:R-:W-:-:S03]  /*19210*/  LEA.HI.X.SX32 R11, R5, R26, 0x1, P2 ;  /* 0x0000001a050b7211 */ /* 0x000fc600010f0eff */
[----:B------:R-:W-:Y:S01]  /*19220*/  IMAD.MOV.U32 R5, RZ, RZ, R3 ;  /* 0x000000ffff057224 */ /* 0x000fe200078e0003 */
[----:B-----5:R-:W-:-:S04]  /*19230*/  LEA R28, P1, R6, R24, 0x1 ;  /* 0x00000018061c7211 */ /* 0x020fc800078208ff */
[----:B------:R-:W-:-:S05]  /*19240*/  LEA.HI.X.SX32 R29, R6, R26, 0x1, P1 ;  /* 0x0000001a061d7211 */ /* 0x000fca00008f0eff */
[----:B------:R-:W-:Y:S04]  /*19250*/  STL.64 [R1+0x1700], R28 ;  /* 0x0017001c01007387 */ /* 0x000fe80000100a00 */
[----:B------:R2:W-:Y:S01]  /*19260*/  STL.64 [R1+0x16f8], R10 ;  /* 0x0016f80a01007387 */ /* 0x0005e20000100a00 */
[----:B------:R-:W-:Y:S02]  /*19270*/  LEA R3, R2, R5, 0x1 ;  /* 0x0000000502037211 */ /* 0x000fe400078e08ff */
[----:B--2---:R-:W-:-:S04]  /*19280*/  LEA R10, P0, R19, R24, 0x1 ;  /* 0x00000018130a7211 */ /* 0x004fc800078008ff */
[----:B------:R-:W-:Y:S01]  /*19290*/  LEA.HI.X.SX32 R11, R19, R26, 0x1, P0 ;  /* 0x0000001a130b7211 */ /* 0x000fe200000f0eff */
[----:B------:R0:W-:Y:S01]  /*192a0*/  STL [R1+0x78], R3 ;  /* 0x0000780301007387 */ /* 0x0001e20000100800 */
[----:B------:R-:W-:-:S03]  /*192b0*/  MOV R6, R16 ;  /* 0x0000001000067202 */ /* 0x000fc60000000f00 */
[----:B------:R1:W-:Y:S01]  /*192c0*/  STL.64 [R1+0x16f0], R10 ;  /* 0x0016f00a01007387 */ /* 0x0003e20000100a00 */
[C---:B------:R-:W-:Y:S02]  /*192d0*/  LEA R16, P2, R7.reuse, R24, 0x1 ;  /* 0x0000001807107211 */ /* 0x040fe400078408ff */
[----:B0-----:R-:W-:Y:S01]  /*192e0*/  LEA R3, R2, R3, 0x1 ;  /* 0x0000000302037211 */ /* 0x001fe200078e08ff */
[----:B-1----:R-:W2:Y:S01]  /*192f0*/  LDL.LU.64 R10, [R1+0x2418] ;  /* 0x00241800010a7983 */ /* 0x002ea20000300a00 */
[----:B------:R-:W-:Y:S02]  /*19300*/  LEA.HI.X.SX32 R17, R7, R26, 0x1, P2 ;  /* 0x0000001a07117211 */ /* 0x000fe400010f0eff */
[----:B----4-:R-:W-:-:S04]  /*19310*/  LEA R28, P1, R8, R24, 0x1 ;  /* 0x00000018081c7211 */ /* 0x010fc800078208ff */
[----:B------:R-:W-:Y:S01]  /*19320*/  LEA.HI.X.SX32 R29, R8, R26, 0x1, P1 ;  /* 0x0000001a081d7211 */ /* 0x000fe200008f0eff */
[----:B------:R-:W-:-:S04]  /*19330*/  IMAD R8, R2, 0x2, R3 ;  /* 0x0000000202087824 */ /* 0x000fc800078e0203 */
[----:B------:R3:W-:Y:S04]  /*19340*/  STL.64 [R1+0x16e8], R28 ;  /* 0x0016e81c01007387 */ /* 0x0007e80000100a00 */
[----:B------:R-:W-:Y:S01]  /*19350*/  STL.64 [R1+0x16e0], R16 ;  /* 0x0016e01001007387 */ /* 0x000fe20000100a00 */
[----:B---3--:R-:W-:-:S04]  /*19360*/  LEA R28, P0, R20, R24, 0x1 ;  /* 0x00000018141c7211 */ /* 0x008fc800078008ff */
[----:B------:R-:W-:Y:S01]  /*19370*/  LEA.HI.X.SX32 R29, R20, R26, 0x1, P0 ;  /* 0x0000001a141d7211 */ /* 0x000fe200000f0eff */
[----:B------:R-:W-:Y:S04]  /*19380*/  STL [R1+0x64], R8 ;  /* 0x0000640801007387 */ /* 0x000fe80000100800 */
[----:B------:R0:W-:Y:S04]  /*19390*/  STL.64 [R1+0x16d8], R28 ;  /* 0x0016d81c01007387 */ /* 0x0001e80000100a00 */
[----:B0-----:R-:W3:Y:S01]  /*193a0*/  LDL.LU.64 R28, [R1+0x2410] ;  /* 0x00241000011c7983 */ /* 0x001ee20000300a00 */
[----:B------:R-:W-:Y:S01]  /*193b0*/  IMAD.MOV.U32 R4, RZ, RZ, R12 ;  /* 0x000000ffff047224 */ /* 0x000fe200078e000c */
[----:B------:R-:W-:-:S02]  /*193c0*/  MOV R3, R13 ;  /* 0x0000000d00037202 */ /* 0x000fc40000000f00 */
[----:B------:R-:W-:Y:S02]  /*193d0*/  MOV R7, R14 ;  /* 0x0000000e00077202 */ /* 0x000fe40000000f00 */
[----:B------:R-:W-:Y:S02]  /*193e0*/  LEA R14, R2, R8, 0x1 ;  /* 0x00000008020e7211 */ /* 0x000fe400078e08ff */
[----:B------:R-:W-:Y:S02]  /*193f0*/  MOV R20, R6 ;  /* 0x0000000600147202 */ /* 0x000fe40000000f00 */
[-C--:B------:R-:W-:Y:S02]  /*19400*/  LEA R16, P2, R9, R24.reuse, 0x1 ;  /* 0x0000001809107211 */ /* 0x080fe400078408ff */
[----:B--2---:R-:W-:-:S04]  /*19410*/  LEA R12, P1, R10, R24, 0x1 ;  /* 0x000000180a0c7211 */ /* 0x004fc800078208ff */
[----:B------:R-:W-:-:S05]  /*19420*/  LEA.HI.X.SX32 R13, R10, R26, 0x1, P1 ;  /* 0x0000001a0a0d7211 */ /* 0x000fca00008f0eff */
[----:B------:R0:W-:Y:S01]  /*19430*/  STL.64 [R1+0x16d0], R12 ;  /* 0x0016d00c01007387 */ /* 0x0001e20000100a00 */
[----:B------:R-:W-:Y:S02]  /*19440*/  LEA.HI.X.SX32 R17, R9, R26, 0x1, P2 ;  /* 0x0000001a09117211 */ /* 0x000fe400010f0eff */
[----:B------:R-:W-:Y:S01]  /*19450*/  MOV R9, R15 ;  /* 0x0000000f00097202 */ /* 0x000fe20000000f00 */
[----:B0-----:R-:W2:Y:S04]  /*19460*/  LDL.LU.64 R12, [R1+0x2408] ;  /* 0x00240800010c7983 */ /* 0x001ea80000300a00 */
[----:B------:R0:W-:Y:S01]  /*19470*/  STL [R1+0x60], R14 ;  /* 0x0000600e01007387 */ /* 0x0001e20000100800 */
[----:B---3--:R-:W-:Y:S02]  /*19480*/  MOV R6, R29 ;  /* 0x0000001d00067202 */ /* 0x008fe40000000f00 */
[----:B------:R-:W-:-:S02]  /*19490*/  LEA R29, R2, R14, 0x1 ;  /* 0x0000000e021d7211 */ /* 0x000fc400078e08ff */
[C---:B0-----:R-:W-:Y:S01]  /*194a0*/  LEA R14, P0, R27.reuse, R24, 0x1 ;  /* 0x000000181b0e7211 */ /* 0x041fe200078008ff */
[----:B------:R-:W-:Y:S03]  /*194b0*/  STL.64 [R1+0x23f8], R6 ;  /* 0x0023f80601007387 */ /* 0x000fe60000100a00 */
[----:B------:R-:W-:Y:S01]  /*194c0*/  LEA.HI.X.SX32 R15, R27, R26, 0x1, P0 ;  /* 0x0000001a1b0f7211 */ /* 0x000fe200000f0eff */
[----:B------:R-:W-:Y:S04]  /*194d0*/  STL.64 [R1+0x16c8], R16 ;  /* 0x0016c81001007387 */ /* 0x000fe80000100a00 */
[----:B------:R0:W-:Y:S04]  /*194e0*/  STL.64 [R1+0x16c0], R14 ;  /* 0x0016c00e01007387 */ /* 0x0001e80000100a00 */
[----:B0-----:R-:W3:Y:S01]  /*194f0*/  LDL.LU.64 R14, [R1+0x2400] ;  /* 0x00240000010e7983 */ /* 0x001ee20000300a00 */
[----:B------:R-:W-:-:S04]  /*19500*/  LEA R6, P2, R11, R24, 0x1 ;  /* 0x000000180b067211 */ /* 0x000fc800078408ff */
[----:B------:R-:W-:-:S05]  /*19510*/  LEA.HI.X.SX32 R7, R11, R26, 0x1, P2 ;  /* 0x0000001a0b077211 */ /* 0x000fca00010f0eff */
[----:B------:R0:W-:Y:S01]  /*19520*/  STL.64 [R1+0x16b0], R6 ;  /* 0x0016b00601007387 */ /* 0x0001e20000100a00 */
[CC--:B--2---:R-:W-:Y:S02]  /*19530*/  LEA R16, P1, R12.reuse, R24.reuse, 0x1 ;  /* 0x000000180c107211 */ /* 0x0c4fe400078208ff */
[C---:B0-----:R-:W-:Y:S02]  /*19540*/  LEA R6, P0, R21.reuse, R24, 0x1 ;  /* 0x0000001815067211 */ /* 0x041fe400078008ff */
[-C--:B------:R-:W-:Y:S02]  /*19550*/  LEA.HI.X.SX32 R17, R12, R26.reuse, 0x1, P1 ;  /* 0x0000001a0c117211 */ /* 0x080fe400008f0eff */
[----:B------:R-:W-:-:S03]  /*19560*/  LEA.HI.X.SX32 R7, R21, R26, 0x1, P0 ;  /* 0x0000001a15077211 */ /* 0x000fc600000f0eff */
[----:B------:R-:W-:Y:S04]  /*19570*/  STL.64 [R1+0x16b8], R16 ;  /* 0x0016b81001007387 */ /* 0x000fe80000100a00 */
[----:B------:R0:W-:Y:S01]  /*19580*/  STL.64 [R1+0x16a8], R6 ;  /* 0x0016a80601007387 */ /* 0x0001e20000100a00 */
[----:B------:R-:W-:Y:S02]  /*19590*/  MOV R27, R22 ;  /* 0x00000016001b7202 */ /* 0x000fe40000000f00 */
[C---:B------:R-:W-:Y:S01]  /*195a0*/  LEA R22, P2, R13.reuse, R24, 0x1 ;  /* 0x000000180d167211 */ /* 0x040fe200078408ff */
[----:B0-----:R-:W2:Y:S01]  /*195b0*/  LDL.LU.64 R6, [R1+0x23f8] ;  /* 0x0023f80001067983 */ /* 0x001ea20000300a00 */
[----:B------:R-:W-:Y:S01]  /*195c0*/  LEA R25, R2, R23, 0x1 ;  /* 0x0000001702197211 */ /* 0x000fe200078e08ff */
[----:B------:R-:W-:Y:S01]  /*195d0*/  IMAD.MOV.U32 R8, RZ, RZ, R23 ;  /* 0x000000ffff087224 */ /* 0x000fe200078e0017 */
[----:B------:R-:W-:-:S02]  /*195e0*/  LEA.HI.X.SX32 R23, R13, R26, 0x1, P2 ;  /* 0x0000001a0d177211 */ /* 0x000fc400010f0eff */
[----:B---3--:R-:W-:-:S04]  /*195f0*/  LEA R16, P1, R14, R24, 0x1 ;  /* 0x000000180e107211 */ /* 0x008fc800078208ff */
[----:B------:R-:W-:-:S05]  /*19600*/  LEA.HI.X.SX32 R17, R14, R26, 0x1, P1 ;  /* 0x0000001a0e117211 */ /* 0x000fca00008f0eff */
[----:B------:R0:W-:Y:S04]  /*19610*/  STL.64 [R1+0x16a0], R16 ;  /* 0x0016a01001007387 */ /* 0x0001e80000100a00 */
[----:B0-----:R-:W3:Y:S04]  /*19620*/  LDL.LU.64 R16, [R1+0x23f0] ;  /* 0x0023f00001107983 */ /* 0x001ee80000300a00 */
[----:B------:R0:W-:Y:S04]  /*19630*/  STL.64 [R1+0x1698], R22 ;  /* 0x0016981601007387 */ /* 0x0001e80000100a00 */
[----:B0-----:R-:W4:Y:S01]  /*19640*/  LDL.LU.64 R22, [R1+0x23e8] ;  /* 0x0023e80001167983 */ /* 0x001f220000300a00 */
[----:B------:R-:W-:Y:S01]  /*19650*/  MOV R13, R20 ;  /* 0x00000014000d7202 */ /* 0x000fe20000000f00 */
[----:B------:R-:W-:-:S02]  /*19660*/  IMAD R10, R2, 0x2, R29 ;  /* 0x00000002020a7824 */ /* 0x000fc400078e021d */
[----:B--2---:R-:W-:Y:S01]  /*19670*/  IMAD.MOV.U32 R20, RZ, RZ, R7 ;  /* 0x000000ffff147224 */ /* 0x004fe200078e0007 */
[----:B------:R-:W-:-:S04]  /*19680*/  LEA R7, R2, R28, 0x1 ;  /* 0x0000001c02077211 */ /* 0x000fc800078e08ff */
[C---:B------:R-:W-:Y:S02]  /*19690*/  LEA R7, R2.reuse, R7, 0x1 ;  /* 0x0000000702077211 */ /* 0x040fe400078e08ff */
[----:B------:R-:W-:-:S03]  /*196a0*/  LEA R12, R2, R10, 0x1 ;  /* 0x0000000a020c7211 */ /* 0x000fc600078e08ff */
[C---:B------:R-:W-:Y:S01]  /*196b0*/  IMAD R7, R2.reuse, 0x2, R7 ;  /* 0x0000000202077824 */ /* 0x040fe200078e0207 */
[----:B------:R-:W-:Y:S01]  /*196c0*/  STL [R1+0x23e0], R20 ;  /* 0x0023e01401007387 */ /* 0x000fe20000100800 */
[C---:B------:R-:W-:Y:S01]  /*196d0*/  IMAD R19, R2.reuse, 0x2, R12 ;  /* 0x0000000202137824 */ /* 0x040fe200078e020c */
[----:B------:R-:W-:Y:S02]  /*196e0*/  MOV R12, R9 ;  /* 0x00000009000c7202 */ /* 0x000fe40000000f00 */
[----:B------:R-:W-:-:S05]  /*196f0*/  LEA R7, R2, R7, 0x1 ;  /* 0x0000000702077211 */ /* 0x000fca00078e08ff */
[----:B------:R-:W-:Y:S04]  /*19700*/  STL.64 [R1+0x23d0], R6 ;  /* 0x0023d00601007387 */ /* 0x000fe80000100a00 */
[----:B------:R0:W-:Y:S01]  /*19710*/  STL.64 [R1+0x23d8], R12 ;  /* 0x0023d80c01007387 */ /* 0x0001e20000100a00 */
[----:B------:R-:W-:-:S03]  /*19720*/  MOV R9, R28 ;  /* 0x0000001c00097202 */ /* 0x000fc60000000f00 */
[----:B------:R-:W-:Y:S01]  /*19730*/  STL [R1+0x2388], R19 ;  /* 0x0023881301007387 */ /* 0x000fe20000100800 */
[----:B------:R-:W-:Y:S01]  /*19740*/  IMAD.MOV.U32 R14, RZ, RZ, R29 ;  /* 0x000000ffff0e7224 */ /* 0x000fe200078e001d */
[C---:B0-----:R-:W-:Y:S02]  /*19750*/  LEA R12, P2, R15.reuse, R24, 0x1 ;  /* 0x000000180f0c7211 */ /* 0x041fe400078408ff */
[----:B------:R-:W-:Y:S02]  /*19760*/  LEA R6, R2, R19, 0x1 ;  /* 0x0000001302067211 */ /* 0x000fe400078e08ff */
[----:B------:R-:W-:-:S03]  /*19770*/  LEA.HI.X.SX32 R13, R15, R26, 0x1, P2 ;  /* 0x0000001a0f0d7211 */ /* 0x000fc600010f0eff */
[----:B------:R-:W-:Y:S01]  /*19780*/  IMAD R6, R2, 0x2, R6 ;  /* 0x0000000202067824 */ /* 0x000fe200078e0206 */
[-C--:B---3--:R-:W-:Y:S02]  /*19790*/  LEA R28, P1, R16, R24.reuse, 0x1 ;  /* 0x00000018101c7211 */ /* 0x088fe400078208ff */
[----:B----4-:R-:W-:-:S04]  /*197a0*/  LEA R20, P0, R22, R24, 0x1 ;  /* 0x0000001816147211 */ /* 0x010fc800078008ff */
[----:B------:R-:W-:-:S05]  /*197b0*/  LEA.HI.X.SX32 R21, R22, R26, 0x1, P0 ;  /* 0x0000001a16157211 */ /* 0x000fca00000f0eff */
[----:B------:R0:W-:Y:S01]  /*197c0*/  STL.64 [R1+0x1690], R20 ;  /* 0x0016901401007387 */ /* 0x0001e20000100a00 */
[----:B------:R-:W-:-:S03]  /*197d0*/  LEA.HI.X.SX32 R29, R16, R26, 0x1, P1 ;  /* 0x0000001a101d7211 */ /* 0x000fc600008f0eff */
[----:B0-----:R-:W2:Y:S04]  /*197e0*/  LDL.LU R20, [R1+0x23e0] ;  /* 0x0023e00001147983 */ /* 0x001ea80000300800 */
[----:B------:R0:W-:Y:S01]  /*197f0*/  STL.64 [R1+0x1680], R12 ;  /* 0x0016800c01007387 */ /* 0x0001e20000100a00 */
[----:B------:R-:W-:-:S03]  /*19800*/  LEA R21, R2, R6, 0x1 ;  /* 0x0000000602157211 */ /* 0x000fc600078e08ff */
[----:B------:R1:W-:Y:S01]  /*19810*/  STL.64 [R1+0x1688], R28 ;  /* 0x0016881c01007387 */ /* 0x0003e20000100a00 */
[-C--:B------:R-:W-:Y:S02]  /*19820*/  LEA R6, P2, R17, R24.reuse, 0x1 ;  /* 0x0000001811067211 */ /* 0x080fe400078408ff */
[CC--:B0-----:R-:W-:Y:S02]  /*19830*/  LEA R12, P0, R23.reuse, R24.reuse, 0x1 ;  /* 0x00000018170c7211 */ /* 0x0c1fe400078008ff */
[C---:B-1----:R-:W-:Y:S02]  /*19840*/  LEA R28, P1, R18.reuse, R24, 0x1 ;  /* 0x00000018121c7211 */ /* 0x042fe400078208ff */
[-C--:B------:R-:W-:Y:S02]  /*19850*/  LEA.HI.X.SX32 R13, R23, R26.reuse, 0x1, P0 ;  /* 0x0000001a170d7211 */ /* 0x080fe400000f0eff */
[----:B------:R-:W-:Y:S01]  /*19860*/  LEA.HI.X.SX32 R29, R18, R26, 0x1, P1 ;  /* 0x0000001a121d7211 */ /* 0x000fe200008f0eff */
[----:B------:R-:W-:-:S02]  /*19870*/  IMAD.MOV.U32 R22, RZ, RZ, R6 ;  /* 0x000000ffff167224 */ /* 0x000fc400078e0006 */
[----:B------:R0:W-:Y:S01]  /*19880*/  STL.64 [R1+0x1678], R12 ;  /* 0x0016780c01007387 */ /* 0x0001e20000100a00 */
[----:B------:R-:W-:-:S03]  /*19890*/  MOV R23, R7 ;  /* 0x0000000700177202 */ /* 0x000fc60000000f00 */
[----:B0-----:R-:W3:Y:S04]  /*198a0*/  LDL.LU.64 R12, [R1+0x23d8] ;  /* 0x0023d800010c7983 */ /* 0x001ee80000300a00 */
[----:B------:R0:W-:Y:S04]  /*198b0*/  STL [R1+0x1668], R6 ;  /* 0x0016680601007387 */ /* 0x0001e80000100800 */
[----:B0-----:R-:W4:Y:S04]  /*198c0*/  LDL.LU.64 R6, [R1+0x23d0] ;  /* 0x0023d00001067983 */ /* 0x001f280000300a00 */
[----:B------:R0:W-:Y:S04]  /*198d0*/  STL.64 [R1+0x1670], R28 ;  /* 0x0016701c01007387 */ /* 0x0001e80000100a00 */
[----:B0-----:R-:W5:Y:S01]  /*198e0*/  LDL.LU.64 R28, [R1+0x23c8] ;  /* 0x0023c800011c7983 */ /* 0x001f620000300a00 */
[----:B------:R-:W-:-:S02]  /*198f0*/  MOV R11, R27 ;  /* 0x0000001b000b7202 */ /* 0x000fc40000000f00 */
[----:B------:R-:W-:Y:S02]  /*19900*/  LEA R27, R2, R0, 0x1 ;  /* 0x00000000021b7211 */ /* 0x000fe400078e08ff */
[----:B------:R-:W-:-:S03]  /*19910*/  LEA.HI.X.SX32 R23, R17, R26, 0x1, P2 ;  /* 0x0000001a11177211 */ /* 0x000fc600010f0eff */
[C---:B------:R-:W-:Y:S02]  /*19920*/  IMAD R27, R2.reuse, 0x2, R27 ;  /* 0x00000002021b7824 */ /* 0x040fe400078e021b */
[----:B------:R-:W-:Y:S01]  /*19930*/  STL [R1+0x166c], R23 ;  /* 0x00166c1701007387 */ /* 0x000fe20000100800 */
[C---:B------:R-:W-:Y:S02]  /*19940*/  LEA R15, R2.reuse, R21, 0x1 ;  /* 0x00000015020f7211 */ /* 0x040fe400078e08ff */
[----:B------:R-:W-:Y:S01]  /*19950*/  LEA R27, R2, R27, 0x1 ;  /* 0x0000001b021b7211 */ /* 0x000fe200078e08ff */
[----:B------:R-:W-:-:S03]  /*19960*/  IMAD.MOV.U32 R19, RZ, RZ, R9 ;  /* 0x000000ffff137224 */ /* 0x000fc600078e0009 */
[----:B------:R-:W-:Y:S01]  /*19970*/  MOV R18, R27 ;  /* 0x0000001b00127202 */ /* 0x000fe20000000f00 */
[C---:B------:R-:W-:Y:S01]  /*19980*/  IMAD R27, R2.reuse, 0x2, R15 ;  /* 0x00000002021b7824 */ /* 0x040fe200078e020f */
[C---:B------:R-:W-:Y:S02]  /*19990*/  LEA R17, R2.reuse, R0, 0x1 ;  /* 0x0000000002117211 */ /* 0x040fe400078e08ff */
[----:B--2---:R-:W-:Y:S01]  /*199a0*/  MOV R22, R20 ;  /* 0x0000001400167202 */ /* 0x004fe20000000f00 */
[----:B------:R-:W-:-:S05]  /*199b0*/  IMAD R20, R2, 0x2, R0 ;  /* 0x0000000202147824 */ /* 0x000fca00078e0200 */
[----:B------:R-:W-:-:S04]  /*199c0*/  LEA R20, R2, R20, 0x1 ;  /* 0x0000001402147211 */ /* 0x000fc800078e08ff */
[C---:B------:R-:W-:Y:S01]  /*199d0*/  LEA R20, R2.reuse, R20, 0x1 ;  /* 0x0000001402147211 */ /* 0x040fe200078e08ff */
[----:B------:R-:W-:Y:S04]  /*199e0*/  STL [R1+0x23b4], R22 ;  /* 0x0023b41601007387 */ /* 0x000fe80000100800 */
[----:B------:R-:W-:Y:S01]  /*199f0*/  IMAD R20, R2, 0x2, R20 ;  /* 0x0000000202147824 */ /* 0x000fe200078e0214 */
[----:B------:R0:W-:Y:S04]  /*19a00*/  STL.64 [R1+0x23c0], R4 ;  /* 0x0023c00401007387 */ /* 0x0001e80000100a00 */
[----:B------:R1:W-:Y:S01]  /*19a10*/  STL.64 [R1+0x23b8], R20 ;  /* 0x0023b81401007387 */ /* 0x0003e20000100a00 */
[----:B0-----:R-:W-:-:S04]  /*19a20*/  LEA R4, P2, R0, R24, 0x1 ;  /* 0x0000001800047211 */ /* 0x001fc800078408ff */
[----:B------:R-:W-:Y:S02]  /*19a30*/  LEA.HI.X.SX32 R5, R0, R26, 0x1, P2 ;  /* 0x0000001a00057211 */ /* 0x000fe400010f0eff */
[----:B---3--:R-:W-:Y:S02]  /*19a40*/  MOV R15, R13 ;  /* 0x0000000d000f7202 */ /* 0x008fe40000000f00 */
[----:B------:R-:W2:Y:S04]  /*19a50*/  LDL.LU R13, [R1+0x10] ;  /* 0x00001000010d7983 */ /* 0x000ea80000300800 */
[----:B------:R-:W-:Y:S01]  /*19a60*/  STL [R1+0x2398], R10 ;  /* 0x0023980a01007387 */ /* 0x000fe20000100800 */
[----:B----4-:R-:W-:Y:S02]  /*19a70*/  MOV R9, R6 ;  /* 0x0000000600097202 */ /* 0x010fe40000000f00 */
[----:B------:R-:W-:-:S04]  /*19a80*/  LEA R6, R2, R0, 0x1 ;  /* 0x0000000002067211 */ /* 0x000fc800078e08ff */
[----:B------:R-:W-:Y:S02]  /*19a90*/  LEA R6, R2, R6, 0x1 ;  /* 0x0000000602067211 */ /* 0x000fe400078e08ff */
[CC--:B-----5:R-:W-:Y:S02]  /*19aa0*/  LEA R22, P0, R29.reuse, R24.reuse, 0x1 ;  /* 0x000000181d167211 */ /* 0x0e0fe400078008ff */
[C---:B-1----:R-:W-:Y:S02]  /*19ab0*/  LEA R20, P1, R28.reuse, R24, 0x1 ;  /* 0x000000181c147211 */ /* 0x042fe400078208ff */
[-C--:B------:R-:W-:Y:S02]  /*19ac0*/  LEA.HI.X.SX32 R23, R29, R26.reuse, 0x1, P0 ;  /* 0x0000001a1d177211 */ /* 0x080fe400000f0eff */
[----:B------:R-:W-:-:S03]  /*19ad0*/  LEA.HI.X.SX32 R21, R28, R26, 0x1, P1 ;  /* 0x0000001a1c157211 */ /* 0x000fc600008f0eff */
[----:B------:R-:W-:Y:S01]  /*19ae0*/  STL.64 [R1+0x1660], R22 ;  /* 0x0016601601007387 */ /* 0x000fe20000100a00 */
[----:B------:R-:W-:-:S03]  /*19af0*/  MOV R29, R6 ;  /* 0x00000006001d7202 */ /* 0x000fc60000000f00 */
[----:B------:R0:W-:Y:S04]  /*19b00*/  STL.64 [R1+0x1658], R20 ;  /* 0x0016581401007387 */ /* 0x0001e80000100a00 */
[----:B------:R1:W-:Y:S01]  /*19b10*/  STL.64 [R1+0x1650], R4 ;  /* 0x0016500401007387 */ /* 0x0003e20000100a00 */
[-C--:B0-----:R-:W-:Y:S02]  /*19b20*/  LEA R20, P1, R29, R24.reuse, 0x1 ;  /* 0x000000181d147211 */ /* 0x081fe400078208ff */
[----:B-1----:R-:W-:-:S04]  /*19b30*/  LEA R4, P0, R17, R24, 0x1 ;  /* 0x0000001811047211 */ /* 0x002fc800078008ff */
[-C--:B------:R-:W-:Y:S02]  /*19b40*/  LEA.HI.X.SX32 R5, R17, R26.reuse, 0x1, P0 ;  /* 0x0000001a11057211 */ /* 0x080fe400000f0eff */
[----:B------:R-:W-:-:S03]  /*19b50*/  LEA.HI.X.SX32 R21, R29, R26, 0x1, P1 ;  /* 0x0000001a1d157211 */ /* 0x000fc600008f0eff */
[----:B------:R0:W-:Y:S04]  /*19b60*/  STL.64 [R1+0x1648], R4 ;  /* 0x0016480401007387 */ /* 0x0001e80000100a00 */
[----:B0-----:R-:W3:Y:S04]  /*19b70*/  LDL.LU.64 R4, [R1+0x23c0] ;  /* 0x0023c00001047983 */ /* 0x001ee80000300a00 */
[----:B------:R-:W4:Y:S04]  /*19b80*/  LDL.LU R10, [R1+0x1c] ;  /* 0x00001c00010a7983 */ /* 0x000f280000300800 */
[----:B------:R-:W5:Y:S04]  /*19b90*/  LDL.LU R17, [R1+0x18] ;  /* 0x0000180001117983 */ /* 0x000f680000300800 */
[----:B------:R0:W-:Y:S04]  /*19ba0*/  STL.64 [R1+0x1640], R20 ;  /* 0x0016401401007387 */ /* 0x0001e80000100a00 */
[----:B0-----:R-:W3:Y:S01]  /*19bb0*/  LDL.LU.64 R20, [R1+0x23b8] ;  /* 0x0023b80001147983 */ /* 0x001ee20000300a00 */
[----:B------:R-:W-:-:S02]  /*19bc0*/  LEA R22, P2, R18, R24, 0x1 ;  /* 0x0000001812167211 */ /* 0x000fc400078408ff */
[----:B------:R-:W-:Y:S02]  /*19bd0*/  MOV R16, R14 ;  /* 0x0000000e00107202 */ /* 0x000fe40000000f00 */
[----:B------:R-:W-:Y:S02]  /*19be0*/  LEA.HI.X.SX32 R23, R18, R26, 0x1, P2 ;  /* 0x0000001a12177211 */ /* 0x000fe400010f0eff */
[----:B------:R-:W-:Y:S01]  /*19bf0*/  MOV R14, R12 ;  /* 0x0000000c000e7202 */ /* 0x000fe20000000f00 */
[----:B------:R-:W-:Y:S02]  /*19c00*/  IMAD.MOV.U32 R18, RZ, RZ, R15 ;  /* 0x000000ffff127224 */ /* 0x000fe400078e000f */
[----:B------:R0:W-:Y:S04]  /*19c10*/  STL.64 [R1+0x1638], R22 ;  /* 0x0016381601007387 */ /* 0x0001e80000100a00 */
[----:B0-----:R-:W4:Y:S01]  /*19c20*/  LDL.LU R22, [R1+0x23b4] ;  /* 0x0023b40001167983 */ /* 0x001f220000300800 */
[----:B------:R-:W-:-:S03]  /*19c30*/  MOV R23, R19 ;  /* 0x0000001300177202 */ /* 0x000fc60000000f00 */
[----:B-----5:R2:W-:Y:S04]  /*19c40*/  STL.64 [R1+0x23a8], R16 ;  /* 0x0023a81001007387 */ /* 0x0205e80000100a00 */
[----:B------:R0:W-:Y:S04]  /*19c50*/  STL [R1+0x23b0], R14 ;  /* 0x0023b00e01007387 */ /* 0x0001e80000100800 */
[----:B------:R-:W-:Y:S01]  /*19c60*/  STL.64 [R1+0x23a0], R8 ;  /* 0x0023a00801007387 */ /* 0x000fe20000100a00 */
[----:B--2---:R-:W-:-:S03]  /*19c70*/  LEA R16, P1, R13, R24, 0x1 ;  /* 0x000000180d107211 */ /* 0x004fc600078208ff */
[----:B------:R-:W2:Y:S01]  /*19c80*/  LDL.LU R19, [R1+0x2c] ;  /* 0x00002c0001137983 */ /* 0x000ea20000300800 */
[----:B---3--:R-:W-:Y:S01]  /*19c90*/  IMAD.MOV.U32 R15, RZ, RZ, R20 ;  /* 0x000000ffff0f7224 */ /* 0x008fe200078e0014 */
[----:B0-----:R-:W-:Y:S02]  /*19ca0*/  LEA R14, P0, R20, R24, 0x1 ;  /* 0x00000018140e7211 */ /* 0x001fe400078008ff */
[C---:B------:R-:W-:Y:S02]  /*19cb0*/  LEA R20, R2.reuse, R5, 0x1 ;  /* 0x0000000502147211 */ /* 0x040fe400078e08ff */
[----:B------:R-:W-:Y:S02]  /*19cc0*/  LEA.HI.X.SX32 R15, R15, R26, 0x1, P0 ;  /* 0x0000001a0f0f7211 */ /* 0x000fe400000f0eff */
[C---:B------:R-:W-:Y:S02]  /*19cd0*/  LEA R20, R2.reuse, R20, 0x1 ;  /* 0x0000001402147211 */ /* 0x040fe400078e08ff */
[----:B------:R-:W-:Y:S01]  /*19ce0*/  LEA.HI.X.SX32 R17, R13, R26, 0x1, P1 ;  /* 0x0000001a0d117211 */ /* 0x000fe200008f0eff */
[----:B------:R0:W-:Y:S04]  /*19cf0*/  STL.64 [R1+0x1630], R14 ;  /* 0x0016300e01007387 */ /* 0x0001e80000100a00 */
[----:B0-----:R-:W3:Y:S04]  /*19d00*/  LDL.LU R14, [R1+0x23b0] ;  /* 0x0023b000010e7983 */ /* 0x001ee80000300800 */
[----:B------:R-:W-:Y:S04]  /*19d10*/  STL.64 [R1+0x2390], R20 ;  /* 0x0023901401007387 */ /* 0x000fe80000100a00 */
[----:B------:R0:W-:Y:S04]  /*19d20*/  STL.64 [R1+0x1628], R16 ;  /* 0x0016281001007387 */ /* 0x0001e80000100a00 */
[----:B0-----:R-:W5:Y:S01]  /*19d30*/  LDL.LU.64 R16, [R1+0x23a8] ;  /* 0x0023a80001107983 */ /* 0x001f620000300a00 */
[C---:B------:R-:W-:Y:S01]  /*19d40*/  IMAD R25, R2.reuse, 0x2, R25 ;  /* 0x0000000202197824 */ /* 0x040fe200078e0219 */
[----:B------:R-:W-:Y:S01]  /*19d50*/  MOV R12, R7 ;  /* 0x00000007000c7202 */ /* 0x000fe20000000f00 */
[----:B------:R-:W-:Y:S01]  /*19d60*/  IMAD.MOV.U32 R6, RZ, RZ, R3 ;  /* 0x000000ffff067224 */ /* 0x000fe200078e0003 */
[----:B------:R-:W-:Y:S01]  /*19d70*/  LEA R8, P2, R11, R24, 0x1 ;  /* 0x000000180b087211 */ /* 0x000fe200078408ff */
[----:B------:R-:W-:Y:S01]  /*19d80*/  IMAD.MOV.U32 R7, RZ, RZ, R25 ;  /* 0x000000ffff077224 */ /* 0x000fe200078e0019 */
[----:B------:R-:W2:Y:S01]  /*19d90*/  LDL.LU R15, [R1+0x44] ;  /* 0x00004400010f7983 */ /* 0x000ea20000300800 */
[----:B------:R-:W-:-:S05]  /*19da0*/  IMAD R25, R2, 0x2, R27 ;  /* 0x0000000202197824 */ /* 0x000fca00078e021b */
[----:B------:R-:W-:-:S04]  /*19db0*/  LEA R28, R2, R25, 0x1 ;  /* 0x00000019021c7211 */ /* 0x000fc800078e08ff */
[C---:B------:R-:W-:Y:S02]  /*19dc0*/  LEA R3, R2.reuse, R28, 0x1 ;  /* 0x0000001c02037211 */ /* 0x040fe400078e08ff */
[----:B------:R-:W-:Y:S02]  /*19dd0*/  LEA.HI.X.SX32 R9, R11, R26, 0x1, P2 ;  /* 0x0000001a0b097211 */ /* 0x000fe400010f0eff */
[----:B------:R-:W-:-:S03]  /*19de0*/  LEA R0, R2, R3, 0x1 ;  /* 0x0000000302007211 */ /* 0x000fc600078e08ff */
[----:B------:R0:W-:Y:S02]  /*19df0*/  STL.64 [R1+0x1620], R8 ;  /* 0x0016200801007387 */ /* 0x0001e40000100a00 */
[----:B------:R-:W-:Y:S02]  /*19e00*/  IMAD R29, R2, 0x2, R0 ;  /* 0x00000002021d7824 */ /* 0x000fe400078e0200 */
[----:B------:R-:W2:Y:S01]  /*19e10*/  LDL.LU R13, [R1+0x40] ;  /* 0x00004000010d7983 */ /* 0x000ea20000300800 */
[----:B------:R-:W-:-:S03]  /*19e20*/  MOV R11, R5 ;  /* 0x00000005000b7202 */ /* 0x000fc60000000f00 */
[----:B------:R4:W-:Y:S01]  /*19e30*/  STL.64 [R1+0x2368], R28 ;  /* 0x0023681c01007387 */ /* 0x0009e20000100a00 */
[----:B0-----:R-:W-:Y:S01]  /*19e40*/  IMAD.MOV.U32 R9, RZ, RZ, R4 ;  /* 0x000000ffff097224 */ /* 0x001fe200078e0004 */
[----:B------:R-:W-:Y:S02]  /*19e50*/  LEA R8, P0, R4, R24, 0x1 ;  /* 0x0000001804087211 */ /* 0x000fe400078008ff */
[----:B------:R-:W-:Y:S02]  /*19e60*/  LEA R5, R2, R29, 0x1 ;  /* 0x0000001d02057211 */ /* 0x000fe400078e08ff */
[----:B------:R-:W-:Y:S02]  /*19e70*/  LEA.HI.X.SX32 R9, R9, R26, 0x1, P0 ;  /* 0x0000001a09097211 */ /* 0x000fe400000f0eff */
[----:B----4-:R-:W-:-:S03]  /*19e80*/  LEA R28, P1, R10, R24, 0x1 ;  /* 0x000000180a1c7211 */ /* 0x010fc600078208ff */
[----:B------:R0:W-:Y:S01]  /*19e90*/  STL.64 [R1+0x1618], R8 ;  /* 0x0016180801007387 */ /* 0x0001e20000100a00 */
[----:B------:R-:W-:Y:S02]  /*19ea0*/  LEA.HI.X.SX32 R29, R10, R26, 0x1, P1 ;  /* 0x0000001a0a1d7211 */ /* 0x000fe400008f0eff */
[----:B------:R-:W-:Y:S01]  /*19eb0*/  LEA R4, R2, R5, 0x1 ;  /* 0x0000000502047211 */ /* 0x000fe200078e08ff */
[----:B0-----:R-:W4:Y:S04]  /*19ec0*/  LDL.LU.64 R8, [R1+0x23a0] ;  /* 0x0023a00001087983 */ /* 0x001f280000300a00 */
[----:B------:R-:W3:Y:S04]  /*19ed0*/  LDL.LU R10, [R1+0x2398] ;  /* 0x00239800010a7983 */ /* 0x000ee80000300800 */
[----:B------:R-:W-:Y:S01]  /*19ee0*/  STL.64 [R1+0x1610], R28 ;  /* 0x0016101c01007387 */ /* 0x000fe20000100a00 */
[----:B-----5:R-:W-:-:S04]  /*19ef0*/  LEA R20, P2, R17, R24, 0x1 ;  /* 0x0000001811147211 */ /* 0x020fc800078408ff */
[----:B------:R-:W-:-:S05]  /*19f00*/  LEA.HI.X.SX32 R21, R17, R26, 0x1, P2 ;  /* 0x0000001a11157211 */ /* 0x000fca00010f0eff */
[----:B------:R0:W-:Y:S04]  /*19f10*/  STL.64 [R1+0x1608], R20 ;  /* 0x0016081401007387 */ /* 0x0001e80000100a00 */
[----:B------:R1:W-:Y:S01]  /*19f20*/  STL.64 [R1+0x2360], R4 ;  /* 0x0023600401007387 */ /* 0x0003e20000100a00 */
[----:B0-----:R-:W-:Y:S01]  /*19f30*/  IMAD.MOV.U32 R21, RZ, RZ, R22 ;  /* 0x000000ffff157224 */ /* 0x001fe200078e0016 */
[----:B------:R-:W-:Y:S02]  /*19f40*/  LEA R20, P0, R22, R24, 0x1 ;  /* 0x0000001816147211 */ /* 0x000fe400078008ff */
[----:B-1----:R-:W5:Y:S02]  /*19f50*/  LDL.LU R5, [R1+0x58] ;  /* 0x0000580001057983 */ /* 0x002f640000300800 */
[----:B------:R-:W-:-:S05]  /*19f60*/  LEA.HI.X.SX32 R21, R21, R26, 0x1, P0 ;  /* 0x0000001a15157211 */ /* 0x000fca00000f0eff */
[----:B------:R0:W-:Y:S04]  /*19f70*/  STL.64 [R1+0x1600], R20 ;  /* 0x0016001401007387 */ /* 0x0001e80000100a00 */
[----:B0-----:R-:W3:Y:S01]  /*19f80*/  LDL.LU.64 R20, [R1+0x2390] ;  /* 0x0023900001147983 */ /* 0x001ee20000300a00 */
[----:B--2---:R-:W-:Y:S02]  /*19f90*/  LEA R28, P1, R19, R24, 0x1 ;  /* 0x00000018131c7211 */ /* 0x004fe400078208ff */
[----:B------:R-:W-:Y:S01]  /*19fa0*/  MOV R17, R12 ;  /* 0x0000000c00117202 */ /* 0x000fe20000000f00 */
[----:B------:R-:W-:Y:S01]  /*19fb0*/  IMAD.MOV.U32 R12, RZ, RZ, R7 ;  /* 0x000000ffff0c7224 */ /* 0x000fe200078e0007 */
[----:B------:R-:W-:Y:S02]  /*19fc0*/  LEA R22, P2, R18, R24, 0x1 ;  /* 0x0000001812167211 */ /* 0x000fe400078408ff */
[----:B------:R-:W-:-:S02]  /*19fd0*/  LEA R7, R2, R4, 0x1 ;  /* 0x0000000402077211 */ /* 0x000fc400078e08ff */
[-C--:B------:R-:W-:Y:S02]  /*19fe0*/  LEA.HI.X.SX32 R29, R19, R26.reuse, 0x1, P1 ;  /* 0x0000001a131d7211 */ /* 0x080fe400008f0eff */
[----:B------:R-:W-:Y:S02]  /*19ff0*/  MOV R4, R23 ;  /* 0x0000001700047202 */ /* 0x000fe40000000f00 */
[----:B------:R-:W-:Y:S02]  /*1a000*/  LEA.HI.X.SX32 R23, R18, R26, 0x1, P2 ;  /* 0x0000001a12177211 */ /* 0x000fe400010f0eff */
[----:B------:R-:W-:Y:S01]  /*1a010*/  LEA R7, R2, R7, 0x1 ;  /* 0x0000000702077211 */ /* 0x000fe200078e08ff */
[----:B---3--:R0:W-:Y:S04]  /*1a020*/  STL.64 [R1+0x2378], R20 ;  /* 0x0023781401007387 */ /* 0x0081e80000100a00 */
[----:B------:R-:W2:Y:S04]  /*1a030*/  LDL.LU R19, [R1+0x2388] ;  /* 0x0023880001137983 */ /* 0x000ea80000300800 */
[----:B------:R1:W-:Y:S04]  /*1a040*/  STL.64 [R1+0x2380], R10 ;  /* 0x0023800a01007387 */ /* 0x0003e80000100a00 */
[----:B------:R3:W-:Y:S01]  /*1a050*/  STL.64 [R1+0x15f8], R28 ;  /* 0x0015f81c01007387 */ /* 0x0007e20000100a00 */
[----:B0-----:R-:W-:-:S03]  /*1a060*/  LEA R20, P1, R15, R24, 0x1 ;  /* 0x000000180f147211 */ /* 0x001fc600078208ff */
[----:B------:R0:W-:Y:S01]  /*1a070*/  STL.64 [R1+0x15f0], R22 ;  /* 0x0015f01601007387 */ /* 0x0001e20000100a00 */
[----:B------:R-:W-:Y:S02]  /*1a080*/  LEA.HI.X.SX32 R21, R15, R26, 0x1, P1 ;  /* 0x0000001a0f157211 */ /* 0x000fe400008f0eff */
[-C--:B-1----:R-:W-:Y:S01]  /*1a090*/  LEA R10, P2, R13, R24.reuse, 0x1 ;  /* 0x000000180d0a7211 */ /* 0x082fe200078408ff */
[----:B------:R-:W2:Y:S01]  /*1a0a0*/  LDL.LU R18, [R1+0x70] ;  /* 0x0000700001127983 */ /* 0x000ea20000300800 */
[----:B---3--:R-:W-:Y:S02]  /*1a0b0*/  LEA R28, P0, R4, R24, 0x1 ;  /* 0x00000018041c7211 */ /* 0x008fe400078008ff */
[----:B------:R-:W-:Y:S02]  /*1a0c0*/  MOV R29, R4 ;  /* 0x00000004001d7202 */ /* 0x000fe40000000f00 */
[----:B0-----:R-:W-:Y:S01]  /*1a0d0*/  MOV R23, R6 ;  /* 0x0000000600177202 */ /* 0x001fe20000000f00 */
[----:B------:R-:W-:Y:S01]  /*1a0e0*/  IMAD R6, R2, 0x2, R7 ;  /* 0x0000000202067824 */ /* 0x000fe200078e0207 */
[-C--:B------:R-:W-:Y:S01]  /*1a0f0*/  LEA.HI.X.SX32 R29, R29, R26.reuse, 0x1, P0 ;  /* 0x0000001a1d1d7211 */ /* 0x080fe200000f0eff */
[----:B------:R-:W3:Y:S01]  /*1a100*/  LDL.LU R22, [R1+0x6c] ;  /* 0x00006c0001167983 */ /* 0x000ee20000300800 */
[----:B------:R-:W-:-:S03]  /*1a110*/  LEA.HI.X.SX32 R11, R13, R26, 0x1, P2 ;  /* 0x0000001a0d0b7211 */ /* 0x000fc600010f0eff */
[----:B------:R-:W-:Y:S04]  /*1a120*/  STL.64 [R1+0x2358], R6 ;  /* 0x0023580601007387 */ /* 0x000fe80000100a00 */
[----:B------:R0:W-:Y:S01]  /*1a130*/  STL.64 [R1+0x15e8], R28 ;  /* 0x0015e81c01007387 */ /* 0x0001e20000100a00 */
[----:B------:R-:W-:Y:S01]  /*1a140*/  LEA R4, R2, R6, 0x1 ;  /* 0x0000000602047211 */ /* 0x000fe200078e08ff */
[----:B----4-:R-:W-:Y:S02]  /*1a150*/  IMAD.MOV.U32 R13, RZ, RZ, R9 ;  /* 0x000000ffff0d7224 */ /* 0x010fe400078e0009 */
[----:B0-----:R-:W4:Y:S04]  /*1a160*/  LDL.LU R28, [R1+0x88] ;  /* 0x00008800011c7983 */ /* 0x001f280000300800 */
[----:B------:R0:W-:Y:S04]  /*1a170*/  STL.64 [R1+0x15e0], R20 ;  /* 0x0015e01401007387 */ /* 0x0001e80000100a00 */
[----:B------:R-:W2:Y:S04]  /*1a180*/  LDL.LU R29, [R1+0x84] ;  /* 0x00008400011d7983 */ /* 0x000ea80000300800 */
[----:B------:R5:W-:Y:S01]  /*1a190*/  STL.64 [R1+0x15d8], R10 ;  /* 0x0015d80a01007387 */ /* 0x000be20000100a00 */
[----:B0-----:R-:W-:-:S02]  /*1a1a0*/  LEA R20, P1, R17, R24, 0x1 ;  /* 0x0000001811147211 */ /* 0x001fc400078208ff */
[----:B-----5:R-:W-:Y:S02]  /*1a1b0*/  LEA R10, P0, R5, R24, 0x1 ;  /* 0x00000018050a7211 */ /* 0x020fe400078008ff */
[-C--:B------:R-:W-:Y:S02]  /*1a1c0*/  LEA.HI.X.SX32 R21, R17, R26.reuse, 0x1, P1 ;  /* 0x0000001a11157211 */ /* 0x080fe400008f0eff */
[----:B------:R-:W-:Y:S02]  /*1a1d0*/  LEA.HI.X.SX32 R11, R5, R26, 0x1, P0 ;  /* 0x0000001a050b7211 */ /* 0x000fe400000f0eff */
[----:B------:R-:W-:Y:S02]  /*1a1e0*/  LEA R9, R2, R4, 0x1 ;  /* 0x0000000402097211 */ /* 0x000fe400078e08ff */
[----:B------:R-:W5:Y:S04]  /*1a1f0*/  LDL.LU R4, [R1+0x90] ;  /* 0x0000900001047983 */ /* 0x000f680000300800 */
[----:B------:R0:W-:Y:S04]  /*1a200*/  STL.64 [R1+0x15d0], R10 ;  /* 0x0015d00a01007387 */ /* 0x0001e80000100a00 */
[----:B0-----:R-:W2:Y:S04]  /*1a210*/  LDL.LU.64 R10, [R1+0x2380] ;  /* 0x00238000010a7983 */ /* 0x001ea80000300a00 */
[----:B------:R0:W-:Y:S04]  /*1a220*/  STL.64 [R1+0x15c8], R20 ;  /* 0x0015c81401007387 */ /* 0x0001e80000100a00 */
[----:B0-----:R-:W3:Y:S01]  /*1a230*/  LDL.LU.64 R20, [R1+0x2378] ;  /* 0x0023780001147983 */ /* 0x001ee20000300a00 */
[----:B------:R-:W-:-:S02]  /*1a240*/  LEA R6, P2, R14, R24, 0x1 ;  /* 0x000000180e067211 */ /* 0x000fc400078408ff */
[----:B------:R-:W-:Y:S01]  /*1a250*/  MOV R15, R12 ;  /* 0x0000000c000f7202 */ /* 0x000fe20000000f00 */
[----:B------:R-:W-:Y:S01]  /*1a260*/  IMAD.MOV.U32 R12, RZ, RZ, R8 ;  /* 0x000000ffff0c7224 */ /* 0x000fe200078e0008 */
[----:B------:R-:W-:Y:S02]  /*1a270*/  LEA.HI.X.SX32 R7, R14, R26, 0x1, P2 ;  /* 0x0000001a0e077211 */ /* 0x000fe400010f0eff */
[----:B------:R-:W-:Y:S02]  /*1a280*/  LEA R8, R2, R9, 0x1 ;  /* 0x0000000902087211 */ /* 0x000fe400078e08ff */
[----:B--2---:R-:W-:-:S03]  /*1a290*/  MOV R5, R11 ;  /* 0x0000000b00057202 */ /* 0x004fc60000000f00 */
[----:B------:R-:W-:Y:S01]  /*1a2a0*/  IMAD R11, R2, 0x2, R8 ;  /* 0x00000002020b7824 */ /* 0x000fe200078e0208 */
[----:B---3--:R0:W-:Y:S04]  /*1a2b0*/  STL.64 [R1+0x2370], R20 ;  /* 0x0023701401007387 */ /* 0x0081e80000100a00 */
[----:B------:R-:W-:Y:S04]  /*1a2c0*/  STL.64 [R1+0x15c0], R6 ;  /* 0x0015c00601007387 */ /* 0x000fe80000100a00 */
[----:B------:R-:W2:Y:S04]  /*1a2d0*/  LDL.LU R14, [R1+0x78] ;  /* 0x00007800010e7983 */ /* 0x000ea80000300800 */
[----:B------:R1:W-:Y:S01]  /*1a2e0*/  STL.64 [R1+0x2350], R8 ;  /* 0x0023500801007387 */ /* 0x0003e20000100a00 */
[----:B0-----:R-:W-:-:S02]  /*1a2f0*/  LEA R20, P1, R22, R24, 0x1 ;  /* 0x0000001816147211 */ /* 0x001fc400078208ff */
[----:B------:R-:W-:Y:S02]  /*1a300*/  LEA R11, R2, R11, 0x1 ;  /* 0x0000000b020b7211 */ /* 0x000fe400078e08ff */
[----:B------:R-:W-:Y:S02]  /*1a310*/  LEA.HI.X.SX32 R21, R22, R26, 0x1, P1 ;  /* 0x0000001a16157211 */ /* 0x000fe400008f0eff */
[----:B-1----:R-:W-:-:S04]  /*1a320*/  LEA R8, P0, R18, R24, 0x1 ;  /* 0x0000001812087211 */ /* 0x002fc800078008ff */
[----:B------:R-:W-:Y:S02]  /*1a330*/  LEA.HI.X.SX32 R9, R18, R26, 0x1, P0 ;  /* 0x0000001a12097211 */ /* 0x000fe400000f0eff */
[----:B------:R-:W-:-:S03]  /*1a340*/  LEA R6, P2, R23, R24, 0x1 ;  /* 0x0000001817067211 */ /* 0x000fc600078408ff */
[----:B------:R0:W-:Y:S01]  /*1a350*/  STL.64 [R1+0x15b8], R8 ;  /* 0x0015b80801007387 */ /* 0x0001e20000100a00 */
[C---:B------:R-:W-:Y:S02]  /*1a360*/  LEA R22, R2.reuse, R10, 0x1 ;  /* 0x0000000a02167211 */ /* 0x040fe400078e08ff */
[----:B------:R-:W-:Y:S01]  /*1a370*/  LEA.HI.X.SX32 R7, R23, R26, 0x1, P2 ;  /* 0x0000001a17077211 */ /* 0x000fe200010f0eff */
[----:B------:R-:W3:Y:S01]  /*1a380*/  LDL.LU R17, [R1+0x60] ;  /* 0x0000600001117983 */ /* 0x000ee20000300800 */
[----:B------:R-:W-:Y:S02]  /*1a390*/  MOV R18, R10 ;  /* 0x0000000a00127202 */ /* 0x000fe40000000f00 */
[----:B------:R-:W-:Y:S01]  /*1a3a0*/  LEA R10, R2, R11, 0x1 ;  /* 0x0000000b020a7211 */ /* 0x000fe200078e08ff */
[----:B------:R4:W-:Y:S01]  /*1a3b0*/  STL.64 [R1+0x15b0], R20 ;  /* 0x0015b01401007387 */ /* 0x0009e20000100a00 */
[----:B------:R-:W-:Y:S01]  /*1a3c0*/  IMAD.MOV.U32 R23, RZ, RZ, R22 ;  /* 0x000000ffff177224 */ /* 0x000fe200078e0016 */
[----:B0-----:R-:W-:-:S02]  /*1a3d0*/  LEA R8, P1, R29, R24, 0x1 ;  /* 0x000000181d087211 */ /* 0x001fc400078208ff */
[----:B------:R0:W-:Y:S01]  /*1a3e0*/  STL.64 [R1+0x15a8], R6 ;  /* 0x0015a80601007387 */ /* 0x0001e20000100a00 */
[----:B------:R-:W-:Y:S01]  /*1a3f0*/  IMAD R22, R2, 0x2, R10 ;  /* 0x0000000202167824 */ /* 0x000fe200078e020a */
[C---:B----4-:R-:W-:Y:S02]  /*1a400*/  LEA R20, P0, R28.reuse, R24, 0x1 ;  /* 0x000000181c147211 */ /* 0x050fe400078008ff */
[-C--:B------:R-:W-:Y:S02]  /*1a410*/  LEA.HI.X.SX32 R9, R29, R26.reuse, 0x1, P1 ;  /* 0x0000001a1d097211 */ /* 0x080fe400008f0eff */
[----:B------:R-:W-:Y:S02]  /*1a420*/  LEA.HI.X.SX32 R21, R28, R26, 0x1, P0 ;  /* 0x0000001a1c157211 */ /* 0x000fe400000f0eff */
[CC--:B0-----:R-:W-:Y:S02]  /*1a430*/  LEA R6, P2, R13.reuse, R24.reuse, 0x1 ;  /* 0x000000180d067211 */ /* 0x0c1fe400078408ff */
[----:B------:R-:W-:Y:S01]  /*1a440*/  LEA R28, P0, R12, R24, 0x1 ;  /* 0x000000180c1c7211 */ /* 0x000fe200078008ff */
[----:B------:R0:W-:Y:S01]  /*1a450*/  STL.64 [R1+0x15a0], R20 ;  /* 0x0015a01401007387 */ /* 0x0001e20000100a00 */
[----:B------:R-:W-:-:S02]  /*1a460*/  LEA.HI.X.SX32 R7, R13, R26, 0x1, P2 ;  /* 0x0000001a0d077211 */ /* 0x000fc400010f0eff */
[----:B------:R-:W-:Y:S02]  /*1a470*/  MOV R29, R12 ;  /* 0x0000000c001d7202 */ /* 0x000fe40000000f00 */
[C---:B------:R-:W-:Y:S02]  /*1a480*/  LEA R13, R2.reuse, R22, 0x1 ;  /* 0x00000016020d7211 */ /* 0x040fe400078e08ff */
[----:B------:R-:W-:Y:S01]  /*1a490*/  LEA.HI.X.SX32 R29, R29, R26, 0x1, P0 ;  /* 0x0000001a1d1d7211 */ /* 0x000fe200000f0eff */
[----:B0-----:R-:W4:Y:S04]  /*1a4a0*/  LDL.LU.64 R20, [R1+0x2370] ;  /* 0x0023700001147983 */ /* 0x001f280000300a00 */
[----:B------:R5:W-:Y:S01]  /*1a4b0*/  STL.64 [R1+0x1598], R8 ;  /* 0x0015980801007387 */ /* 0x000be20000100a00 */
[----:B------:R-:W-:-:S03]  /*1a4c0*/  IMAD R12, R2, 0x2, R13 ;  /* 0x00000002020c7824 */ /* 0x000fc600078e020d */
[----:B------:R0:W-:Y:S01]  /*1a4d0*/  STL.64 [R1+0x1590], R6 ;  /* 0x0015900601007387 */ /* 0x0001e20000100a00 */
[----:B-----5:R-:W-:-:S03]  /*1a4e0*/  LEA R8, P1, R4, R24, 0x1 ;  /* 0x0000001804087211 */ /* 0x020fc600078208ff */
[----:B------:R1:W-:Y:S01]  /*1a4f0*/  STL.64 [R1+0x1588], R28 ;  /* 0x0015881c01007387 */ /* 0x0003e20000100a00 */
[C---:B0-----:R-:W-:Y:S02]  /*1a500*/  LEA R6, P2, R15.reuse, R24, 0x1 ;  /* 0x000000180f067211 */ /* 0x041fe400078408ff */
[-C--:B------:R-:W-:Y:S02]  /*1a510*/  LEA.HI.X.SX32 R9, R4, R26.reuse, 0x1, P1 ;  /* 0x0000001a04097211 */ /* 0x080fe400008f0eff */
[----:B------:R-:W-:Y:S02]  /*1a520*/  LEA.HI.X.SX32 R7, R15, R26, 0x1, P2 ;  /* 0x0000001a0f077211 */ /* 0x000fe400010f0eff */
[----:B------:R-:W-:Y:S01]  /*1a530*/  LEA R15, R2, R12, 0x1 ;  /* 0x0000000c020f7211 */ /* 0x000fe200078e08ff */
[----:B-1----:R-:W5:Y:S04]  /*1a540*/  LDL.LU.64 R28, [R1+0x2368] ;  /* 0x00236800011c7983 */ /* 0x002f680000300a00 */
[----:B------:R0:W-:Y:S04]  /*1a550*/  STL.64 [R1+0x2348], R12 ;  /* 0x0023480c01007387 */ /* 0x0001e80000100a00 */
[----:B------:R1:W-:Y:S04]  /*1a560*/  STL.64 [R1+0x1580], R8 ;  /* 0x0015800801007387 */ /* 0x0003e80000100a00 */
[----:B0-----:R-:W5:Y:S01]  /*1a570*/  LDL.LU R12, [R1+0x64] ;  /* 0x00006400010c7983 */ /* 0x001f620000300800 */
[----:B-1----:R-:W-:-:S02]  /*1a580*/  LEA R8, P0, R5, R24, 0x1 ;  /* 0x0000001805087211 */ /* 0x002fc400078008ff */
[----:B------:R-:W-:Y:S01]  /*1a590*/  MOV R9, R5 ;  /* 0x0000000500097202 */ /* 0x000fe20000000f00 */
[----:B------:R2:W-:Y:S03]  /*1a5a0*/  STL.64 [R1+0x1578], R6 ;  /* 0x0015780601007387 */ /* 0x0005e60000100a00 */
[----:B------:R-:W-:-:S05]  /*1a5b0*/  LEA.HI.X.SX32 R9, R9, R26, 0x1, P0 ;  /* 0x0000001a09097211 */ /* 0x000fca00000f0eff */
[----:B------:R-:W-:Y:S01]  /*1a5c0*/  STL.64 [R1+0x1570], R8 ;  /* 0x0015700801007387 */ /* 0x000fe20000100a00 */
[----:B--2---:R-:W-:-:S04]  /*1a5d0*/  LEA R6, P1, R14, R24, 0x1 ;  /* 0x000000180e067211 */ /* 0x004fc800078208ff */
[----:B------:R-:W-:-:S05]  /*1a5e0*/  LEA.HI.X.SX32 R7, R14, R26, 0x1, P1 ;  /* 0x0000001a0e077211 */ /* 0x000fca00008f0eff */
[----:B------:R3:W-:Y:S02]  /*1a5f0*/  STL.64 [R1+0x1568], R6 ;  /* 0x0015680601007387 */ /* 0x0007e40000100a00 */
[----:B---3--:R-:W-:-:S04]  /*1a600*/  LEA R6, P1, R17, R24, 0x1 ;  /* 0x0000001811067211 */ /* 0x008fc800078208ff */
[----:B------:R-:W-:Y:S02]  /*1a610*/  LEA.HI.X.SX32 R7, R17, R26, 0x1, P1 ;  /* 0x0000001a11077211 */ /* 0x000fe400008f0eff */
[----:B----4-:R-:W-:-:S04]  /*1a620*/  LEA R4, P2, R20, R24, 0x1 ;  /* 0x0000001814047211 */ /* 0x010fc800078408ff */
[----:B------:R-:W-:-:S05]  /*1a630*/  LEA.HI.X.SX32 R5, R20, R26, 0x1, P2 ;  /* 0x0000001a14057211 */ /* 0x000fca00010f0eff */
[----:B------:R0:W-:Y:S02]  /*1a640*/  STL.64 [R1+0x1560], R4 ;  /* 0x0015600401007387 */ /* 0x0001e40000100a00 */
[----:B0-----:R-:W-:-:S04]  /*1a650*/  LEA R4, P2, R16, R24, 0x1 ;  /* 0x0000001810047211 */ /* 0x001fc800078408ff */
[----:B------:R-:W-:Y:S02]  /*1a660*/  LEA.HI.X.SX32 R5, R16, R26, 0x1, P2 ;  /* 0x0000001a10057211 */ /* 0x000fe400010f0eff */
[----:B-----5:R-:W-:-:S04]  /*1a670*/  LEA R8, P0, R12, R24, 0x1 ;  /* 0x000000180c087211 */ /* 0x020fc800078008ff */
[----:B------:R-:W-:-:S05]  /*1a680*/  LEA.HI.X.SX32 R9, R12, R26, 0x1, P0 ;  /* 0x0000001a0c097211 */ /* 0x000fca00000f0eff */
[----:B------:R0:W-:Y:S04]  /*1a690*/  STL.64 [R1+0x1558], R8 ;  /* 0x0015580801007387 */ /* 0x0001e80000100a00 */
[----:B------:R1:W-:Y:S04]  /*1a6a0*/  STL.64 [R1+0x1550], R6 ;  /* 0x0015500601007387 */ /* 0x0003e80000100a00 */
[----:B------:R2:W-:Y:S01]  /*1a6b0*/  STL.64 [R1+0x1548], R4 ;  /* 0x0015480401007387 */ /* 0x0005e20000100a00 */
[-C--:B0-----:R-:W-:Y:S02]  /*1a6c0*/  LEA R8, P0, R18, R24.reuse, 0x1 ;  /* 0x0000001812087211 */ /* 0x081fe400078008ff */
[----:B-1----:R-:W-:-:S02]  /*1a6d0*/  LEA R6, P1, R23, R24, 0x1 ;  /* 0x0000001817067211 */ /* 0x002fc400078208ff */
[----:B------:R-:W-:Y:S02]  /*1a6e0*/  LEA.HI.X.SX32 R9, R18, R26, 0x1, P0 ;  /* 0x0000001a12097211 */ /* 0x000fe400000f0eff */
[----:B--2---:R-:W-:Y:S02]  /*1a6f0*/  LEA R4, P2, R19, R24, 0x1 ;  /* 0x0000001813047211 */ /* 0x004fe400078408ff */
[C---:B------:R-:W-:Y:S01]  /*1a700*/  LEA R18, R2.reuse, R19, 0x1 ;  /* 0x0000001302127211 */ /* 0x040fe200078e08ff */
[C---:B------:R-:W-:Y:S01]  /*1a710*/  IMAD R12, R2.reuse, 0x2, R19 ;  /* 0x00000002020c7824 */ /* 0x040fe200078e0213 */
[-C--:B------:R-:W-:Y:S02]  /*1a720*/  LEA.HI.X.SX32 R7, R23, R26.reuse, 0x1, P1 ;  /* 0x0000001a17077211 */ /* 0x080fe400008f0eff */
[----:B------:R-:W-:Y:S02]  /*1a730*/  LEA.HI.X.SX32 R5, R19, R26, 0x1, P2 ;  /* 0x0000001a13057211 */ /* 0x000fe400010f0eff */
[----:B------:R-:W-:Y:S01]  /*1a740*/  LEA R18, R2, R18, 0x1 ;  /* 0x0000001202127211 */ /* 0x000fe200078e08ff */
[----:B------:R0:W-:Y:S04]  /*1a750*/  STL.64 [R1+0x1540], R8 ;  /* 0x0015400801007387 */ /* 0x0001e80000100a00 */
[----:B------:R1:W-:Y:S04]  /*1a760*/  STL.64 [R1+0x1538], R6 ;  /* 0x0015380601007387 */ /* 0x0003e80000100a00 */
[----:B------:R2:W-:Y:S01]  /*1a770*/  STL.64 [R1+0x1530], R4 ;  /* 0x0015300401007387 */ /* 0x0005e20000100a00 */
[----:B0-----:R-:W-:-:S02]  /*1a780*/  LEA R8, P0, R12, R24, 0x1 ;  /* 0x000000180c087211 */ /* 0x001fc400078008ff */
[----:B-1----:R-:W-:Y:S02]  /*1a790*/  LEA R6, P1, R18, R24, 0x1 ;  /* 0x0000001812067211 */ /* 0x002fe400078208ff */
[----:B------:R-:W-:Y:S02]  /*1a7a0*/  LEA.HI.X.SX32 R9, R12, R26, 0x1, P0 ;  /* 0x0000001a0c097211 */ /* 0x000fe400000f0eff */
[C---:B--2---:R-:W-:Y:S02]  /*1a7b0*/  LEA R4, P2, R21.reuse, R24, 0x1 ;  /* 0x0000001815047211 */ /* 0x044fe400078408ff */
[-C--:B------:R-:W-:Y:S02]  /*1a7c0*/  LEA.HI.X.SX32 R7, R18, R26.reuse, 0x1, P1 ;  /* 0x0000001a12077211 */ /* 0x080fe400008f0eff */
[----:B------:R-:W-:Y:S02]  /*1a7d0*/  LEA.HI.X.SX32 R5, R21, R26, 0x1, P2 ;  /* 0x0000001a15057211 */ /* 0x000fe400010f0eff */
[----:B------:R-:W-:Y:S01]  /*1a7e0*/  LEA R12, R2, R21, 0x1 ;  /* 0x00000015020c7211 */ /* 0x000fe200078e08ff */
[----:B------:R0:W-:Y:S04]  /*1a7f0*/  STL.64 [R1+0x1528], R8 ;  /* 0x0015280801007387 */ /* 0x0001e80000100a00 */
[----:B------:R-:W-:Y:S04]  /*1a800*/  STL.64 [R1+0x1520], R6 ;  /* 0x0015200601007387 */ /* 0x000fe80000100a00 */
[----:B------:R1:W-:Y:S01]  /*1a810*/  STL.64 [R1+0x1518], R4 ;  /* 0x0015180401007387 */ /* 0x0003e20000100a00 */
[----:B0-----:R-:W-:-:S04]  /*1a820*/  LEA R8, P0, R12, R24, 0x1 ;  /* 0x000000180c087211 */ /* 0x001fc800078008ff */
[----:B------:R-:W-:Y:S02]  /*1a830*/  LEA.HI.X.SX32 R9, R12, R26, 0x1, P0 ;  /* 0x0000001a0c097211 */ /* 0x000fe400000f0eff */
[----:B-1----:R-:W-:-:S04]  /*1a840*/  LEA R4, P2, R25, R24, 0x1 ;  /* 0x0000001819047211 */ /* 0x002fc800078408ff */
[----:B------:R-:W-:Y:S01]  /*1a850*/  LEA.HI.X.SX32 R5, R25, R26, 0x1, P2 ;  /* 0x0000001a19057211 */ /* 0x000fe200010f0eff */
[----:B------:R-:W-:Y:S01]  /*1a860*/  STL.64 [R1+0x1510], R8 ;  /* 0x0015100801007387 */ /* 0x000fe20000100a00 */
[----:B------:R-:W-:-:S03]  /*1a870*/  LEA R6, P1, R27, R24, 0x1 ;  /* 0x000000181b067211 */ /* 0x000fc600078208ff */
[----:B------:R0:W-:Y:S01]  /*1a880*/  STL.64 [R1+0x1500], R4 ;  /* 0x0015000401007387 */ /* 0x0001e20000100a00 */
[----:B------:R-:W-:Y:S02]  /*1a890*/  LEA.HI.X.SX32 R7, R27, R26, 0x1, P1 ;  /* 0x0000001a1b077211 */ /* 0x000fe400008f0eff */
[----:B0-----:R-:W-:-:S04]  /*1a8a0*/  LEA R4, P0, R28, R24, 0x1 ;  /* 0x000000181c047211 */ /* 0x001fc800078008ff */
[----:B------:R-:W-:Y:S01]  /*1a8b0*/  LEA.HI.X.SX32 R5, R28, R26, 0x1, P0 ;  /* 0x0000001a1c057211 */ /* 0x000fe200000f0eff */
[----:B------:R-:W-:Y:S04]  /*1a8c0*/  STL.64 [R1+0x1508], R6 ;  /* 0x0015080601007387 */ /* 0x000fe80000100a00 */
[----:B------:R0:W-:Y:S04]  /*1a8d0*/  STL.64 [R1+0x14f8], R4 ;  /* 0x0014f80401007387 */ /* 0x0001e80000100a00 */
[----:B0-----:R-:W2:Y:S01]  /*1a8e0*/  LDL.LU.64 R4, [R1+0x2360] ;  /* 0x0023600001047983 */ /* 0x001ea20000300a00 */
[----:B------:R-:W-:-:S04]  /*1a8f0*/  LEA R6, P2, R0, R24, 0x1 ;  /* 0x0000001800067211 */ /* 0x000fc800078408ff */
[----:B------:R-:W-:Y:S02]  /*1a900*/  LEA.HI.X.SX32 R7, R0, R26, 0x1, P2 ;  /* 0x0000001a00077211 */ /* 0x000fe400010f0eff */
[----:B------:R-:W-:-:S03]  /*1a910*/  LEA R8, P1, R3, R24, 0x1 ;  /* 0x0000001803087211 */ /* 0x000fc600078208ff */
[----:B------:R0:W-:Y:S01]  /*1a920*/  STL.64 [R1+0x14e8], R6 ;  /* 0x0014e80601007387 */ /* 0x0001e20000100a00 */
[----:B------:R-:W-:Y:S02]  /*1a930*/  LEA.HI.X.SX32 R9, R3, R26, 0x1, P1 ;  /* 0x0000001a03097211 */ /* 0x000fe400008f0eff */
[----:B0-----:R-:W-:-:S03]  /*1a940*/  LEA R6, P0, R29, R24, 0x1 ;  /* 0x000000181d067211 */ /* 0x001fc600078008ff */
[----:B------:R-:W-:Y:S01]  /*1a950*/  STL.64 [R1+0x14f0], R8 ;  /* 0x0014f00801007387 */ /* 0x000fe20000100a00 */
[----:B------:R-:W-:Y:S01]  /*1a960*/  LEA.HI.X.SX32 R7, R29, R26, 0x1, P0 ;  /* 0x0000001a1d077211 */ /* 0x000fe200000f0eff */
[----:B------:R-:W-:-:S04]  /*1a970*/  IMAD.MOV.U32 R29, RZ, RZ, R13 ;  /* 0x000000ffff1d7224 */ /* 0x000fc800078e000d */
[----:B------:R0:W-:Y:S04]  /*1a980*/  STL.64 [R1+0x14e0], R6 ;  /* 0x0014e00601007387 */ /* 0x0001e80000100a00 */
[----:B0-----:R-:W3:Y:S01]  /*1a990*/  LDL.LU.64 R6, [R1+0x2358] ;  /* 0x0023580001067983 */ /* 0x001ee20000300a00 */
[----:B------:R-:W-:-:S05]  /*1a9a0*/  IMAD R15, R2, 0x2, R15 ;  /* 0x00000002020f7824 */ /* 0x000fca00078e020f */
[----:B------:R-:W-:Y:S02]  /*1a9b0*/  LEA R14, R2, R15, 0x1 ;  /* 0x0000000f020e7211 */ /* 0x000fe400078e08ff */
[CC--:B--2---:R-:W-:Y:S02]  /*1a9c0*/  LEA R8, P2, R4.reuse, R24.reuse, 0x1 ;  /* 0x0000001804087211 */ /* 0x0c4fe400078408ff */
[C---:B------:R-:W-:Y:S02]  /*1a9d0*/  LEA R12, P1, R5.reuse, R24, 0x1 ;  /* 0x00000018050c7211 */ /* 0x040fe400078208ff */
[----:B------:R-:W-:Y:S02]  /*1a9e0*/  LEA.HI.X.SX32 R9, R4, R26, 0x1, P2 ;  /* 0x0000001a04097211 */ /* 0x000fe400010f0eff */
[----:B------:R-:W-:Y:S01]  /*1a9f0*/  LEA R13, R2, R4, 0x1 ;  /* 0x00000004020d7211 */ /* 0x000fe200078e08ff */
[----:B------:R-:W-:Y:S04]  /*1aa00*/  STL [R1+0x14d8], R12 ;  /* 0x0014d80c01007387 */ /* 0x000fe80000100800 */
[----:B------:R0:W-:Y:S01]  /*1aa10*/  STL.64 [R1+0x14d0], R8 ;  /* 0x0014d00801007387 */ /* 0x0001e20000100a00 */
[----:B------:R-:W-:Y:S01]  /*1aa20*/  LEA.HI.X.SX32 R29, R5, R26, 0x1, P1 ;  /* 0x0000001a051d7211 */ /* 0x000fe200008f0eff */
[----:B0-----:R-:W-:Y:S01]  /*1aa30*/  IMAD.MOV.U32 R9, RZ, RZ, R13 ;  /* 0x000000ffff097224 */ /* 0x001fe200078e000d */
[----:B------:R-:W-:-:S04]  /*1aa40*/  LEA R8, P0, R13, R24, 0x1 ;  /* 0x000000180d087211 */ /* 0x000fc800078008ff */
[----:B------:R-:W-:Y:S01]  /*1aa50*/  LEA.HI.X.SX32 R9, R9, R26, 0x1, P0 ;  /* 0x0000001a09097211 */ /* 0x000fe200000f0eff */
[----:B------:R-:W-:Y:S04]  /*1aa60*/  STL [R1+0x14dc], R29 ;  /* 0x0014dc1d01007387 */ /* 0x000fe80000100800 */
[----:B------:R0:W-:Y:S04]  /*1aa70*/  STL.64 [R1+0x14c8], R8 ;  /* 0x0014c80801007387 */ /* 0x0001e80000100a00 */
[----:B0-----:R-:W2:Y:S01]  /*1aa80*/  LDL.LU.64 R8, [R1+0x2350] ;  /* 0x0023500001087983 */ /* 0x001ea20000300a00 */
[----:B------:R-:W-:-:S05]  /*1aa90*/  LEA R20, R2, R14, 0x1 ;  /* 0x0000000e02147211 */ /* 0x000fca00078e08ff */
[----:B------:R-:W-:-:S05]  /*1aaa0*/  IMAD R17, R2, 0x2, R20 ;  /* 0x0000000202117824 */ /* 0x000fca00078e0214 */
[----:B------:R-:W-:-:S04]  /*1aab0*/  LEA R16, R2, R17, 0x1 ;  /* 0x0000001102107211 */ /* 0x000fc800078e08ff */
[----:B------:R-:W-:-:S05]  /*1aac0*/  LEA R23, R2, R16, 0x1 ;  /* 0x0000001002177211 */ /* 0x000fca00078e08ff */
[----:B------:R-:W-:-:S05]  /*1aad0*/  IMAD R19, R2, 0x2, R23 ;  /* 0x0000000202137824 */ /* 0x000fca00078e0217 */
[----:B------:R-:W-:-:S05]  /*1aae0*/  LEA R18, R2, R19, 0x1 ;  /* 0x0000001302127211 */ /* 0x000fca00078e08ff */
[----:B------:R-:W-:-:S05]  /*1aaf0*/  IMAD R21, R2, 0x2, R18 ;  /* 0x0000000202157824 */ /* 0x000fca00078e0212 */
[----:B------:R-:W-:-:S04]  /*1ab00*/  LEA R25, R2, R21, 0x1 ;  /* 0x0000001502197211 */ /* 0x000fc800078e08ff */
[----:B------:R-:W-:-:S05]  /*1ab10*/  LEA R27, R2, R25, 0x1 ;  /* 0x00000019021b7211 */ /* 0x000fca00078e08ff */
[C---:B------:R-:W-:Y:S01]  /*1ab20*/  IMAD R0, R2.reuse, 0x2, R27 ;  /* 0x0000000202007824 */ /* 0x040fe200078e021b */
[----:B------:R-:W-:Y:S02]  /*1ab30*/  MOV R28, R12 ;  /* 0x0000000c001c7202 */ /* 0x000fe40000000f00 */
[C---:B---3--:R-:W-:Y:S02]  /*1ab40*/  LEA R12, P1, R7.reuse, R24, 0x1 ;  /* 0x00000018070c7211 */ /* 0x048fe400078208ff */
[----:B------:R-:W-:Y:S02]  /*1ab50*/  LEA R3, R2, R0, 0x1 ;  /* 0x0000000002037211 */ /* 0x000fe400078e08ff */
[----:B------:R-:W-:Y:S02]  /*1ab60*/  LEA R28, P2, R6, R24, 0x1 ;  /* 0x00000018061c7211 */ /* 0x000fe400078408ff */
[----:B------:R-:W-:Y:S02]  /*1ab70*/  LEA R4, R2, R3, 0x1 ;  /* 0x0000000302047211 */ /* 0x000fe400078e08ff */
[----:B------:R-:W-:-:S02]  /*1ab80*/  LEA.HI.X.SX32 R13, R7, R26, 0x1, P1 ;  /* 0x0000001a070d7211 */ /* 0x000fc400008f0eff */
[----:B------:R-:W-:Y:S02]  /*1ab90*/  LEA R5, R2, R4, 0x1 ;  /* 0x0000000402057211 */ /* 0x000fe400078e08ff */
[----:B------:R-:W-:Y:S01]  /*1aba0*/  LEA.HI.X.SX32 R29, R6, R26, 0x1, P2 ;  /* 0x0000001a061d7211 */ /* 0x000fe200010f0eff */
[----:B------:R0:W-:Y:S04]  /*1abb0*/  STL.64 [R1+0x14c0], R12 ;  /* 0x0014c00c01007387 */ /* 0x0001e80000100a00 */
[----:B------:R-:W-:Y:S04]  /*1abc0*/  STL.64 [R1+0x2340], R4 ;  /* 0x0023400401007387 */ /* 0x000fe80000100a00 */
[----:B------:R1:W-:Y:S01]  /*1abd0*/  STL.64 [R1+0x14b8], R28 ;  /* 0x0014b81c01007387 */ /* 0x0003e20000100a00 */
[----:B0-----:R-:W-:-:S04]  /*1abe0*/  LEA R13, R2, R6, 0x1 ;  /* 0x00000006020d7211 */ /* 0x001fc800078e08ff */
[----:B-1----:R-:W-:Y:S02]  /*1abf0*/  LEA R28, P0, R13, R24, 0x1 ;  /* 0x000000180d1c7211 */ /* 0x002fe400078008ff */
[----:B------:R-:W-:-:S04]  /*1ac00*/  MOV R29, R13 ;  /* 0x0000000d001d7202 */ /* 0x000fc80000000f00 */
[----:B------:R-:W-:-:S05]  /*1ac10*/  LEA.HI.X.SX32 R29, R29, R26, 0x1, P0 ;  /* 0x0000001a1d1d7211 */ /* 0x000fca00000f0eff */
[----:B------:R0:W-:Y:S01]  /*1ac20*/  STL.64 [R1+0x14b0], R28 ;  /* 0x0014b01c01007387 */ /* 0x0001e20000100a00 */
[----:B------:R-:W-:Y:S01]  /*1ac30*/  IMAD R6, R2, 0x2, R5 ;  /* 0x0000000202067824 */ /* 0x000fe200078e0205 */
[----:B--2---:R-:W-:Y:S01]  /*1ac40*/  LEA R12, P2, R8, R24, 0x1 ;  /* 0x00000018080c7211 */ /* 0x004fe200078408ff */
[----:B0-----:R-:W-:-:S03]  /*1ac50*/  IMAD R28, R2, 0x2, R8 ;  /* 0x00000002021c7824 */ /* 0x001fc600078e0208 */
[----:B------:R-:W-:Y:S02]  /*1ac60*/  LEA.HI.X.SX32 R13, R8, R26, 0x1, P2 ;  /* 0x0000001a080d7211 */ /* 0x000fe400010f0eff */
[----:B------:R-:W-:-:S03]  /*1ac70*/  LEA R4, P1, R9, R24, 0x1 ;  /* 0x0000001809047211 */ /* 0x000fc600078208ff */
[----:B------:R0:W-:Y:S01]  /*1ac80*/  STL.64 [R1+0x14a0], R12 ;  /* 0x0014a00c01007387 */ /* 0x0001e20000100a00 */
[----:B------:R-:W-:Y:S02]  /*1ac90*/  LEA.HI.X.SX32 R5, R9, R26, 0x1, P1 ;  /* 0x0000001a09057211 */ /* 0x000fe400008f0eff */
[----:B0-----:R-:W-:Y:S02]  /*1aca0*/  LEA R12, P0, R28, R24, 0x1 ;  /* 0x000000181c0c7211 */ /* 0x001fe400078008ff */
[----:B------:R-:W-:-:S04]  /*1acb0*/  MOV R13, R28 ;  /* 0x0000001c000d7202 */ /* 0x000fc80000000f00 */
[----:B------:R-:W-:Y:S01]  /*1acc0*/  LEA.HI.X.SX32 R13, R13, R26, 0x1, P0 ;  /* 0x0000001a0d0d7211 */ /* 0x000fe200000f0eff */
[----:B------:R-:W-:Y:S04]  /*1acd0*/  STL.64 [R1+0x14a8], R4 ;  /* 0x0014a80401007387 */ /* 0x000fe80000100a00 */
[----:B------:R0:W-:Y:S04]  /*1ace0*/  STL.64 [R1+0x1498], R12 ;  /* 0x0014980c01007387 */ /* 0x0001e80000100a00 */
[----:B0-----:R-:W2:Y:S01]  /*1acf0*/  LDL.LU.64 R12, [R1+0x2348] ;  /* 0x00234800010c7983 */ /* 0x001ea20000300a00 */
[----:B------:R-:W-:-:S02]  /*1ad00*/  LEA R7, R2, R6, 0x1 ;  /* 0x0000000602077211 */ /* 0x000fc400078e08ff */
[CC--:B------:R-:W-:Y:S02]  /*1ad10*/  LEA R28, P1, R11.reuse, R24.reuse, 0x1 ;  /* 0x000000180b1c7211 */ /* 0x0c0fe400078208ff */
[----:B------:R-:W-:Y:S02]  /*1ad20*/  LEA R8, R2, R7, 0x1 ;  /* 0x0000000702087211 */ /* 0x000fe400078e08ff */
[----:B------:R-:W-:Y:S02]  /*1ad30*/  LEA R4, P2, R10, R24, 0x1 ;  /* 0x000000180a047211 */ /* 0x000fe400078408ff */
[-C--:B------:R-:W-:Y:S01]  /*1ad40*/  LEA.HI.X.SX32 R29, R11, R26.reuse, 0x1, P1 ;  /* 0x0000001a0b1d7211 */ /* 0x080fe200008f0eff */
[----:B------:R-:W-:Y:S01]  /*1ad50*/  IMAD R9, R2, 0x2, R8 ;  /* 0x0000000202097824 */ /* 0x000fe200078e0208 */
[----:B------:R-:W-:-:S04]  /*1ad60*/  LEA.HI.X.SX32 R5, R10, R26, 0x1, P2 ;  /* 0x0000001a0a057211 */ /* 0x000fc800010f0eff */
[----:B------:R0:W-:Y:S01]  /*1ad70*/  STL.64 [R1+0x2338], R8 ;  /* 0x0023380801007387 */ /* 0x0001e20000100a00 */
[----:B------:R-:W-:-:S03]  /*1ad80*/  LEA R10, R2, R9, 0x1 ;  /* 0x00000009020a7211 */ /* 0x000fc600078e08ff */
[----:B------:R2:W-:Y:S04]  /*1ad90*/  STL.64 [R1+0x1490], R28 ;  /* 0x0014901c01007387 */ /* 0x0005e80000100a00 */
[----:B------:R1:W-:Y:S01]  /*1ada0*/  STL.64 [R1+0x1488], R4 ;  /* 0x0014880401007387 */ /* 0x0003e20000100a00 */
[----:B0-----:R-:W-:-:S04]  /*1adb0*/  LEA R8, P0, R22, R24, 0x1 ;  /* 0x0000001816087211 */ /* 0x001fc800078008ff */
[----:B------:R-:W-:-:S05]  /*1adc0*/  LEA.HI.X.SX32 R9, R22, R26, 0x1, P0 ;  /* 0x0000001a16097211 */ /* 0x000fca00000f0eff */
[----:B------:R0:W-:Y:S01]  /*1add0*/  STL.64 [R1+0x1480], R8 ;  /* 0x0014800801007387 */ /* 0x0001e20000100a00 */
[CC--:B--2---:R-:W-:Y:S02]  /*1ade0*/  LEA R28, P1, R13.reuse, R24.reuse, 0x1 ;  /* 0x000000180d1c7211 */ /* 0x0c4fe400078208ff */
[----:B-1----:R-:W-:Y:S01]  /*1adf0*/  LEA R4, P2, R12, R24, 0x1 ;  /* 0x000000180c047211 */ /* 0x002fe200078408ff */
[----:B------:R-:W-:Y:S01]  /*1ae00*/  IMAD R22, R2, 0x2, R12 ;  /* 0x0000000202167824 */ /* 0x000fe200078e020c */
[-C--:B------:R-:W-:Y:S02]  /*1ae10*/  LEA.HI.X.SX32 R29, R13, R26.reuse, 0x1, P1 ;  /* 0x0000001a0d1d7211 */ /* 0x080fe400008f0eff */
[----:B------:R-:W-:-:S03]  /*1ae20*/  LEA.HI.X.SX32 R5, R12, R26, 0x1, P2 ;  /* 0x0000001a0c057211 */ /* 0x000fc600010f0eff */
[----:B------:R1:W-:Y:S01]  /*1ae30*/  STL.64 [R1+0x1478], R28 ;  /* 0x0014781c01007387 */ /* 0x0003e20000100a00 */
[----:B0-----:R-:W-:-:S03]  /*1ae40*/  LEA R8, P1, R15, R24, 0x1 ;  /* 0x000000180f087211 */ /* 0x001fc600078208ff */
[----:B------:R0:W-:Y:S01]  /*1ae50*/  STL.64 [R1+0x1470], R4 ;  /* 0x0014700401007387 */ /* 0x0001e20000100a00 */
[----:B------:R-:W-:Y:S02]  /*1ae60*/  LEA.HI.X.SX32 R9, R15, R26, 0x1, P1 ;  /* 0x0000001a0f097211 */ /* 0x000fe400008f0eff */
[-C--:B-1----:R-:W-:Y:S02]  /*1ae70*/  LEA R28, P0, R22, R24.reuse, 0x1 ;  /* 0x00000018161c7211 */ /* 0x082fe400078008ff */
[----:B0-----:R-:W-:Y:S02]  /*1ae80*/  LEA R4, P2, R14, R24, 0x1 ;  /* 0x000000180e047211 */ /* 0x001fe400078408ff */
[-C--:B------:R-:W-:Y:S02]  /*1ae90*/  LEA.HI.X.SX32 R29, R22, R26.reuse, 0x1, P0 ;  /* 0x0000001a161d7211 */ /* 0x080fe400000f0eff */
[----:B------:R-:W-:-:S03]  /*1aea0*/  LEA.HI.X.SX32 R5, R14, R26, 0x1, P2 ;  /* 0x0000001a0e057211 */ /* 0x000fc600010f0eff */
        /* <DEDUP_REMOVED lines=16> */
[----:B------:R-:W-:-:S02]  /*1afb0*/  LEA R28, P1, R19, R24, 0x1 ;  /* 0x00000018131c7211 */ /* 0x000fc400078208ff */
[C---:B------:R-:W-:Y:S02]  /*1afc0*/  LEA R8, P2, R18.reuse, R24, 0x1 ;  /* 0x0000001812087211 */ /* 0x040fe400078408ff */
[-C--:B------:R-:W-:Y:S02]  /*1afd0*/  LEA.HI.X.SX32 R29, R19, R26.reuse, 0x1, P1 ;  /* 0x0000001a131d7211 */ /* 0x080fe400008f0eff */
[----:B------:R-:W-:-:S03]  /*1afe0*/  LEA.HI.X.SX32 R9, R18, R26, 0x1, P2 ;  /* 0x0000001a12097211 */ /* 0x000fc600010f0eff */
[----:B------:R0:W-:Y:S01]  /*1aff0*/  STL.64 [R1+0x1430], R28 ;  /* 0x0014301c01007387 */ /* 0x0001e20000100a00 */
[----:B------:R-:W-:-:S03]  /*1b000*/  LEA R22, P1, R25, R24, 0x1 ;  /* 0x0000001819167211 */ /* 0x000fc600078208ff */
[----:B------:R1:W-:Y:S01]  /*1b010*/  STL.64 [R1+0x1428], R8 ;  /* 0x0014280801007387 */ /* 0x0003e20000100a00 */
[----:B------:R-:W-:Y:S02]  /*1b020*/  LEA.HI.X.SX32 R23, R25, R26, 0x1, P1 ;  /* 0x0000001a19177211 */ /* 0x000fe400008f0eff */
[-C--:B0-----:R-:W-:Y:S02]  /*1b030*/  LEA R28, P0, R21, R24.reuse, 0x1 ;  /* 0x00000018151c7211 */ /* 0x081fe400078008ff */
[----:B-1----:R-:W-:Y:S02]  /*1b040*/  LEA R8, P2, R27, R24, 0x1 ;  /* 0x000000181b087211 */ /* 0x002fe400078408ff */
[-C--:B------:R-:W-:Y:S02]  /*1b050*/  LEA.HI.X.SX32 R29, R21, R26.reuse, 0x1, P0 ;  /* 0x0000001a151d7211 */ /* 0x080fe400000f0eff */
[----:B------:R-:W-:-:S03]  /*1b060*/  LEA.HI.X.SX32 R9, R27, R26, 0x1, P2 ;  /* 0x0000001a1b097211 */ /* 0x000fc600010f0eff */
[----:B------:R0:W-:Y:S04]  /*1b070*/  STL.64 [R1+0x1420], R28 ;  /* 0x0014201c01007387 */ /* 0x0001e80000100a00 */
[----:B------:R1:W-:Y:S04]  /*1b080*/  STL.64 [R1+0x1418], R22 ;  /* 0x0014181601007387 */ /* 0x0003e80000100a00 */
[----:B------:R2:W-:Y:S01]  /*1b090*/  STL.64 [R1+0x1410], R8 ;  /* 0x0014100801007387 */ /* 0x0005e20000100a00 */
[----:B0-----:R-:W-:-:S04]  /*1b0a0*/  LEA R28, P0, R0, R24, 0x1 ;  /* 0x00000018001c7211 */ /* 0x001fc800078008ff */
[----:B------:R-:W-:Y:S02]  /*1b0b0*/  LEA.HI.X.SX32 R29, R0, R26, 0x1, P0 ;  /* 0x0000001a001d7211 */ /* 0x000fe400000f0eff */
[----:B-1----:R-:W-:-:S03]  /*1b0c0*/  LEA R22, P1, R3, R24, 0x1 ;  /* 0x0000001803167211 */ /* 0x002fc600078208ff */
[----:B------:R-:W-:Y:S01]  /*1b0d0*/  STL.64 [R1+0x1408], R28 ;  /* 0x0014081c01007387 */ /* 0x000fe20000100a00 */
[----:B------:R-:W-:Y:S02]  /*1b0e0*/  LEA.HI.X.SX32 R23, R3, R26, 0x1, P1 ;  /* 0x0000001a03177211 */ /* 0x000fe400008f0eff */
[----:B--2---:R-:W-:-:S04]  /*1b0f0*/  LEA R8, P2, R4, R24, 0x1 ;  /* 0x0000001804087211 */ /* 0x004fc800078408ff */
[----:B------:R-:W-:-:S05]  /*1b100*/  LEA.HI.X.SX32 R9, R4, R26, 0x1, P2 ;  /* 0x0000001a04097211 */ /* 0x000fca00010f0eff */
[----:B------:R0:W-:Y:S04]  /*1b110*/  STL.64 [R1+0x13f8], R8 ;  /* 0x0013f80801007387 */ /* 0x0001e80000100a00 */
[----:B------:R-:W-:Y:S01]  /*1b120*/  STL.64 [R1+0x1400], R22 ;  /* 0x0014001601007387 */ /* 0x000fe20000100a00 */
[----:B0-----:R-:W-:-:S04]  /*1b130*/  LEA R8, P0, R5, R24, 0x1 ;  /* 0x0000001805087211 */ /* 0x001fc800078008ff */
[----:B------:R-:W-:-:S05]  /*1b140*/  LEA.HI.X.SX32 R9, R5, R26, 0x1, P0 ;  /* 0x0000001a05097211 */ /* 0x000fca00000f0eff */
[----:B------:R0:W-:Y:S04]  /*1b150*/  STL.64 [R1+0x13f0], R8 ;  /* 0x0013f00801007387 */ /* 0x0001e80000100a00 */
[----:B0-----:R-:W2:Y:S01]  /*1b160*/  LDL.LU.64 R8, [R1+0x2338] ;  /* 0x0023380001087983 */ /* 0x001ea20000300a00 */
[----:B------:R-:W-:-:S04]  /*1b170*/  LEA R11, R2, R10, 0x1 ;  /* 0x0000000a020b7211 */ /* 0x000fc800078e08ff */
[----:B------:R-:W-:-:S04]  /*1b180*/  LEA R12, R2, R11, 0x1 ;  /* 0x0000000b020c7211 */ /* 0x000fc800078e08ff */
[----:B------:R-:W-:-:S05]  /*1b190*/  LEA R13, R2, R12, 0x1 ;  /* 0x0000000c020d7211 */ /* 0x000fca00078e08ff */
[----:B------:R-:W-:-:S05]  /*1b1a0*/  IMAD R15, R2, 0x2, R13 ;  /* 0x00000002020f7824 */ /* 0x000fca00078e020d */
[----:B------:R-:W-:-:S04]  /*1b1b0*/  LEA R14, R2, R15, 0x1 ;  /* 0x0000000f020e7211 */ /* 0x000fc800078e08ff */
[----:B------:R-:W-:-:S05]  /*1b1c0*/  LEA R16, R2, R14, 0x1 ;  /* 0x0000000e02107211 */ /* 0x000fca00078e08ff */
[----:B------:R-:W-:-:S05]  /*1b1d0*/  IMAD R17, R2, 0x2, R16 ;  /* 0x0000000202117824 */ /* 0x000fca00078e0210 */
[----:B------:R-:W-:-:S04]  /*1b1e0*/  LEA R19, R2, R17, 0x1 ;  /* 0x0000001102137211 */ /* 0x000fc800078e08ff */
[----:B------:R-:W-:Y:S02]  /*1b1f0*/  LEA R18, R2, R19, 0x1 ;  /* 0x0000001302127211 */ /* 0x000fe400078e08ff */
[----:B------:R-:W-:-:S03]  /*1b200*/  LEA R28, P1, R6, R24, 0x1 ;  /* 0x00000018061c7211 */ /* 0x000fc600078208ff */
[----:B------:R-:W-:Y:S01]  /*1b210*/  IMAD R20, R2, 0x2, R18 ;  /* 0x0000000202147824 */ /* 0x000fe200078e0212 */
[C---:B------:R-:W-:Y:S02]  /*1b220*/  LEA R22, P2, R7.reuse, R24, 0x1 ;  /* 0x0000001807167211 */ /* 0x040fe400078408ff */
[----:B------:R-:W-:Y:S02]  /*1b230*/  LEA.HI.X.SX32 R29, R6, R26, 0x1, P1 ;  /* 0x0000001a061d7211 */ /* 0x000fe400008f0eff */
[C---:B------:R-:W-:Y:S02]  /*1b240*/  LEA R21, R2.reuse, R20, 0x1 ;  /* 0x0000001402157211 */ /* 0x040fe400078e08ff */
[----:B------:R-:W-:Y:S01]  /*1b250*/  LEA.HI.X.SX32 R23, R7, R26, 0x1, P2 ;  /* 0x0000001a07177211 */ /* 0x000fe200010f0eff */
[----:B------:R-:W-:Y:S01]  /*1b260*/  STL.64 [R1+0x13e8], R28 ;  /* 0x0013e81c01007387 */ /* 0x000fe20000100a00 */
[----:B------:R-:W-:-:S03]  /*1b270*/  LEA R0, R2, R21, 0x1 ;  /* 0x0000001502007211 */ /* 0x000fc600078e08ff */
[----:B------:R0:W-:Y:S02]  /*1b280*/  STL.64 [R1+0x13e0], R22 ;  /* 0x0013e01601007387 */ /* 0x0001e40000100a00 */
[----:B------:R-:W-:Y:S01]  /*1b290*/  IMAD R3, R2, 0x2, R0 ;  /* 0x0000000202037824 */ /* 0x000fe200078e0200 */
[----:B0-----:R-:W-:-:S04]  /*1b2a0*/  LEA R22, P2, R10, R24, 0x1 ;  /* 0x000000180a167211 */ /* 0x001fc800078408ff */
[----:B------:R-:W-:Y:S02]  /*1b2b0*/  LEA.HI.X.SX32 R23, R10, R26, 0x1, P2 ;  /* 0x0000001a0a177211 */ /* 0x000fe400010f0eff */
[----:B------:R-:W-:-:S04]  /*1b2c0*/  LEA R4, R2, R3, 0x1 ;  /* 0x0000000302047211 */ /* 0x000fc800078e08ff */
[----:B------:R-:W-:Y:S02]  /*1b2d0*/  LEA R5, R2, R4, 0x1 ;  /* 0x0000000402057211 */ /* 0x000fe400078e08ff */
[CC--:B--2---:R-:W-:Y:S02]  /*1b2e0*/  LEA R6, P0, R8.reuse, R24.reuse, 0x1 ;  /* 0x0000001808067211 */ /* 0x0c4fe400078008ff */
[C---:B------:R-:W-:Y:S02]  /*1b2f0*/  LEA R28, P1, R9.reuse, R24, 0x1 ;  /* 0x00000018091c7211 */ /* 0x040fe400078208ff */
[-C--:B------:R-:W-:Y:S02]  /*1b300*/  LEA.HI.X.SX32 R7, R8, R26.reuse, 0x1, P0 ;  /* 0x0000001a08077211 */ /* 0x080fe400000f0eff */
[----:B------:R-:W-:Y:S02]  /*1b310*/  LEA.HI.X.SX32 R29, R9, R26, 0x1, P1 ;  /* 0x0000001a091d7211 */ /* 0x000fe400008f0eff */
[C---:B------:R-:W-:Y:S01]  /*1b320*/  LEA R8, P2, R13.reuse, R24, 0x1 ;  /* 0x000000180d087211 */ /* 0x040fe200078408ff */
[----:B------:R-:W-:Y:S04]  /*1b330*/  STL.64 [R1+0x13d8], R6 ;  /* 0x0013d80601007387 */ /* 0x000fe80000100a00 */
[----:B------:R0:W-:Y:S01]  /*1b340*/  STL.64 [R1+0x13d0], R28 ;  /* 0x0013d01c01007387 */ /* 0x0001e20000100a00 */
[----:B------:R-:W-:-:S03]  /*1b350*/  LEA.HI.X.SX32 R9, R13, R26, 0x1, P2 ;  /* 0x0000001a0d097211 */ /* 0x000fc600010f0eff */
[----:B------:R1:W-:Y:S01]  /*1b360*/  STL.64 [R1+0x13c8], R22 ;  /* 0x0013c81601007387 */ /* 0x0003e20000100a00 */
[CC--:B0-----:R-:W-:Y:S02]  /*1b370*/  LEA R28, P0, R11.reuse, R24.reuse, 0x1 ;  /* 0x000000180b1c7211 */ /* 0x0c1fe400078008ff */
[C---:B-1----:R-:W-:Y:S02]  /*1b380*/  LEA R22, P1, R12.reuse, R24, 0x1 ;  /* 0x000000180c167211 */ /* 0x042fe400078208ff */
[-C--:B------:R-:W-:Y:S02]  /*1b390*/  LEA.HI.X.SX32 R29, R11, R26.reuse, 0x1, P0 ;  /* 0x0000001a0b1d7211 */ /* 0x080fe400000f0eff */
[----:B------:R-:W-:Y:S01]  /*1b3a0*/  LEA.HI.X.SX32 R23, R12, R26, 0x1, P1 ;  /* 0x0000001a0c177211 */ /* 0x000fe200008f0eff */
[----:B------:R-:W-:Y:S01]  /*1b3b0*/  IMAD R7, R2, 0x2, R5 ;  /* 0x0000000202077824 */ /* 0x000fe200078e0205 */
[----:B------:R-:W-:Y:S01]  /*1b3c0*/  STL.64 [R1+0x13b0], R8 ;  /* 0x0013b00801007387 */ /* 0x000fe20000100a00 */
[----:B------:R-:W-:-:S03]  /*1b3d0*/  LEA R10, P2, R16, R24, 0x1 ;  /* 0x00000018100a7211 */ /* 0x000fc600078408ff */
[----:B------:R0:W-:Y:S01]  /*1b3e0*/  STL.64 [R1+0x13c0], R28 ;  /* 0x0013c01c01007387 */ /* 0x0001e20000100a00 */
[----:B------:R-:W-:-:S03]  /*1b3f0*/  LEA R6, R2, R7, 0x1 ;  /* 0x0000000702067211 */ /* 0x000fc600078e08ff */
[----:B------:R1:W-:Y:S01]  /*1b400*/  STL.64 [R1+0x13b8], R22 ;  /* 0x0013b81601007387 */ /* 0x0003e20000100a00 */
[----:B------:R-:W-:Y:S02]  /*1b410*/  LEA.HI.X.SX32 R11, R16, R26, 0x1, P2 ;  /* 0x0000001a100b7211 */ /* 0x000fe400010f0eff */
[CC--:B0-----:R-:W-:Y:S02]  /*1b420*/  LEA R28, P0, R15.reuse, R24.reuse, 0x1 ;  /* 0x000000180f1c7211 */ /* 0x0c1fe400078008ff */
[C---:B-1----:R-:W-:Y:S02]  /*1b430*/  LEA R22, P1, R14.reuse, R24, 0x1 ;  /* 0x000000180e167211 */ /* 0x042fe400078208ff */
[-C--:B------:R-:W-:Y:S02]  /*1b440*/  LEA.HI.X.SX32 R29, R15, R26.reuse, 0x1, P0 ;  /* 0x0000001a0f1d7211 */ /* 0x080fe400000f0eff */
[----:B------:R-:W-:Y:S02]  /*1b450*/  LEA.HI.X.SX32 R23, R14, R26, 0x1, P1 ;  /* 0x0000001a0e177211 */ /* 0x000fe400008f0eff */
[----:B------:R-:W-:Y:S01]  /*1b460*/  LEA R8, R2, R6, 0x1 ;  /* 0x0000000602087211 */ /* 0x000fe200078e08ff */
[----:B------:R0:W-:Y:S01]  /*1b470*/  STL.64 [R1+0x1398], R10 ;  /* 0x0013980a01007387 */ /* 0x0001e20000100a00 */
[----:B------:R-:W-:-:S03]  /*1b480*/  LEA R12, P2, R18, R24, 0x1 ;  /* 0x00000018120c7211 */ /* 0x000fc600078408ff */
[----:B------:R-:W-:Y:S01]  /*1b490*/  STL.64 [R1+0x13a8], R28 ;  /* 0x0013a81c01007387 */ /* 0x000fe20000100a00 */
[----:B------:R-:W-:-:S03]  /*1b4a0*/  IMAD R9, R2, 0x2, R8 ;  /* 0x0000000202097824 */ /* 0x000fc600078e0208 */
[----:B------:R1:W-:Y:S01]  /*1b4b0*/  STL.64 [R1+0x13a0], R22 ;  /* 0x0013a01601007387 */ /* 0x0003e20000100a00 */
[----:B------:R-:W-:Y:S02]  /*1b4c0*/  LEA.HI.X.SX32 R13, R18, R26, 0x1, P2 ;  /* 0x0000001a120d7211 */ /* 0x000fe400010f0eff */
[-C--:B------:R-:W-:Y:S02]  /*1b4d0*/  LEA R14, P1, R19, R24.reuse, 0x1 ;  /* 0x00000018130e7211 */ /* 0x080fe400078208ff */
[----:B0-----:R-:W-:Y:S02]  /*1b4e0*/  LEA R10, R2, R9, 0x1 ;  /* 0x00000009020a7211 */ /* 0x001fe400078e08ff */
[----:B-1----:R-:W-:-:S04]  /*1b4f0*/  LEA R22, P0, R17, R24, 0x1 ;  /* 0x0000001811167211 */ /* 0x002fc800078008ff */
[----:B------:R-:W-:Y:S01]  /*1b500*/  LEA.HI.X.SX32 R23, R17, R26, 0x1, P0 ;  /* 0x0000001a11177211 */ /* 0x000fe200000f0eff */
[----:B------:R0:W-:Y:S01]  /*1b510*/  STL.64 [R1+0x1380], R12 ;  /* 0x0013800c01007387 */ /* 0x0001e20000100a00 */
[----:B------:R-:W-:Y:S02]  /*1b520*/  LEA R11, R2, R10, 0x1 ;  /* 0x0000000a020b7211 */ /* 0x000fe400078e08ff */
[----:B------:R-:W-:Y:S01]  /*1b530*/  LEA.HI.X.SX32 R15, R19, R26, 0x1, P1 ;  /* 0x0000001a130f7211 */ /* 0x000fe200008f0eff */
[----:B------:R1:W-:Y:S01]  /*1b540*/  STL.64 [R1+0x1390], R22 ;  /* 0x0013901601007387 */ /* 0x0003e20000100a00 */
[----:B------:R-:W-:-:S03]  /*1b550*/  LEA R16, P1, R21, R24, 0x1 ;  /* 0x0000001815107211 */ /* 0x000fc600078208ff */
[----:B------:R2:W-:Y:S01]  /*1b560*/  STL.64 [R1+0x1388], R14 ;  /* 0x0013880e01007387 */ /* 0x0005e20000100a00 */
[----:B------:R-:W-:Y:S01]  /*1b570*/  LEA.HI.X.SX32 R17, R21, R26, 0x1, P1 ;  /* 0x0000001a15117211 */ /* 0x000fe200008f0eff */
[----:B0-----:R-:W-:Y:S01]  /*1b580*/  IMAD R12, R2, 0x2, R11 ;  /* 0x00000002020c7824 */ /* 0x001fe200078e020b */
[----:B-1----:R-:W-:-:S04]  /*1b590*/  LEA R22, P0, R20, R24, 0x1 ;  /* 0x0000001814167211 */ /* 0x002fc800078008ff */
[----:B------:R-:W-:Y:S02]  /*1b5a0*/  LEA.HI.X.SX32 R23, R20, R26, 0x1, P0 ;  /* 0x0000001a14177211 */ /* 0x000fe400000f0eff */
[----:B--2---:R-:W-:Y:S02]  /*1b5b0*/  LEA R14, P2, R0, R24, 0x1 ;  /* 0x00000018000e7211 */ /* 0x004fe400078408ff */
[----:B------:R-:W-:Y:S01]  /*1b5c0*/  LEA R13, R2, R12, 0x1 ;  /* 0x0000000c020d7211 */ /* 0x000fe200078e08ff */
[----:B------:R-:W-:Y:S01]  /*1b5d0*/  STL.64 [R1+0x1378], R22 ;  /* 0x0013781601007387 */ /* 0x000fe20000100a00 */
[----:B------:R-:W-:Y:S02]  /*1b5e0*/  LEA R20, P0, R3, R24, 0x1 ;  /* 0x0000001803147211 */ /* 0x000fe400078008ff */
[----:B------:R-:W-:Y:S01]  /*1b5f0*/  LEA.HI.X.SX32 R15, R0, R26, 0x1, P2 ;  /* 0x0000001a000f7211 */ /* 0x000fe200010f0eff */
[----:B------:R0:W-:Y:S01]  /*1b600*/  STL.64 [R1+0x1370], R16 ;  /* 0x0013701001007387 */ /* 0x0001e20000100a00 */
[----:B------:R-:W-:-:S02]  /*1b610*/  LEA R18, P1, R4, R24, 0x1 ;  /* 0x0000001804127211 */ /* 0x000fc400078208ff */
[----:B------:R-:W-:Y:S02]  /*1b620*/  LEA R0, R2, R13, 0x1 ;  /* 0x0000000d02007211 */ /* 0x000fe400078e08ff */
[-C--:B------:R-:W-:Y:S02]  /*1b630*/  LEA.HI.X.SX32 R21, R3, R26.reuse, 0x1, P0 ;  /* 0x0000001a03157211 */ /* 0x080fe400000f0eff */
[----:B------:R-:W-:Y:S02]  /*1b640*/  LEA.HI.X.SX32 R19, R4, R26, 0x1, P1 ;  /* 0x0000001a04137211 */ /* 0x000fe400008f0eff */
[C---:B0-----:R-:W-:Y:S01]  /*1b650*/  LEA R16, P2, R5.reuse, R24, 0x1 ;  /* 0x0000001805107211 */ /* 0x041fe200078408ff */
[----:B------:R0:W-:Y:S03]  /*1b660*/  STL.64 [R1+0x1368], R14 ;  /* 0x0013680e01007387 */ /* 0x0001e60000100a00 */
[----:B------:R-:W-:Y:S01]  /*1b670*/  LEA.HI.X.SX32 R17, R5, R26, 0x1, P2 ;  /* 0x0000001a05117211 */ /* 0x000fe200010f0eff */
[----:B------:R1:W-:Y:S04]  /*1b680*/  STL.64 [R1+0x1360], R20 ;  /* 0x0013601401007387 */ /* 0x0003e80000100a00 */
[----:B------:R2:W-:Y:S01]  /*1b690*/  STL.64 [R1+0x1358], R18 ;  /* 0x0013581201007387 */ /* 0x0005e20000100a00 */
[----:B0-----:R-:W-:-:S03]  /*1b6a0*/  IMAD R14, R2, 0x2, R0 ;  /* 0x00000002020e7824 */ /* 0x001fc600078e0200 */
[----:B------:R0:W-:Y:S01]  /*1b6b0*/  STL.64 [R1+0x1350], R16 ;  /* 0x0013501001007387 */ /* 0x0001e20000100a00 */
[CC--:B-1----:R-:W-:Y:S02]  /*1b6c0*/  LEA R20, P0, R7.reuse, R24.reuse, 0x1 ;  /* 0x0000001807147211 */ /* 0x0c2fe400078008ff */
[----:B--2---:R-:W-:Y:S02]  /*1b6d0*/  LEA R18, P1, R6, R24, 0x1 ;  /* 0x0000001806127211 */ /* 0x004fe400078208ff */
[----:B------:R-:W-:Y:S02]  /*1b6e0*/  LEA R3, R2, R14, 0x1 ;  /* 0x0000000e02037211 */ /* 0x000fe400078e08ff */
[----:B0-----:R-:W-:Y:S02]  /*1b6f0*/  LEA R16, P2, R8, R24, 0x1 ;  /* 0x0000001808107211 */ /* 0x001fe400078408ff */
[-C--:B------:R-:W-:Y:S02]  /*1b700*/  LEA.HI.X.SX32 R21, R7, R26.reuse, 0x1, P0 ;  /* 0x0000001a07157211 */ /* 0x080fe400000f0eff */
[----:B------:R-:W-:-:S02]  /*1b710*/  LEA.HI.X.SX32 R19, R6, R26, 0x1, P1 ;  /* 0x0000001a06137211 */ /* 0x000fc400008f0eff */
[----:B------:R-:W-:Y:S01]  /*1b720*/  LEA.HI.X.SX32 R17, R8, R26, 0x1, P2 ;  /* 0x0000001a08117211 */ /* 0x000fe200010f0eff */
[----:B------:R0:W-:Y:S01]  /*1b730*/  STL.64 [R1+0x1348], R20 ;  /* 0x0013481401007387 */ /* 0x0001e20000100a00 */
[----:B------:R-:W-:-:S03]  /*1b740*/  LEA R4, R2, R3, 0x1 ;  /* 0x0000000302047211 */ /* 0x000fc600078e08ff */
[----:B------:R1:W-:Y:S02]  /*1b750*/  STL.64 [R1+0x1340], R18 ;  /* 0x0013401201007387 */ /* 0x0003e40000100a00 */
[----:B------:R-:W-:Y:S02]  /*1b760*/  IMAD R6, R2, 0x2, R4 ;  /* 0x0000000202067824 */ /* 0x000fe400078e0204 */
[----:B------:R2:W-:Y:S01]  /*1b770*/  STL.64 [R1+0x1338], R16 ;  /* 0x0013381001007387 */ /* 0x0005e20000100a00 */
[CC--:B0-----:R-:W-:Y:S02]  /*1b780*/  LEA R20, P0, R9.reuse, R24.reuse, 0x1 ;  /* 0x0000001809147211 */ /* 0x0c1fe400078008ff */
[----:B-1----:R-:W-:Y:S02]  /*1b790*/  LEA R18, P1, R10, R24, 0x1 ;  /* 0x000000180a127211 */ /* 0x002fe400078208ff */
[----:B------:R-:W-:Y:S02]  /*1b7a0*/  LEA.HI.X.SX32 R21, R9, R26, 0x1, P0 ;  /* 0x0000001a09157211 */ /* 0x000fe400000f0eff */
[----:B--2---:R-:W-:-:S02]  /*1b7b0*/  LEA R16, P2, R11, R24, 0x1 ;  /* 0x000000180b107211 */ /* 0x004fc400078408ff */
[-C--:B------:R-:W-:Y:S02]  /*1b7c0*/  LEA.HI.X.SX32 R19, R10, R26.reuse, 0x1, P1 ;  /* 0x0000001a0a137211 */ /* 0x080fe400008f0eff */
[----:B------:R-:W-:Y:S01]  /*1b7d0*/  LEA.HI.X.SX32 R17, R11, R26, 0x1, P2 ;  /* 0x0000001a0b117211 */ /* 0x000fe200010f0eff */
[----:B------:R0:W-:Y:S01]  /*1b7e0*/  STL.64 [R1+0x1330], R20 ;  /* 0x0013301401007387 */ /* 0x0001e20000100a00 */
[----:B------:R-:W-:-:S03]  /*1b7f0*/  LEA R5, R2, R6, 0x1 ;  /* 0x0000000602057211 */ /* 0x000fc600078e08ff */
[----:B------:R1:W-:Y:S01]  /*1b800*/  STL.64 [R1+0x1328], R18 ;  /* 0x0013281201007387 */ /* 0x0003e20000100a00 */
[----:B------:R-:W-:-:S03]  /*1b810*/  LEA R8, R2, R5, 0x1 ;  /* 0x0000000502087211 */ /* 0x000fc600078e08ff */
[----:B------:R2:W-:Y:S01]  /*1b820*/  STL.64 [R1+0x1320], R16 ;  /* 0x0013201001007387 */ /* 0x0005e20000100a00 */
[CC--:B0-----:R-:W-:Y:S02]  /*1b830*/  LEA R20, P0, R12.reuse, R24.reuse, 0x1 ;  /* 0x000000180c147211 */ /* 0x0c1fe400078008ff */
[C---:B-1----:R-:W-:Y:S02]  /*1b840*/  LEA R18, P1, R13.reuse, R24, 0x1 ;  /* 0x000000180d127211 */ /* 0x042fe400078208ff */
[----:B------:R-:W-:Y:S02]  /*1b850*/  LEA.HI.X.SX32 R21, R12, R26, 0x1, P0 ;  /* 0x0000001a0c157211 */ /* 0x000fe400000f0eff */
[----:B--2---:R-:W-:Y:S02]  /*1b860*/  LEA R16, P2, R0, R24, 0x1 ;  /* 0x0000001800107211 */ /* 0x004fe400078408ff */
[-C--:B------:R-:W-:Y:S01]  /*1b870*/  LEA.HI.X.SX32 R19, R13, R26.reuse, 0x1, P1 ;  /* 0x0000001a0d137211 */ /* 0x080fe200008f0eff */
[----:B------:R-:W-:Y:S01]  /*1b880*/  IMAD R7, R2, 0x2, R8 ;  /* 0x0000000202077824 */ /* 0x000fe200078e0208 */
[----:B------:R-:W-:Y:S01]  /*1b890*/  LEA.HI.X.SX32 R17, R0, R26, 0x1, P2 ;  /* 0x0000001a00117211 */ /* 0x000fe200010f0eff */
[----:B------:R-:W-:Y:S04]  /*1b8a0*/  STL.64 [R1+0x1318], R20 ;  /* 0x0013181401007387 */ /* 0x000fe80000100a00 */
[----:B------:R0:W-:Y:S01]  /*1b8b0*/  STL.64 [R1+0x1310], R18 ;  /* 0x0013101201007387 */ /* 0x0001e20000100a00 */
[----:B------:R-:W-:-:S03]  /*1b8c0*/  LEA R10, R2, R7, 0x1 ;  /* 0x00000007020a7211 */ /* 0x000fc600078e08ff */
[----:B------:R1:W-:Y:S01]  /*1b8d0*/  STL.64 [R1+0x1308], R16 ;  /* 0x0013081001007387 */ /* 0x0003e20000100a00 */
[----:B------:R-:W-:Y:S02]  /*1b8e0*/  LEA R12, P2, R4, R24, 0x1 ;  /* 0x00000018040c7211 */ /* 0x000fe400078408ff */
[----:B------:R-:W-:Y:S02]  /*1b8f0*/  LEA R9, R2, R10, 0x1 ;  /* 0x0000000a02097211 */ /* 0x000fe400078e08ff */
[CC--:B0-----:R-:W-:Y:S02]  /*1b900*/  LEA R18, P0, R14.reuse, R24.reuse, 0x1 ;  /* 0x000000180e127211 */ /* 0x0c1fe400078008ff */
[C---:B-1----:R-:W-:Y:S02]  /*1b910*/  LEA R16, P1, R3.reuse, R24, 0x1 ;  /* 0x0000001803107211 */ /* 0x042fe400078208ff */
[-C--:B------:R-:W-:Y:S02]  /*1b920*/  LEA.HI.X.SX32 R19, R14, R26.reuse, 0x1, P0 ;  /* 0x0000001a0e137211 */ /* 0x080fe400000f0eff */
[-C--:B------:R-:W-:Y:S01]  /*1b930*/  LEA.HI.X.SX32 R17, R3, R26.reuse, 0x1, P1 ;  /* 0x0000001a03117211 */ /* 0x080fe200008f0eff */
[----:B------:R-:W-:Y:S01]  /*1b940*/  IMAD R11, R2, 0x2, R9 ;  /* 0x00000002020b7824 */ /* 0x000fe200078e0209 */
[----:B------:R-:W-:Y:S01]  /*1b950*/  LEA.HI.X.SX32 R13, R4, R26, 0x1, P2 ;  /* 0x0000001a040d7211 */ /* 0x000fe200010f0eff */
[----:B------:R0:W-:Y:S01]  /*1b960*/  STL.64 [R1+0x1300], R18 ;  /* 0x0013001201007387 */ /* 0x0001e20000100a00 */
[----:B------:R-:W-:-:S03]  /*1b970*/  LEA R14, P2, R8, R24, 0x1 ;  /* 0x00000018080e7211 */ /* 0x000fc600078408ff */
[----:B------:R1:W-:Y:S01]  /*1b980*/  STL.64 [R1+0x12f8], R16 ;  /* 0x0012f81001007387 */ /* 0x0003e20000100a00 */
[----:B------:R-:W-:-:S03]  /*1b990*/  LEA.HI.X.SX32 R15, R8, R26, 0x1, P2 ;  /* 0x0000001a080f7211 */ /* 0x000fc600010f0eff */
[----:B------:R2:W-:Y:S01]  /*1b9a0*/  STL.64 [R1+0x12f0], R12 ;  /* 0x0012f00c01007387 */ /* 0x0005e20000100a00 */
[CC--:B0-----:R-:W-:Y:S02]  /*1b9b0*/  LEA R18, P0, R6.reuse, R24.reuse, 0x1 ;  /* 0x0000001806127211 */ /* 0x0c1fe400078008ff */
[C---:B-1----:R-:W-:Y:S02]  /*1b9c0*/  LEA R16, P1, R5.reuse, R24, 0x1 ;  /* 0x0000001805107211 */ /* 0x042fe400078208ff */
[-C--:B------:R-:W-:Y:S02]  /*1b9d0*/  LEA.HI.X.SX32 R19, R6, R26.reuse, 0x1, P0 ;  /* 0x0000001a06137211 */ /* 0x080fe400000f0eff */
[C---:B--2---:R-:W-:Y:S02]  /*1b9e0*/  LEA R12, R2.reuse, R11, 0x1 ;  /* 0x0000000b020c7211 */ /* 0x044fe400078e08ff */
[----:B------:R-:W-:Y:S01]  /*1b9f0*/  LEA.HI.X.SX32 R17, R5, R26, 0x1, P1 ;  /* 0x0000001a05117211 */ /* 0x000fe200008f0eff */
[----:B------:R0:W-:Y:S01]  /*1ba00*/  STL.64 [R1+0x12e8], R18 ;  /* 0x0012e81201007387 */ /* 0x0001e20000100a00 */
[----:B------:R-:W-:-:S03]  /*1ba10*/  LEA R5, R2, R12, 0x1 ;  /* 0x0000000c02057211 */ /* 0x000fc600078e08ff */
[----:B------:R1:W-:Y:S04]  /*1ba20*/  STL.64 [R1+0x12e0], R16 ;  /* 0x0012e01001007387 */ /* 0x0003e80000100a00 */
[----:B------:R2:W-:Y:S01]  /*1ba30*/  STL.64 [R1+0x12d8], R14 ;  /* 0x0012d80e01007387 */ /* 0x0005e20000100a00 */
[CC--:B0-----:R-:W-:Y:S01]  /*1ba40*/  LEA R18, P0, R7.reuse, R24.reuse, 0x1 ;  /* 0x0000001807127211 */ /* 0x0c1fe200078008ff */
[----:B------:R-:W-:Y:S01]  /*1ba50*/  IMAD R0, R2, 0x2, R5 ;  /* 0x0000000202007824 */ /* 0x000fe200078e0205 */
[----:B-1----:R-:W-:Y:S02]  /*1ba60*/  LEA R16, P1, R10, R24, 0x1 ;  /* 0x000000180a107211 */ /* 0x002fe400078208ff */
[----:B------:R-:W-:Y:S02]  /*1ba70*/  LEA.HI.X.SX32 R19, R7, R26, 0x1, P0 ;  /* 0x0000001a07137211 */ /* 0x000fe400000f0eff */
[----:B--2---:R-:W-:-:S02]  /*1ba80*/  LEA R14, P2, R9, R24, 0x1 ;  /* 0x00000018090e7211 */ /* 0x004fc400078408ff */
[-C--:B------:R-:W-:Y:S02]  /*1ba90*/  LEA.HI.X.SX32 R17, R10, R26.reuse, 0x1, P1 ;  /* 0x0000001a0a117211 */ /* 0x080fe400008f0eff */
[----:B------:R-:W-:Y:S01]  /*1baa0*/  LEA.HI.X.SX32 R15, R9, R26, 0x1, P2 ;  /* 0x0000001a090f7211 */ /* 0x000fe200010f0eff */
[----:B------:R-:W-:Y:S01]  /*1bab0*/  STL.64 [R1+0x12d0], R18 ;  /* 0x0012d01201007387 */ /* 0x000fe20000100a00 */
[----:B------:R-:W-:-:S03]  /*1bac0*/  LEA R3, R2, R0, 0x1 ;  /* 0x0000000002037211 */ /* 0x000fc600078e08ff */
[----:B------:R0:W-:Y:S01]  /*1bad0*/  STL.64 [R1+0x12c8], R16 ;  /* 0x0012c81001007387 */ /* 0x0001e20000100a00 */
[----:B------:R-:W-:-:S03]  /*1bae0*/  LEA R6, P2, R5, R24, 0x1 ;  /* 0x0000001805067211 */ /* 0x000fc600078408ff */
[----:B------:R1:W-:Y:S01]  /*1baf0*/  STL.64 [R1+0x12c0], R14 ;  /* 0x0012c00e01007387 */ /* 0x0003e20000100a00 */
[----:B------:R-:W-:Y:S02]  /*1bb00*/  LEA R4, R2, R3, 0x1 ;  /* 0x0000000302047211 */ /* 0x000fe400078e08ff */
[CC--:B0-----:R-:W-:Y:S02]  /*1bb10*/  LEA R16, P0, R11.reuse, R24.reuse, 0x1 ;  /* 0x000000180b107211 */ /* 0x0c1fe400078008ff */
[C---:B-1----:R-:W-:Y:S02]  /*1bb20*/  LEA R14, P1, R12.reuse, R24, 0x1 ;  /* 0x000000180c0e7211 */ /* 0x042fe400078208ff */
[-C--:B------:R-:W-:Y:S02]  /*1bb30*/  LEA.HI.X.SX32 R17, R11, R26.reuse, 0x1, P0 ;  /* 0x0000001a0b117211 */ /* 0x080fe400000f0eff */
[-C--:B------:R-:W-:Y:S01]  /*1bb40*/  LEA.HI.X.SX32 R15, R12, R26.reuse, 0x1, P1 ;  /* 0x0000001a0c0f7211 */ /* 0x080fe200008f0eff */
[----:B------:R-:W-:Y:S01]  /*1bb50*/  IMAD R2, R2, 0x2, R4 ;  /* 0x0000000202027824 */ /* 0x000fe200078e0204 */
[----:B------:R-:W-:Y:S01]  /*1bb60*/  LEA.HI.X.SX32 R7, R5, R26, 0x1, P2 ;  /* 0x0000001a05077211 */ /* 0x000fe200010f0eff */
[----:B------:R-:W-:Y:S01]  /*1bb70*/  STL.64 [R1+0x12b8], R16 ;  /* 0x0012b81001007387 */ /* 0x000fe20000100a00 */
[----:B------:R-:W-:-:S02]  /*1bb80*/  LEA R12, P0, R0, R24, 0x1 ;  /* 0x00000018000c7211 */ /* 0x000fc400078008ff */
[-C--:B------:R-:W-:Y:S01]  /*1bb90*/  LEA R10, P1, R3, R24.reuse, 0x1 ;  /* 0x00000018030a7211 */ /* 0x080fe200078208ff */
[----:B------:R-:W-:Y:S01]  /*1bba0*/  STL.64 [R1+0x12b0], R14 ;  /* 0x0012b00e01007387 */ /* 0x000fe20000100a00 */
[----:B------:R-:W-:-:S03]  /*1bbb0*/  LEA R8, P2, R4, R24, 0x1 ;  /* 0x0000001804087211 */ /* 0x000fc600078408ff */
[----:B------:R0:W-:Y:S01]  /*1bbc0*/  STL.64 [R1+0x12a8], R6 ;  /* 0x0012a80601007387 */ /* 0x0001e20000100a00 */
[-C--:B------:R-:W-:Y:S02]  /*1bbd0*/  LEA.HI.X.SX32 R13, R0, R26.reuse, 0x1, P0 ;  /* 0x0000001a000d7211 */ /* 0x080fe400000f0eff */
[-C--:B------:R-:W-:Y:S02]  /*1bbe0*/  LEA.HI.X.SX32 R11, R3, R26.reuse, 0x1, P1 ;  /* 0x0000001a030b7211 */ /* 0x080fe400008f0eff */
[----:B------:R-:W-:Y:S01]  /*1bbf0*/  LEA.HI.X.SX32 R9, R4, R26, 0x1, P2 ;  /* 0x0000001a04097211 */ /* 0x000fe200010f0eff */
[----:B------:R-:W-:Y:S01]  /*1bc00*/  STL.64 [R1+0x12a0], R12 ;  /* 0x0012a00c01007387 */ /* 0x000fe20000100a00 */
[----:B------:R-:W-:Y:S02]  /*1bc10*/  MOV R18, 0x3f800000 ;  /* 0x3f80000000127802 */ /* 0x000fe40000000f00 */
[C---:B0-----:R-:W-:Y:S01]  /*1bc20*/  LEA R6, P3, R2.reuse, R24, 0x1 ;  /* 0x0000001802067211 */ /* 0x041fe200078608ff */
[----:B------:R-:W-:Y:S03]  /*1bc30*/  STL.64 [R1+0x1298], R10 ;  /* 0x0012980a01007387 */ /* 0x000fe60000100a00 */
[----:B------:R-:W-:Y:S01]  /*1bc40*/  LEA.HI.X.SX32 R7, R2, R26, 0x1, P3 ;  /* 0x0000001a02077211 */ /* 0x000fe200018f0eff */
[----:B------:R-:W-:Y:S01]  /*1bc50*/  STL.64 [R1+0x1290], R8 ;  /* 0x0012900801007387 */ /* 0x000fe20000100a00 */
[----:B------:R-:W-:Y:S01]  /*1bc60*/  MOV R17, 0xff800000 ;  /* 0xff80000000117802 */ /* 0x000fe20000000f00 */
[----:B------:R-:W-:-:S02]  /*1bc70*/  IMAD.MOV.U32 R19, RZ, RZ, -0x800000 ;  /* 0xff800000ff137424 */ /* 0x000fc400078e00ff */
[----:B------:R-:W-:Y:S04]  /*1bc80*/  STL.64 [R1+0x1288], R6 ;  /* 0x0012880601007387 */ /* 0x000fe80000100a00 */
[----:B------:R0:W-:Y:S04]  /*1bc90*/  STL [R1+0x1248], R18 ;  /* 0x0012481201007387 */ /* 0x0001e80000100800 */
[----:B------:R-:W-:Y:S04]  /*1bca0*/  STL [R1+0x2f0], RZ ;  /* 0x0002f0ff01007387 */ /* 0x000fe80000100800 */
[----:B------:R-:W-:Y:S01]  /*1bcb0*/  STL [R1+0x3a0], R17 ;  /* 0x0003a01101007387 */ /* 0x000fe20000100800 */
[----:B0-----:R-:W-:-:S03]  /*1bcc0*/  MOV R18, 0xff800000 ;  /* 0xff80000000127802 */ /* 0x001fc60000000f00 */
[----:B------:R-:W-:Y:S04]  /*1bcd0*/  STL [R1+0x2f4], RZ ;  /* 0x0002f4ff01007387 */ /* 0x000fe80000100800 */
[----:B------:R-:W-:Y:S04]  /*1bce0*/  STL [R1+0x3a4], R19 ;  /* 0x0003a41301007387 */ /* 0x000fe80000100800 */
        /* <DEDUP_REMOVED lines=11> */
[----:B------:R0:W-:Y:S04]  /*1bda0*/  STL [R1+0x3d4], R19 ;  /* 0x0003d41301007387 */ /* 0x0001e80000100800 */
[----:B------:R1:W-:Y:S04]  /*1bdb0*/  STL [R1+0x3d8], R18 ;  /* 0x0003d81201007387 */ /* 0x0003e80000100800 */
[----:B------:R2:W-:Y:S01]  /*1bdc0*/  STL [R1+0x3dc], R17 ;  /* 0x0003dc1101007387 */ /* 0x0005e20000100800 */
[----:B0-----:R-:W-:Y:S01]  /*1bdd0*/  MOV R19, 0x3f800000 ;  /* 0x3f80000000137802 */ /* 0x001fe20000000f00 */
[----:B-1----:R-:W-:-:S04]  /*1bde0*/  IMAD.MOV.U32 R18, RZ, RZ, 0x3f800000 ;  /* 0x3f800000ff127424 */ /* 0x002fc800078e00ff */
[----:B------:R-:W-:Y:S01]  /*1bdf0*/  STL [R1+0x124c], R19 ;  /* 0x00124c1301007387 */ /* 0x000fe20000100800 */
[----:B--2---:R-:W-:-:S03]  /*1be00*/  MOV R17, 0x3f800000 ;  /* 0x3f80000000117802 */ /* 0x004fc60000000f00 */
        /* <DEDUP_REMOVED lines=13> */
[----:B------:R-:W-:Y:S04]  /*1bee0*/  STL [R1+0x8d0], RZ ;  /* 0x0008d0ff01007387 */ /* 0x000fe80000100800 */
[----:B------:R0:W-:Y:S04]  /*1bef0*/  STL [R1+0x1284], R17 ;  /* 0x0012841101007387 */ /* 0x0001e80000100800 */
[----:B------:R-:W-:Y:S04]  /*1bf00*/  STL [R1+0x8d4], RZ ;  /* 0x0008d4ff01007387 */ /* 0x000fe80000100800 */
        /* <DEDUP_REMOVED lines=437> */
[----:B------:R-:W1:Y:S04]  /*1da60*/  S2R R22, SR_TID.X ;  /* 0x0000000000167919 */ /* 0x000e680000002100 */
        /* <DEDUP_REMOVED lines=20> */
[----:B------:R-:W-:Y:S01]  /*1dbb0*/  STL [R1+0xf3c], RZ ;  /* 0x000f3cff01007387 */ /* 0x000fe20000100800 */
[----:B-1----:R-:W-:-:S03]  /*1dbc0*/  LOP3.LUT R29, R22, 0x7f, RZ, 0xc0, !PT ;  /* 0x0000007f161d7812 */ /* 0x002fc600078ec0ff */
[----:B------:R-:W-:Y:S04]  /*1dbd0*/  STL [R1+0xf40], RZ ;  /* 0x000f40ff01007387 */ /* 0x000fe80000100800 */
[----:B------:R-:W-:Y:S04]  /*1dbe0*/  STL [R1+0xf44], RZ ;  /* 0x000f44ff01007387 */ /* 0x000fe80000100800 */
[----:B------:R-:W-:Y:S04]  /*1dbf0*/  STL [R1+0xf48], RZ ;  /* 0x000f48ff01007387 */ /* 0x000fe80000100800 */
[----:B------:R-:W-:Y:S01]  /*1dc00*/  STL [R1+0xf4c], RZ ;  /* 0x000f4cff01007387 */ /* 0x000fe20000100800 */
[----:B------:R-:W-:-:S03]  /*1dc10*/  LOP3.LUT R28, R22, 0x3, RZ, 0xc0, !PT ;  /* 0x00000003161c7812 */ /* 0x000fc600078ec0ff */
[----:B------:R-:W-:Y:S01]  /*1dc20*/  STL [R1+0xf50], RZ ;  /* 0x000f50ff01007387 */ /* 0x000fe20000100800 */
[----:B------:R-:W-:-:S03]  /*1dc30*/  SHF.R.U32.HI R0, RZ, 0x3, R29 ;  /* 0x00000003ff007819 */ /* 0x000fc6000001161d */
[----:B------:R-:W-:Y:S04]  /*1dc40*/  STL [R1+0xf54], RZ ;  /* 0x000f54ff01007387 */ /* 0x000fe80000100800 */
[----:B------:R-:W-:Y:S04]  /*1dc50*/  STL [R1+0xf58], RZ ;  /* 0x000f58ff01007387 */ /* 0x000fe80000100800 */
[----:B------:R-:W-:Y:S04]  /*1dc60*/  STL [R1+0xf5c], RZ ;  /* 0x000f5cff01007387 */ /* 0x000fe80000100800 */
[----:B------:R-:W-:Y:S01]  /*1dc70*/  STL [R1+0xf60], RZ ;  /* 0x000f60ff01007387 */ /* 0x000fe20000100800 */
[----:B------:R-:W-:-:S03]  /*1dc80*/  ISETP.NE.U32.AND P6, PT, R28, RZ, PT ;  /* 0x000000ff1c00720c */ /* 0x000fc60003fc5070 */
[----:B------:R-:W1:Y:S01]  /*1dc90*/  S2R R29, SR_CTAID.X ;  /* 0x00000000001d7919 */ /* 0x000e620000002500 */
[----:B------:R-:W-:-:S03]  /*1dca0*/  SHF.L.U32 R3, R28, 0x1, RZ ;  /* 0x000000011c037819 */ /* 0x000fc600000006ff */
[----:B------:R-:W-:Y:S04]  /*1dcb0*/  STL [R1+0xf64], RZ ;  /* 0x000f64ff01007387 */ /* 0x000fe80000100800 */
[----:B------:R-:W-:Y:S04]  /*1dcc0*/  STL [R1+0xf68], RZ ;  /* 0x000f68ff01007387 */ /* 0x000fe80000100800 */
[----:B------:R-:W-:Y:S04]  /*1dcd0*/  STL [R1+0xf6c], RZ ;  /* 0x000f6cff01007387 */ /* 0x000fe80000100800 */
[----:B------:R-:W-:Y:S04]  /*1dce0*/  STL [R1+0xf70], RZ ;  /* 0x000f70ff01007387 */ /* 0x000fe80000100800 */
[----:B------:R-:W-:Y:S04]  /*1dcf0*/  STL [R1+0xf74], RZ ;  /* 0x000f74ff01007387 */ /* 0x000fe80000100800 */
[----:B------:R-:W2:Y:S04]  /*1dd00*/  S2R R28, SR_TID.X ;  /* 0x00000000001c7919 */ /* 0x000ea80000002100 */
        /* <DEDUP_REMOVED lines=12> */
[----:B------:R-:W-:-:S03]  /*1ddd0*/  LOP3.LUT R22, R22, 0x1c, RZ, 0xc0, !PT ;  /* 0x0000001c16167812 */ /* 0x000fc600078ec0ff */
[----:B------:R-:W-:Y:S04]  /*1dde0*/  STL [R1+0xfa8], RZ ;  /* 0x000fa8ff01007387 */ /* 0x000fe80000100800 */
[----:B------:R-:W-:Y:S04]  /*1ddf0*/  STL [R1+0xfac], RZ ;  /* 0x000facff01007387 */ /* 0x000fe80000100800 */
[----:B------:R-:W-:Y:S04]  /*1de00*/  STL [R1+0xfb0], RZ ;  /* 0x000fb0ff01007387 */ /* 0x000fe80000100800 */
[----:B------:R-:W-:Y:S01]  /*1de10*/  STL [R1+0xfb4], RZ ;  /* 0x000fb4ff01007387 */ /* 0x000fe20000100800 */
[----:B-1----:R-:W-:-:S03]  /*1de20*/  SHF.L.U32 R29, R29, 0x7, RZ ;  /* 0x000000071d1d7819 */ /* 0x002fc600000006ff */
[----:B------:R-:W-:Y:S01]  /*1de30*/  STL [R1+0xfb8], RZ ;  /* 0x000fb8ff01007387 */ /* 0x000fe20000100800 */
[----:B------:R-:W-:-:S03]  /*1de40*/  LEA.HI R12, R22, 0x50, RZ, 0x1e ;  /* 0x00000050160c7811 */ /* 0x000fc600078ff0ff */
        /* <DEDUP_REMOVED lines=9> */
[----:B------:R-:W-:Y:S02]  /*1dee0*/  LEA.HI R11, R22, 0x48, RZ, 0x1e ;  /* 0x00000048160b7811 */ /* 0x000fe400078ff0ff */
[C---:B0-----:R-:W-:Y:S01]  /*1def0*/  IADD3 R17, R29.reuse, R12, RZ ;  /* 0x0000000c1d117210 */ /* 0x041fe20007ffe0ff */
[----:B------:R-:W-:Y:S01]  /*1df00*/  STL [R1+0xfd0], RZ ;  /* 0x000fd0ff01007387 */ /* 0x000fe20000100800 */
[----:B--2---:R-:W-:Y:S02]  /*1df10*/  LOP3.LUT R28, R28, 0x60, RZ, 0xc0, !PT ;  /* 0x000000601c1c7812 */ /* 0x004fe400078ec0ff */
[C---:B------:R-:W-:Y:S01]  /*1df20*/  LEA.HI R16, R22.reuse, 0x8, RZ, 0x1e ;  /* 0x0000000816107811 */ /* 0x040fe200078ff0ff */
[----:B------:R-:W-:Y:S01]  /*1df30*/  STL [R1+0xfd4], RZ ;  /* 0x000fd4ff01007387 */ /* 0x000fe20000100800 */
[C---:B------:R-:W-:Y:S02]  /*1df40*/  LEA.HI R4, R22.reuse, 0x10, RZ, 0x1e ;  /* 0x0000001016047811 */ /* 0x040fe400078ff0ff */
[----:B------:R-:W-:Y:S01]  /*1df50*/  LEA.HI R8, R22, 0x30, RZ, 0x1e ;  /* 0x0000003016087811 */ /* 0x000fe200078ff0ff */
[----:B------:R-:W-:Y:S01]  /*1df60*/  STL [R1+0xfd8], RZ ;  /* 0x000fd8ff01007387 */ /* 0x000fe20000100800 */
[C---:B------:R-:W-:Y:S01]  /*1df70*/  IADD3 R17, R29.reuse, R9, RZ ;  /* 0x000000091d117210 */ /* 0x040fe20007ffe0ff */
[C---:B------:R-:W-:Y:S01]  /*1df80*/  IMAD.IADD R17, R29.reuse, 0x1, R7 ;  /* 0x000000011d117824 */ /* 0x040fe200078e0207 */
[C---:B------:R-:W-:Y:S01]  /*1df90*/  IADD3 R19, R29.reuse, R14, RZ ;  /* 0x0000000e1d137210 */ /* 0x040fe20007ffe0ff */
[----:B------:R-:W-:Y:S01]  /*1dfa0*/  STL [R1+0xfdc], RZ ;  /* 0x000fdcff01007387 */ /* 0x000fe20000100800 */
[----:B------:R-:W-:-:S02]  /*1dfb0*/  IADD3 R17, R29, R5, RZ ;  /* 0x000000051d117210 */ /* 0x000fc40007ffe0ff */
[C---:B------:R-:W-:Y:S01]  /*1dfc0*/  IADD3 R19, R29.reuse, R11, RZ ;  /* 0x0000000b1d137210 */ /* 0x040fe20007ffe0ff */
[----:B------:R-:W-:Y:S01]  /*1dfd0*/  STL [R1+0xfe0], RZ ;  /* 0x000fe0ff01007387 */ /* 0x000fe20000100800 */
[----:B------:R-:W-:Y:S02]  /*1dfe0*/  LEA.HI R17, R28, R3, RZ, 0x1e ;  /* 0x000000031c117211 */ /* 0x000fe400078ff0ff */
[----:B------:R-:W-:Y:S01]  /*1dff0*/  LEA.HI R13, R22, 0x58, RZ, 0x1e ;  /* 0x00000058160d7811 */ /* 0x000fe200078ff0ff */
[----:B------:R-:W-:Y:S01]  /*1e000*/  STL [R1+0xfe4], RZ ;  /* 0x000fe4ff01007387 */ /* 0x000fe20000100800 */
[----:B------:R-:W-:Y:S02]  /*1e010*/  LOP3.LUT R0, R0, 0xc, RZ, 0xc0, !PT ;  /* 0x0000000c00007812 */ /* 0x000fe400078ec0ff */
[C---:B------:R-:W-:Y:S01]  /*1e020*/  IADD3 R19, R29.reuse, R8, RZ ;  /* 0x000000081d137210 */ /* 0x040fe20007ffe0ff */
[----:B------:R-:W-:Y:S01]  /*1e030*/  STL [R1+0xfe8], RZ ;  /* 0x000fe8ff01007387 */ /* 0x000fe20000100800 */
[----:B------:R-:W-:Y:S01]  /*1e040*/  SHF.L.U32 R3, R16, 0x4, RZ ;  /* 0x0000000410037819 */ /* 0x000fe200000006ff */
[----:B------:R-:W-:Y:S01]  /*1e050*/  IMAD.IADD R19, R29, 0x1, R4 ;  /* 0x000000011d137824 */ /* 0x000fe200078e0204 */
[----:B------:R-:W-:Y:S01]  /*1e060*/  LEA.HI R10, R22, 0x40, RZ, 0x1e ;  /* 0x00000040160a7811 */ /* 0x000fe200078ff0ff */
[----:B------:R-:W-:Y:S01]  /*1e070*/  STL [R1+0xfec], RZ ;  /* 0x000fecff01007387 */ /* 0x000fe20000100800 */
[----:B------:R-:W-:Y:S01]  /*1e080*/  IMAD.SHL.U32 R4, R4, 0x10, RZ ;  /* 0x0000001004047824 */ /* 0x000fe200078e00ff */
[----:B------:R-:W-:-:S02]  /*1e090*/  LEA.HI R6, R22, 0x20, RZ, 0x1e ;  /* 0x0000002016067811 */ /* 0x000fc400078ff0ff */
[----:B------:R-:W-:Y:S01]  /*1e0a0*/  STL [R1+0xff0], RZ ;  /* 0x000ff0ff01007387 */ /* 0x000fe20000100800 */
[----:B------:R-:W-:-:S03]  /*1e0b0*/  IMAD.IADD R18, R29, 0x1, R13 ;  /* 0x000000011d127824 */ /* 0x000fc600078e020d */
[----:B------:R-:W-:Y:S01]  /*1e0c0*/  STL [R1+0xff4], RZ ;  /* 0x000ff4ff01007387 */ /* 0x000fe20000100800 */
[C---:B------:R-:W-:Y:S01]  /*1e0d0*/  IMAD.IADD R3, R0.reuse, 0x1, R3 ;  /* 0x0000000100037824 */ /* 0x040fe200078e0203 */
[----:B------:R-:W-:Y:S02]  /*1e0e0*/  SHF.L.U32 R5, R5, 0x4, RZ ;  /* 0x0000000405057819 */ /* 0x000fe400000006ff */
[----:B------:R-:W-:Y:S01]  /*1e0f0*/  STL [R1+0xff8], RZ ;  /* 0x000ff8ff01007387 */ /* 0x000fe20000100800 */
[C---:B------:R-:W-:Y:S01]  /*1e100*/  IMAD.IADD R18, R29.reuse, 0x1, R10 ;  /* 0x000000011d127824 */ /* 0x040fe200078e020a */
[----:B------:R-:W-:Y:S02]  /*1e110*/  IADD3 R18, R29, R6, RZ ;  /* 0x000000061d127210 */ /* 0x000fe40007ffe0ff */
[----:B------:R-:W-:Y:S01]  /*1e120*/  STL [R1+0xffc], RZ ;  /* 0x000ffcff01007387 */ /* 0x000fe20000100800 */
[----:B------:R-:W-:Y:S01]  /*1e130*/  IADD3 R4, R0, R4, RZ ;  /* 0x0000000400047210 */ /* 0x000fe20007ffe0ff */
[----:B------:R-:W-:-:S02]  /*1e140*/  IMAD.SHL.U32 R7, R7, 0x10, RZ ;  /* 0x0000001007077824 */ /* 0x000fc400078e00ff */
[----:B------:R-:W-:Y:S01]  /*1e150*/  STL [R1+0x1000], RZ ;  /* 0x001000ff01007387 */ /* 0x000fe20000100800 */
[----:B------:R-:W-:-:S03]  /*1e160*/  SHF.L.U32 R6, R6, 0x4, RZ ;  /* 0x0000000406067819 */ /* 0x000fc600000006ff */
[----:B------:R-:W-:Y:S01]  /*1e170*/  STL [R1+0x1004], RZ ;  /* 0x001004ff01007387 */ /* 0x000fe20000100800 */
[----:B------:R-:W-:Y:S01]  /*1e180*/  SHF.L.U32 R12, R12, 0x4, RZ ;  /* 0x000000040c0c7819 */ /* 0x000fe200000006ff */
[----:B------:R-:W-:Y:S02]  /*1e190*/  IMAD.SHL.U32 R13, R13, 0x10, RZ ;  /* 0x000000100d0d7824 */ /* 0x000fe400078e00ff */
[----:B------:R-:W-:Y:S01]  /*1e1a0*/  STL [R1+0x1008], RZ ;  /* 0x001008ff01007387 */ /* 0x000fe20000100800 */
[----:B------:R-:W-:-:S03]  /*1e1b0*/  IADD3 R5, R0, R5, RZ ;  /* 0x0000000500057210 */ /* 0x000fc60007ffe0ff */
[----:B------:R-:W-:Y:S01]  /*1e1c0*/  STL [R1+0x100c], RZ ;  /* 0x00100cff01007387 */ /* 0x000fe20000100800 */
[----:B------:R-:W-:-:S03]  /*1e1d0*/  IADD3 R7, R0, R7, RZ ;  /* 0x0000000700077210 */ /* 0x000fc60007ffe0ff */
[----:B------:R0:W-:Y:S01]  /*1e1e0*/  STL [R1+0x1244], R3 ;  /* 0x0012440301007387 */ /* 0x0001e20000100800 */
[C---:B------:R-:W-:Y:S01]  /*1e1f0*/  IMAD.IADD R7, R0.reuse, 0x1, R12 ;  /* 0x0000000100077824 */ /* 0x040fe200078e020c */
[C---:B------:R-:W-:Y:S02]  /*1e200*/  IADD3 R7, R0.reuse, R13, RZ ;  /* 0x0000000d00077210 */ /* 0x040fe40007ffe0ff */
[----:B0-----:R-:W2:Y:S04]  /*1e210*/  LDL R3, [R1+0xe1c] ;  /* 0x000e1c0001037983 */ /* 0x001ea80000100800 */
[----:B------:R0:W-:Y:S02]  /*1e220*/  STL [R1+0x1240], R4 ;  /* 0x0012400401007387 */ /* 0x0001e40000100800 */
[----:B0-----:R-:W-:-:S02]  /*1e230*/  IMAD.IADD R4, R0, 0x1, R6 ;  /* 0x0000000100047824 */ /* 0x001fc400078e0206 */
[----:B------:R-:W3:Y:S04]  /*1e240*/  LDL R6, [R1+0xe40] ;  /* 0x000e400001067983 */ /* 0x000ee80000100800 */
[----:B------:R0:W-:Y:S04]  /*1e250*/  STL [R1+0x123c], R5 ;  /* 0x00123c0501007387 */ /* 0x0001e80000100800 */
[----:B------:R-:W4:Y:S01]  /*1e260*/  LDL R13, [R1+0x2fc] ;  /* 0x0002fc00010d7983 */ /* 0x000f220000100800 */
[----:B------:R-:W-:Y:S01]  /*1e270*/  SHF.L.U32 R9, R9, 0x4, RZ ;  /* 0x0000000409097819 */ /* 0x000fe200000006ff */
[----:B------:R-:W-:Y:S01]  /*1e280*/  IMAD.SHL.U32 R10, R10, 0x10, RZ ;  /* 0x000000100a0a7824 */ /* 0x000fe200078e00ff */
[----:B------:R-:W-:-:S02]  /*1e290*/  SHF.L.U32 R8, R8, 0x4, RZ ;  /* 0x0000000408087819 */ /* 0x000fc400000006ff */
[----:B------:R-:W-:Y:S01]  /*1e2a0*/  SHF.L.U32 R11, R11, 0x4, RZ ;  /* 0x000000040b0b7819 */ /* 0x000fe200000006ff */
[C---:B------:R-:W-:Y:S01]  /*1e2b0*/  IMAD.IADD R4, R0.reuse, 0x1, R9 ;  /* 0x0000000100047824 */ /* 0x040fe200078e0209 */
[C---:B0-----:R-:W-:Y:S02]  /*1e2c0*/  IADD3 R5, R0.reuse, R8, RZ ;  /* 0x0000000800057210 */ /* 0x041fe40007ffe0ff */
[C---:B------:R-:W-:Y:S01]  /*1e2d0*/  IADD3 R5, R0.reuse, R10, RZ ;  /* 0x0000000a00057210 */ /* 0x040fe20007ffe0ff */
[----:B------:R-:W5:Y:S01]  /*1e2e0*/  LDL.64 R8, [R1+0xe30] ;  /* 0x000e300001087983 */ /* 0x000f620000100a00 */
[----:B------:R-:W-:-:S03]  /*1e2f0*/  IADD3 R4, R0, R11, RZ ;  /* 0x0000000b00047210 */ /* 0x000fc60007ffe0ff */
[----:B------:R-:W2:Y:S04]  /*1e300*/  LDL.64 R10, [R1+0xe38] ;  /* 0x000e3800010a7983 */ /* 0x000ea80000100a00 */
[----:B------:R-:W0:Y:S04]  /*1e310*/  S2R R4, SR_TID.X ;  /* 0x0000000000047919 */ /* 0x000e280000002100 */
[----:B------:R-:W1:Y:S01]  /*1e320*/  S2R R5, SR_TID.X ;  /* 0x0000000000057919 */ /* 0x000e620000002100 */
[C---:B0-----:R-:W-:Y:S02]  /*1e330*/  LOP3.LUT R12, R4.reuse, 0x1c, RZ, 0xc0, !PT ;  /* 0x0000001c040c7812 */ /* 0x041fe400078ec0ff */
[----:B------:R-:W-:-:S02]  /*1e340*/  SHF.L.U32 R7, R4, 0x7, RZ ;  /* 0x0000000704077819 */ /* 0x000fc400000006ff */
[----:B------:R-:W-:-:S05]  /*1e350*/  LOP3.LUT R4, R4, 0x7, RZ, 0xc0, !PT ;  /* 0x0000000704047812 */ /* 0x000fca00078ec0ff */
[----:B------:R-:W-:-:S05]  /*1e360*/  IMAD.SHL.U32 R4, R4, 0x10, RZ ;  /* 0x0000001004047824 */ /* 0x000fca00078e00ff */
[----:B------:R-:W-:Y:S02]  /*1e370*/  LOP3.LUT R4, R4, 0x780, R7, 0xf8, !PT ;  /* 0x0000078004047812 */ /* 0x000fe400078ef807 */
[----:B------:R-:W0:Y:S01]  /*1e380*/  S2R R7, SR_TID.X ;  /* 0x0000000000077919 */ /* 0x000e220000002100 */
[----:B------:R-:W-:Y:S02]  /*1e390*/  SHF.L.U32 R14, R14, 0x4, RZ ;  /* 0x000000040e0e7819 */ /* 0x000fe400000006ff */
[----:B------:R-:W-:Y:S02]  /*1e3a0*/  SHF.L.U32 R12, R12, 0x2, RZ ;  /* 0x000000020c0c7819 */ /* 0x000fe400000006ff */
[----:B------:R-:W-:-:S03]  /*1e3b0*/  IADD3 R14, R0, R14, RZ ;  /* 0x0000000e000e7210 */ /* 0x000fc60007ffe0ff */
[----:B------:R-:W-:Y:S01]  /*1e3c0*/  IMAD.IADD R0, R12, 0x1, R0 ;  /* 0x000000010c007824 */ /* 0x000fe200078e0200 */
[C---:B0-----:R-:W-:Y:S02]  /*1e3d0*/  LOP3.LUT R14, R7.reuse, 0x10, RZ, 0xc0, !PT ;  /* 0x00000010070e7812 */ /* 0x041fe400078ec0ff */
[----:B------:R-:W-:Y:S02]  /*1e3e0*/  SHF.L.U32 R12, R7, 0x1, RZ ;  /* 0x00000001070c7819 */ /* 0x000fe400000006ff */
[----:B-1----:R-:W-:-:S05]  /*1e3f0*/  LOP3.LUT R7, R5, 0x7, RZ, 0xc0, !PT ;  /* 0x0000000705077812 */ /* 0x002fca00078ec0ff */
[----:B------:R-:W-:-:S05]  /*1e400*/  IMAD R7, R7, 0x110, RZ ;  /* 0x0000011007077824 */ /* 0x000fca00078e02ff */
[----:B------:R-:W-:Y:S02]  /*1e410*/  LOP3.LUT R7, R7, 0x10, R12, 0x78, !PT ;  /* 0x0000001007077812 */ /* 0x000fe400078e780c */
[----:B------:R-:W0:Y:S01]  /*1e420*/  S2R R12, SR_TID.X ;  /* 0x00000000000c7919 */ /* 0x000e220000002100 */
[----:B------:R-:W-:Y:S02]  /*1e430*/  SHF.L.U32 R14, R14, 0x7, RZ ;  /* 0x000000070e0e7819 */ /* 0x000fe400000006ff */
[----:B------:R-:W-:Y:S02]  /*1e440*/  LOP3.LUT R4, R4, 0x10, R5, 0x78, !PT ;  /* 0x0000001004047812 */ /* 0x000fe400078e7805 */
[----:B------:R-:W-:Y:S02]  /*1e450*/  LOP3.LUT R7, R7, R14, RZ, 0xfc, !PT ;  /* 0x0000000e07077212 */ /* 0x000fe400078efcff */
[----:B------:R-:W-:Y:S02]  /*1e460*/  LEA.HI R15, R22, R29, RZ, 0x1e ;  /* 0x0000001d160f7211 */ /* 0x000fe400078ff0ff */
[----:B0-----:R-:W-:-:S04]  /*1e470*/  LOP3.LUT R12, R12, 0x60, RZ, 0xc0, !PT ;  /* 0x000000600c0c7812 */ /* 0x001fc800078ec0ff */
[----:B------:R-:W-:Y:S01]  /*1e480*/  SHF.R.U32.HI R12, RZ, 0x1, R12 ;  /* 0x00000001ff0c7819 */ /* 0x000fe2000001160c */
[----:B------:R-:W-:Y:S01]  /*1e490*/  IMAD.MOV.U32 R2, RZ, RZ, c[0x0][0x1a4] ;  /* 0x00006900ff027624 */ /* 0x000fe200078e00ff */
[----:B------:R-:W-:Y:S02]  /*1e4a0*/  IADD3 R18, R29, R16, RZ ;  /* 0x000000101d127210 */ /* 0x000fe40007ffe0ff */
[C---:B------:R-:W-:Y:S02]  /*1e4b0*/  IADD3 R16, R15.reuse, 0x78, RZ ;  /* 0x000000780f107810 */ /* 0x040fe40007ffe0ff */
[C---:B------:R-:W-:Y:S02]  /*1e4c0*/  IADD3 R16, R15.reuse, 0x70, RZ ;  /* 0x000000700f107810 */ /* 0x040fe40007ffe0ff */
[----:B------:R-:W-:Y:S02]  /*1e4d0*/  IADD3 R15, R15, 0x68, RZ ;  /* 0x000000680f0f7810 */ /* 0x000fe40007ffe0ff */
[C---:B------:R-:W-:Y:S01]  /*1e4e0*/  SHF.L.U32 R15, R2.reuse, 0x1, RZ ;  /* 0x00000001020f7819 */ /* 0x040fe200000006ff */
[C---:B------:R-:W-:Y:S01]  /*1e4f0*/  IMAD R16, R2.reuse, 0x3, RZ ;  /* 0x0000000302107824 */ /* 0x040fe200078e02ff */
[C---:B------:R-:W-:Y:S01]  /*1e500*/  SHF.L.U32 R17, R2.reuse, 0x2, RZ ;  /* 0x0000000202117819 */ /* 0x040fe200000006ff */
[----:B------:R-:W-:-:S02]  /*1e510*/  IMAD R18, R2, 0x5, RZ ;  /* 0x0000000502127824 */ /* 0x000fc400078e02ff */
[C---:B------:R-:W-:Y:S02]  /*1e520*/  IMAD R19, R2.reuse, 0x6, RZ ;  /* 0x0000000602137824 */ /* 0x040fe400078e02ff */
[C---:B------:R-:W-:Y:S02]  /*1e530*/  IMAD R20, R2.reuse, 0x7, RZ ;  /* 0x0000000702147824 */ /* 0x040fe400078e02ff */
[C---:B------:R-:W-:Y:S02]  /*1e540*/  IMAD.SHL.U32 R21, R2.reuse, 0x8, RZ ;  /* 0x0000000802157824 */ /* 0x040fe400078e00ff */
[C---:B------:R-:W-:Y:S02]  /*1e550*/  IMAD R22, R2.reuse, 0x9, RZ ;  /* 0x0000000902167824 */ /* 0x040fe400078e02ff */
[C---:B------:R-:W-:Y:S02]  /*1e560*/  IMAD R23, R2.reuse, 0xa, RZ ;  /* 0x0000000a02177824 */ /* 0x040fe400078e02ff */
[----:B------:R-:W-:-:S02]  /*1e570*/  IMAD R24, R2, 0xb, RZ ;  /* 0x0000000b02187824 */ /* 0x000fc400078e02ff */
[C---:B------:R-:W-:Y:S02]  /*1e580*/  IMAD R25, R2.reuse, 0xc, RZ ;  /* 0x0000000c02197824 */ /* 0x040fe400078e02ff */
[C---:B------:R-:W-:Y:S02]  /*1e590*/  IMAD R26, R2.reuse, 0xd, RZ ;  /* 0x0000000d021a7824 */ /* 0x040fe400078e02ff */
[C---:B------:R-:W-:Y:S02]  /*1e5a0*/  IMAD R27, R2.reuse, 0xe, RZ ;  /* 0x0000000e021b7824 */ /* 0x040fe400078e02ff */
[C---:B------:R-:W-:Y:S01]  /*1e5b0*/  IMAD R28, R2.reuse, 0xf, RZ ;  /* 0x0000000f021c7824 */ /* 0x040fe200078e02ff */
[----:B------:R-:W-:Y:S02]  /*1e5c0*/  SHF.L.U32 R29, R2, 0x4, RZ ;  /* 0x00000004021d7819 */ /* 0x000fe400000006ff */
[C---:B----4-:R-:W-:Y:S02]  /*1e5d0*/  LOP3.LUT R0, R13.reuse, 0x20, RZ, 0x3c, !PT ;  /* 0x000000200d007812 */ /* 0x050fe400078e3cff */
[----:B------:R-:W-:-:S02]  /*1e5e0*/  LOP3.LUT R14, R13, 0x40, RZ, 0x3c, !PT ;  /* 0x000000400d0e7812 */ /* 0x000fc400078e3cff */
[----:B------:R-:W-:Y:S02]  /*1e5f0*/  LOP3.LUT R0, R13, 0x60, RZ, 0x3c, !PT ;  /* 0x000000600d007812 */ /* 0x000fe400078e3cff */
[C---:B------:R-:W-:Y:S01]  /*1e600*/  LOP3.LUT R13, R5.reuse, 0x1c, RZ, 0xc0, !PT ;  /* 0x0000001c050d7812 */ /* 0x040fe200078ec0ff */
[----:B------:R-:W-:Y:S02]  /*1e610*/  IMAD.SHL.U32 R5, R5, 0x4, RZ ;  /* 0x0000000405057824 */ /* 0x000fe400078e00ff */
[----:B------:R0:W-:Y:S03]  /*1e620*/  STL [R1+0x1200], R0 ;  /* 0x0012000001007387 */ /* 0x0001e60000100800 */
[----:B------:R-:W-:-:S04]  /*1e630*/  LOP3.LUT R5, R5, 0x7c, RZ, 0xc0, !PT ;  /* 0x0000007c05057812 */ /* 0x000fc800078ec0ff */
[----:B------:R-:W-:Y:S02]  /*1e640*/  LEA R5, R13, R5, 0x5 ;  /* 0x000000050d057211 */ /* 0x000fe400078e28ff */
[----:B0-----:R-:W-:Y:S02]  /*1e650*/  LOP3.LUT R0, R7, 0x20, RZ, 0x3c, !PT ;  /* 0x0000002007007812 */ /* 0x001fe400078e3cff */
[----:B------:R-:W-:Y:S02]  /*1e660*/  LOP3.LUT R5, R5, R12, RZ, 0x3c, !PT ;  /* 0x0000000c05057212 */ /* 0x000fe400078e3cff */
[C---:B------:R-:W-:Y:S01]  /*1e670*/  LOP3.LUT R12, R7.reuse, 0x40, RZ, 0x3c, !PT ;  /* 0x00000040070c7812 */ /* 0x040fe200078e3cff */
[----:B------:R0:W-:Y:S04]  /*1e680*/  STL [R1+0x1214], R0 ;  /* 0x0012140001007387 */ /* 0x0001e80000100800 */
[----:B------:R-:W-:Y:S01]  /*1e690*/  STL [R1+0x1210], R12 ;  /* 0x0012100c01007387 */ /* 0x000fe20000100800 */
[----:B0-----:R-:W-:-:S02]  /*1e6a0*/  LOP3.LUT R0, R7, 0x60, RZ, 0x3c, !PT ;  /* 0x0000006007007812 */ /* 0x001fc400078e3cff */
[----:B---3--:R-:W-:Y:S02]  /*1e6b0*/  LOP3.LUT R7, R6, 0x40, RZ, 0x3c, !PT ;  /* 0x0000004006077812 */ /* 0x008fe400078e3cff */
[----:B------:R-:W-:Y:S01]  /*1e6c0*/  LOP3.LUT R6, R5, 0x40, RZ, 0x3c, !PT ;  /* 0x0000004005067812 */ /* 0x000fe200078e3cff */
[----:B------:R0:W-:Y:S01]  /*1e6d0*/  STL [R1+0x120c], R0 ;  /* 0x00120c0001007387 */ /* 0x0001e20000100800 */
[----:B------:R-:W-:-:S03]  /*1e6e0*/  LOP3.LUT R5, R4, 0x40, RZ, 0x3c, !PT ;  /* 0x0000004004057812 */ /* 0x000fc600078e3cff */
[----:B------:R-:W-:Y:S04]  /*1e6f0*/  STL [R1+0x1ae4], R7 ;  /* 0x001ae40701007387 */ /* 0x000fe80000100800 */
[----:B------:R1:W-:Y:S01]  /*1e700*/  STL [R1+0x1ae0], R6 ;  /* 0x001ae00601007387 */ /* 0x0003e20000100800 */
[----:B0-----:R-:W-:-:S05]  /*1e710*/  LOP3.LUT R0, R4, 0x20, RZ, 0x3c, !PT ;  /* 0x0000002004007812 */ /* 0x001fca00078e3cff */
[----:B------:R0:W-:Y:S01]  /*1e720*/  STL [R1+0x1b20], R0 ;  /* 0x001b200001007387 */ /* 0x0001e20000100800 */
[----:B-1----:R-:W-:-:S03]  /*1e730*/  LOP3.LUT R6, R4, 0x60, RZ, 0x3c, !PT ;  /* 0x0000006004067812 */ /* 0x002fc600078e3cff */
[----:B------:R1:W-:Y:S01]  /*1e740*/  STL [R1+0x1b1c], R5 ;  /* 0x001b1c0501007387 */ /* 0x0003e20000100800 */
[----:B--2---:R-:W-:-:S03]  /*1e750*/  IMAD.WIDE R12, R15, 0x2, R10 ;  /* 0x000000020f0c7825 */ /* 0x004fc600078e020a */
[----:B------:R5:W-:Y:S01]  /*1e760*/  STL [R1+0x1b18], R6 ;  /* 0x001b180601007387 */ /* 0x000be20000100800 */
[----:B0-----:R-:W-:Y:S01]  /*1e770*/  LOP3.LUT R0, R3, 0x40, RZ, 0x3c, !PT ;  /* 0x0000004003007812 */ /* 0x001fe200078e3cff */
[----:B-1----:R-:W-:-:S04]  /*1e780*/  IMAD.WIDE R4, R2, 0x2, R10 ;  /* 0x0000000202047825 */ /* 0x002fc800078e020a */
[----:B------:R-:W-:Y:S01]  /*1e790*/  STL [R1+0x1adc], R0 ;  /* 0x001adc0001007387 */ /* 0x000fe20000100800 */
[----:B-----5:R-:W-:-:S03]  /*1e7a0*/  IMAD.WIDE R6, R2, 0x2, R8 ;  /* 0x0000000202067825 */ /* 0x020fc600078e0208 */
[----:B------:R0:W-:Y:S04]  /*1e7b0*/  STL.64 [R1+0x2300], R4 ;  /* 0x0023000401007387 */ /* 0x0001e80000100a00 */
[----:B------:R1:W-:Y:S04]  /*1e7c0*/  STL.64 [R1+0x22f8], R6 ;  /* 0x0022f80601007387 */ /* 0x0003e80000100a00 */
[----:B------:R2:W-:Y:S01]  /*1e7d0*/  STL.64 [R1+0x22e0], R12 ;  /* 0x0022e00c01007387 */ /* 0x0005e20000100a00 */
[----:B0-----:R-:W-:-:S04]  /*1e7e0*/  IMAD.WIDE R4, R15, 0x2, R8 ;  /* 0x000000020f047825 */ /* 0x001fc800078e0208 */
[C---:B-1----:R-:W-:Y:S01]  /*1e7f0*/  IMAD.WIDE R6, R16.reuse, 0x2, R10 ;  /* 0x0000000210067825 */ /* 0x042fe200078e020a */
[----:B------:R0:W-:Y:S03]  /*1e800*/  STL.64 [R1+0x22d8], R4 ;  /* 0x0022d80401007387 */ /* 0x0001e60000100a00 */
[----:B--2---:R-:W-:Y:S01]  /*1e810*/  IMAD.WIDE R12, R16, 0x2, R8 ;  /* 0x00000002100c7825 */ /* 0x004fe200078e0208 */
[----:B------:R1:W-:Y:S04]  /*1e820*/  STL.64 [R1+0x22c8], R6 ;  /* 0x0022c80601007387 */ /* 0x0003e80000100a00 */
[----:B------:R2:W-:Y:S01]  /*1e830*/  STL.64 [R1+0x22c0], R12 ;  /* 0x0022c00c01007387 */ /* 0x0005e20000100a00 */
[----:B0-----:R-:W-:-:S03]  /*1e840*/  IMAD.WIDE R4, R17, 0x2, R10 ;  /* 0x0000000211047825 */ /* 0x001fc600078e020a */
[----:B------:R-:W-:Y:S01]  /*1e850*/  STL.64 [R1+0x2330], R16 ;  /* 0x0023301001007387 */ /* 0x000fe20000100a00 */
[----:B-1----:R-:W-:-:S03]  /*1e860*/  IMAD.WIDE R6, R17, 0x2, R8 ;  /* 0x0000000211067825 */ /* 0x002fc600078e0208 */
[----:B------:R0:W-:Y:S01]  /*1e870*/  STL.64 [R1+0x22b0], R4 ;  /* 0x0022b00401007387 */ /* 0x0001e20000100a00 */
[----:B--2---:R-:W-:-:S03]  /*1e880*/  IMAD.WIDE R12, R18, 0x2, R8 ;  /* 0x00000002120c7825 */ /* 0x004fc600078e0208 */
[----:B------:R1:W-:Y:S01]  /*1e890*/  STL.64 [R1+0x22a8], R6 ;  /* 0x0022a80601007387 */ /* 0x0003e20000100a00 */
[----:B0-----:R-:W-:-:S04]  /*1e8a0*/  IMAD.WIDE R4, R18, 0x2, R10 ;  /* 0x0000000212047825 */ /* 0x001fc800078e020a */
[C---:B-1----:R-:W-:Y:S01]  /*1e8b0*/  IMAD.WIDE R6, R19.reuse, 0x2, R10 ;  /* 0x0000000213067825 */ /* 0x042fe200078e020a */
        /* <DEDUP_REMOVED lines=9> */
[----:B0-----:R-:W-:-:S04]  /*1e950*/  IMAD.WIDE R4, R21, 0x2, R10 ;  /* 0x0000000215047825 */ /* 0x001fc800078e020a */
[----:B-1----:R-:W-:Y:S01]  /*1e960*/  IMAD.WIDE R12, R21, 0x2, R8 ;  /* 0x00000002150c7825 */ /* 0x002fe200078e0208 */
[----:B------:R0:W-:Y:S03]  /*1e970*/  STL.64 [R1+0x2250], R4 ;  /* 0x0022500401007387 */ /* 0x0001e60000100a00 */
[C---:B--2---:R-:W-:Y:S01]  /*1e980*/  IMAD.WIDE R6, R22.reuse, 0x2, R10 ;  /* 0x0000000216067825 */ /* 0x044fe200078e020a */
        /* <DEDUP_REMOVED lines=27> */
[----:B------:R-:W-:Y:S01]  /*1eb40*/  IMAD R3, R2, 0x11, RZ ;  /* 0x0000001102037824 */ /* 0x000fe200078e02ff */
[----:B------:R0:W-:Y:S01]  /*1eb50*/  STL.64 [R1+0x21a0], R4 ;  /* 0x0021a00401007387 */ /* 0x0001e20000100a00 */
[----:B-1----:R-:W-:-:S04]  /*1eb60*/  IMAD.WIDE R12, R29, 0x2, R8 ;  /* 0x000000021d0c7825 */ /* 0x002fc800078e0208 */
[----:B--2---:R-:W-:-:S05]  /*1eb70*/  IMAD.WIDE R6, R29, 0x2, R10 ;  /* 0x000000021d067825 */ /* 0x004fca00078e020a */
[----:B------:R1:W-:Y:S01]  /*1eb80*/  STL.64 [R1+0x2190], R6 ;  /* 0x0021900601007387 */ /* 0x0003e20000100a00 */
[----:B0-----:R-:W-:-:S03]  /*1eb90*/  IMAD R5, R2, 0x12, RZ ;  /* 0x0000001202057824 */ /* 0x001fc600078e02ff */
[----:B------:R0:W-:Y:S01]  /*1eba0*/  STL.64 [R1+0x2188], R12 ;  /* 0x0021880c01007387 */ /* 0x0001e20000100a00 */
[----:B------:R-:W-:-:S04]  /*1ebb0*/  IMAD.WIDE R16, R3, 0x2, R8 ;  /* 0x0000000203107825 */ /* 0x000fc800078e0208 */
[----:B-1----:R-:W-:-:S04]  /*1ebc0*/  IMAD.WIDE R6, R3, 0x2, R10 ;  /* 0x0000000203067825 */ /* 0x002fc800078e020a */
[----:B0-----:R-:W-:Y:S01]  /*1ebd0*/  IMAD.WIDE R12, R5, 0x2, R10 ;  /* 0x00000002050c7825 */ /* 0x001fe200078e020a */
[----:B------:R0:W-:Y:S03]  /*1ebe0*/  STL.64 [R1+0x2178], R6 ;  /* 0x0021780601007387 */ /* 0x0001e60000100a00 */
[C---:B------:R-:W-:Y:S01]  /*1ebf0*/  IMAD R4, R2.reuse, 0x13, RZ ;  /* 0x0000001302047824 */ /* 0x040fe200078e02ff */
[----:B------:R1:W-:Y:S01]  /*1ec00*/  STL.64 [R1+0x2170], R16 ;  /* 0x0021701001007387 */ /* 0x0003e20000100a00 */
[----:B------:R-:W-:-:S03]  /*1ec10*/  IMAD R3, R2, 0x14, RZ ;  /* 0x0000001402037824 */ /* 0x000fc600078e02ff */
[----:B------:R2:W-:Y:S01]  /*1ec20*/  STL.64 [R1+0x2160], R12 ;  /* 0x0021600c01007387 */ /* 0x0005e20000100a00 */
[----:B0-----:R-:W-:-:S04]  /*1ec30*/  IMAD.WIDE R6, R5, 0x2, R8 ;  /* 0x0000000205067825 */ /* 0x001fc800078e0208 */
[----:B-1----:R-:W-:-:S04]  /*1ec40*/  IMAD.WIDE R16, R4, 0x2, R8 ;  /* 0x0000000204107825 */ /* 0x002fc800078e0208 */
[----:B--2---:R-:W-:Y:S01]  /*1ec50*/  IMAD.WIDE R12, R4, 0x2, R10 ;  /* 0x00000002040c7825 */ /* 0x004fe200078e020a */
[----:B------:R0:W-:Y:S04]  /*1ec60*/  STL.64 [R1+0x2158], R6 ;  /* 0x0021580601007387 */ /* 0x0001e80000100a00 */
[----:B------:R1:W-:Y:S04]  /*1ec70*/  STL.64 [R1+0x2148], R12 ;  /* 0x0021480c01007387 */ /* 0x0003e80000100a00 */
[----:B------:R2:W-:Y:S01]  /*1ec80*/  STL.64 [R1+0x2140], R16 ;  /* 0x0021401001007387 */ /* 0x0005e20000100a00 */
[----:B0-----:R-:W-:-:S02]  /*1ec90*/  IMAD R6, R2, 0x15, RZ ;  /* 0x0000001502067824 */ /* 0x001fc400078e02ff */
[----:B-1----:R-:W-:-:S04]  /*1eca0*/  IMAD.WIDE R12, R3, 0x2, R10 ;  /* 0x00000002030c7825 */ /* 0x002fc800078e020a */
[----:B--2---:R-:W-:Y:S01]  /*1ecb0*/  IMAD.WIDE R16, R3, 0x2, R8 ;  /* 0x0000000203107825 */ /* 0x004fe200078e0208 */
[----:B------:R0:W-:Y:S03]  /*1ecc0*/  STL.64 [R1+0x2130], R12 ;  /* 0x0021300c01007387 */ /* 0x0001e60000100a00 */
[----:B------:R-:W-:Y:S01]  /*1ecd0*/  IMAD R3, R2, 0x16, RZ ;  /* 0x0000001602037824 */ /* 0x000fe200078e02ff */
[----:B------:R1:W-:Y:S01]  /*1ece0*/  STL.64 [R1+0x2128], R16 ;  /* 0x0021281001007387 */ /* 0x0003e20000100a00 */
[----:B0-----:R-:W-:-:S04]  /*1ecf0*/  IMAD.WIDE R12, R6, 0x2, R10 ;  /* 0x00000002060c7825 */ /* 0x001fc800078e020a */
[----:B-1----:R-:W-:Y:S01]  /*1ed00*/  IMAD.WIDE R16, R6, 0x2, R8 ;  /* 0x0000000206107825 */ /* 0x002fe200078e0208 */
        /* <DEDUP_REMOVED lines=45> */
[----:B------:R0:W-:Y:S01]  /*1efe0*/  STL.64 [R1+0x2040], R12 ;  /* 0x0020400c01007387 */ /* 0x0001e20000100a00 */
[----:B------:R-:W-:-:S03]  /*1eff0*/  SHF.L.U32 R3, R2, 0x5, RZ ;  /* 0x0000000502037819 */ /* 0x000fc600000006ff */
        /* <DEDUP_REMOVED lines=9> */
[C---:B------:R-:W-:Y:S01]  /*1f090*/  IMAD R6, R2.reuse, 0x22, RZ ;  /* 0x0000002202067824 */ /* 0x040fe200078e02ff */
[----:B------:R1:W-:Y:S01]  /*1f0a0*/  STL.64 [R1+0x2008], R16 ;  /* 0x0020081001007387 */ /* 0x0003e20000100a00 */
[----:B------:R-:W-:Y:S02]  /*1f0b0*/  IMAD R3, R2, 0x23, RZ ;  /* 0x0000002302037824 */ /* 0x000fe400078e02ff */
[----:B0-----:R-:W-:-:S04]  /*1f0c0*/  IMAD.WIDE R12, R7, 0x2, R10 ;  /* 0x00000002070c7825 */ /* 0x001fc800078e020a */
[----:B-1----:R-:W-:Y:S01]  /*1f0d0*/  IMAD.WIDE R16, R7, 0x2, R8 ;  /* 0x0000000207107825 */ /* 0x002fe200078e0208 */
[----:B------:R0:W-:Y:S04]  /*1f0e0*/  STL.64 [R1+0x1ff8], R12 ;  /* 0x001ff80c01007387 */ /* 0x0001e80000100a00 */
[----:B------:R1:W-:Y:S01]  /*1f0f0*/  STL.64 [R1+0x1ff0], R16 ;  /* 0x001ff01001007387 */ /* 0x0003e20000100a00 */
[----:B0-----:R-:W-:-:S04]  /*1f100*/  IMAD.WIDE R12, R6, 0x2, R10 ;  /* 0x00000002060c7825 */ /* 0x001fc800078e020a */
[----:B------:R-:W-:Y:S01]  /*1f110*/  IMAD.WIDE R6, R6, 0x2, R8 ;  /* 0x0000000206067825 */ /* 0x000fe200078e0208 */
[----:B------:R0:W-:Y:S03]  /*1f120*/  STL.64 [R1+0x1fe0], R12 ;  /* 0x001fe00c01007387 */ /* 0x0001e60000100a00 */
[C---:B-1----:R-:W-:Y:S01]  /*1f130*/  IMAD.WIDE R16, R3.reuse, 0x2, R10 ;  /* 0x0000000203107825 */ /* 0x042fe200078e020a */
[----:B------:R1:W-:Y:S03]  /*1f140*/  STL.64 [R1+0x1fd8], R6 ;  /* 0x001fd80601007387 */ /* 0x0003e60000100a00 */
[----:B0-----:R-:W-:Y:S01]  /*1f150*/  IMAD R12, R2, 0x24, RZ ;  /* 0x00000024020c7824 */ /* 0x001fe200078e02ff */
[----:B-1----:R-:W2:Y:S04]  /*1f160*/  LDL.64 R6, [R1+0xe28] ;  /* 0x000e280001067983 */ /* 0x002ea80000100a00 */
[----:B------:R0:W-:Y:S02]  /*1f170*/  STL.64 [R1+0x1fc8], R16 ;  /* 0x001fc81001007387 */ /* 0x0001e40000100a00 */
[----:B0-----:R-:W-:-:S05]  /*1f180*/  IMAD.WIDE R16, R3, 0x2, R8 ;  /* 0x0000000203107825 */ /* 0x001fca00078e0208 */
[----:B------:R0:W-:Y:S01]  /*1f190*/  STL.64 [R1+0x1fc0], R16 ;  /* 0x001fc01001007387 */ /* 0x0001e20000100a00 */
[----:B------:R-:W-:Y:S02]  /*1f1a0*/  IMAD R3, R2, 0x25, RZ ;  /* 0x0000002502037824 */ /* 0x000fe400078e02ff */
[----:B0-----:R-:W-:-:S05]  /*1f1b0*/  IMAD.WIDE R16, R12, 0x2, R10 ;  /* 0x000000020c107825 */ /* 0x001fca00078e020a */
        /* <DEDUP_REMOVED lines=40> */
[----:B------:R0:W-:Y:S01]  /*1f440*/  STL.64 [R1+0x1ef0], R16 ;  /* 0x001ef01001007387 */ /* 0x0001e20000100a00 */
[----:B------:R-:W-:Y:S02]  /*1f450*/  IMAD R0, R2, 0x2e, RZ ;  /* 0x0000002e02007824 */ /* 0x000fe400078e02ff */
[----:B0-----:R-:W-:-:S04]  /*1f460*/  IMAD.WIDE R16, R12, 0x2, R8 ;  /* 0x000000020c107825 */ /* 0x001fc800078e0208 */
[C---:B------:R-:W-:Y:S01]  /*1f470*/  IMAD.WIDE R12, R3.reuse, 0x2, R10 ;  /* 0x00000002030c7825 */ /* 0x040fe200078e020a */
[----:B------:R0:W-:Y:S04]  /*1f480*/  STL.64 [R1+0x1ee8], R16 ;  /* 0x001ee81001007387 */ /* 0x0001e80000100a00 */
[----:B------:R1:W-:Y:S01]  /*1f490*/  STL.64 [R1+0x1ed8], R12 ;  /* 0x001ed80c01007387 */ /* 0x0003e20000100a00 */
[----:B0-----:R-:W-:-:S04]  /*1f4a0*/  IMAD.WIDE R16, R3, 0x2, R8 ;  /* 0x0000000203107825 */ /* 0x001fc800078e0208 */
[----:B-1----:R-:W-:Y:S01]  /*1f4b0*/  IMAD.WIDE R12, R0, 0x2, R10 ;  /* 0x00000002000c7825 */ /* 0x002fe200078e020a */
[----:B------:R0:W-:Y:S03]  /*1f4c0*/  STL.64 [R1+0x1ed0], R16 ;  /* 0x001ed01001007387 */ /* 0x0001e60000100a00 */
[----:B------:R-:W-:Y:S01]  /*1f4d0*/  IMAD R14, R2, 0x2f, RZ ;  /* 0x0000002f020e7824 */ /* 0x000fe200078e02ff */
[----:B------:R1:W-:Y:S01]  /*1f4e0*/  STL.64 [R1+0x1ec0], R12 ;  /* 0x001ec00c01007387 */ /* 0x0003e20000100a00 */
[----:B0-----:R-:W-:-:S05]  /*1f4f0*/  IMAD.WIDE R16, R0, 0x2, R8 ;  /* 0x0000000200107825 */ /* 0x001fca00078e0208 */
[----:B------:R0:W-:Y:S01]  /*1f500*/  STL.64 [R1+0x1eb8], R16 ;  /* 0x001eb81001007387 */ /* 0x0001e20000100a00 */
[----:B-1----:R-:W-:Y:S02]  /*1f510*/  IMAD R13, R2, 0x30, RZ ;  /* 0x00000030020d7824 */ /* 0x002fe400078e02ff */
        /* <DEDUP_REMOVED lines=8> */
[----:B------:R0:W-:Y:S02]  /*1f5a0*/  STL.64 [R1+0x1e88], R16 ;  /* 0x001e881001007387 */ /* 0x0001e40000100a00 */
[----:B0-----:R-:W-:-:S05]  /*1f5b0*/  IMAD.WIDE R16, R3, 0x2, R10 ;  /* 0x0000000203107825 */ /* 0x001fca00078e020a */
[----:B------:R0:W-:Y:S02]  /*1f5c0*/  STL.64 [R1+0x1e78], R16 ;  /* 0x001e781001007387 */ /* 0x0001e40000100a00 */
[----:B0-----:R-:W-:-:S05]  /*1f5d0*/  IMAD.WIDE R16, R3, 0x2, R8 ;  /* 0x0000000203107825 */ /* 0x001fca00078e0208 */
[----:B------:R0:W-:Y:S04]  /*1f5e0*/  STL.64 [R1+0x1e70], R16 ;  /* 0x001e701001007387 */ /* 0x0001e80000100a00 */
[----:B0-----:R-:W3:Y:S01]  /*1f5f0*/  LDL.LU.64 R16, [R1+0x2330] ;  /* 0x0023300001107983 */ /* 0x001ee20000300a00 */
[----:B------:R-:W-:-:S03]  /*1f600*/  IMAD R12, R2, 0x32, RZ ;  /* 0x00000032020c7824 */ /* 0x000fc600078e02ff */
[----:B------:R0:W-:Y:S04]  /*1f610*/  STL.64 [R1+0x2318], R8 ;  /* 0x0023180801007387 */ /* 0x0001e80000100a00 */
[----:B------:R2:W-:Y:S04]  /*1f620*/  STL.64 [R1+0x2328], R12 ;  /* 0x0023280c01007387 */ /* 0x0005e80000100a00 */
[----:B------:R-:W-:Y:S01]  /*1f630*/  STL.64 [R1+0x2320], R10 ;  /* 0x0023200a01007387 */ /* 0x000fe20000100a00 */
[----:B0-----:R-:W-:-:S04]  /*1f640*/  IMAD.WIDE R8, R12, 0x2, R10 ;  /* 0x000000020c087825 */ /* 0x001fc800078e020a */
[--C-:B--2---:R-:W-:Y:S01]  /*1f650*/  IMAD.WIDE R12, R2, 0x2, R6.reuse ;  /* 0x00000002020c7825 */ /* 0x104fe200078e0206 */
[----:B------:R0:W-:Y:S04]  /*1f660*/  STL.64 [R1+0x1e60], R8 ;  /* 0x001e600801007387 */ /* 0x0001e80000100a00 */
[----:B------:R-:W-:Y:S01]  /*1f670*/  STL.64 [R1+0x22f0], R12 ;  /* 0x0022f00c01007387 */ /* 0x000fe20000100a00 */
[----:B0-----:R-:W-:-:S05]  /*1f680*/  IMAD.WIDE R8, R15, 0x2, R6 ;  /* 0x000000020f087825 */ /* 0x001fca00078e0206 */
[----:B------:R0:W-:Y:S02]  /*1f690*/  STL.64 [R1+0x22d0], R8 ;  /* 0x0022d00801007387 */ /* 0x0001e40000100a00 */
[----:B0-----:R-:W-:-:S04]  /*1f6a0*/  IMAD.WIDE R8, R18, 0x2, R6 ;  /* 0x0000000212087825 */ /* 0x001fc800078e0206 */
[----:B---3--:R-:W-:-:S04]  /*1f6b0*/  IMAD.WIDE R10, R16, 0x2, R6 ;  /* 0x00000002100a7825 */ /* 0x008fc800078e0206 */
[--C-:B------:R-:W-:Y:S01]  /*1f6c0*/  IMAD.WIDE R12, R17, 0x2, R6.reuse ;  /* 0x00000002110c7825 */ /* 0x100fe200078e0206 */
[----:B------:R0:W-:Y:S04]  /*1f6d0*/  STL.64 [R1+0x22b8], R10 ;  /* 0x0022b80a01007387 */ /* 0x0001e80000100a00 */
[----:B------:R1:W-:Y:S04]  /*1f6e0*/  STL.64 [R1+0x22a0], R12 ;  /* 0x0022a00c01007387 */ /* 0x0003e80000100a00 */
[----:B------:R2:W-:Y:S01]  /*1f6f0*/  STL.64 [R1+0x2288], R8 ;  /* 0x0022880801007387 */ /* 0x0005e20000100a00 */
[----:B0-----:R-:W-:-:S04]  /*1f700*/  IMAD.WIDE R10, R19, 0x2, R6 ;  /* 0x00000002130a7825 */ /* 0x001fc800078e0206 */
[--C-:B-1----:R-:W-:Y:S01]  /*1f710*/  IMAD.WIDE R12, R20, 0x2, R6.reuse ;  /* 0x00000002140c7825 */ /* 0x102fe200078e0206 */
[----:B------:R0:W-:Y:S03]  /*1f720*/  STL.64 [R1+0x2270], R10 ;  /* 0x0022700a01007387 */ /* 0x0001e60000100a00 */
[--C-:B--2---:R-:W-:Y:S01]  /*1f730*/  IMAD.WIDE R8, R21, 0x2, R6.reuse ;  /* 0x0000000215087825 */ /* 0x104fe200078e0206 */
        /* <DEDUP_REMOVED lines=10> */
[----:B------:R0:W-:Y:S04]  /*1f7e0*/  STL.64 [R1+0x21e0], R10 ;  /* 0x0021e00a01007387 */ /* 0x0001e80000100a00 */
[----:B------:R1:W-:Y:S01]  /*1f7f0*/  STL.64 [R1+0x21c8], R12 ;  /* 0x0021c80c01007387 */ /* 0x0003e20000100a00 */
[----:B--2---:R-:W-:Y:S02]  /*1f800*/  IMAD R9, R2, 0x11, RZ ;  /* 0x0000001102097824 */ /* 0x004fe400078e02ff */
[----:B0-----:R-:W-:-:S04]  /*1f810*/  IMAD.WIDE R10, R27, 0x2, R6 ;  /* 0x000000021b0a7825 */ /* 0x001fc800078e0206 */
[--C-:B-1----:R-:W-:Y:S01]  /*1f820*/  IMAD.WIDE R12, R28, 0x2, R6.reuse ;  /* 0x000000021c0c7825 */ /* 0x102fe200078e0206 */
[----:B------:R0:W-:Y:S04]  /*1f830*/  STL.64 [R1+0x21b0], R10 ;  /* 0x0021b00a01007387 */ /* 0x0001e80000100a00 */
[----:B------:R1:W-:Y:S01]  /*1f840*/  STL.64 [R1+0x2198], R12 ;  /* 0x0021980c01007387 */ /* 0x0003e20000100a00 */
[----:B0-----:R-:W-:-:S04]  /*1f850*/  IMAD.WIDE R10, R29, 0x2, R6 ;  /* 0x000000021d0a7825 */ /* 0x001fc800078e0206 */
[--C-:B-1----:R-:W-:Y:S01]  /*1f860*/  IMAD.WIDE R12, R9, 0x2, R6.reuse ;  /* 0x00000002090c7825 */ /* 0x102fe200078e0206 */
[----:B------:R0:W-:Y:S03]  /*1f870*/  STL.64 [R1+0x2180], R10 ;  /* 0x0021800a01007387 */ /* 0x0001e60000100a00 */
[C---:B------:R-:W-:Y:S01]  /*1f880*/  IMAD R8, R2.reuse, 0x14, RZ ;  /* 0x0000001402087824 */ /* 0x040fe200078e02ff */
[----:B------:R1:W-:Y:S01]  /*1f890*/  STL.64 [R1+0x2168], R12 ;  /* 0x0021680c01007387 */ /* 0x0003e20000100a00 */
[----:B------:R-:W-:Y:S02]  /*1f8a0*/  IMAD R9, R2, 0x15, RZ ;  /* 0x0000001502097824 */ /* 0x000fe400078e02ff */
[----:B0-----:R-:W-:-:S04]  /*1f8b0*/  IMAD.WIDE R10, R5, 0x2, R6 ;  /* 0x00000002050a7825 */ /* 0x001fc800078e0206 */
[--C-:B-1----:R-:W-:Y:S01]  /*1f8c0*/  IMAD.WIDE R12, R4, 0x2, R6.reuse ;  /* 0x00000002040c7825 */ /* 0x102fe200078e0206 */
[----:B------:R0:W-:Y:S04]  /*1f8d0*/  STL.64 [R1+0x2150], R10 ;  /* 0x0021500a01007387 */ /* 0x0001e80000100a00 */
[----:B------:R-:W2:Y:S04]  /*1f8e0*/  LDL.64 R4, [R1+0xe20] ;  /* 0x000e200001047983 */ /* 0x000ea80000100a00 */
[----:B------:R1:W-:Y:S01]  /*1f8f0*/  STL.64 [R1+0x2138], R12 ;  /* 0x0021380c01007387 */ /* 0x0003e20000100a00 */
[----:B0-----:R-:W-:-:S04]  /*1f900*/  IMAD.WIDE R10, R8, 0x2, R6 ;  /* 0x00000002080a7825 */ /* 0x001fc800078e0206 */
[--C-:B------:R-:W-:Y:S01]  /*1f910*/  IMAD.WIDE R8, R9, 0x2, R6.reuse ;  /* 0x0000000209087825 */ /* 0x100fe200078e0206 */
[----:B------:R0:W-:Y:S03]  /*1f920*/  STL.64 [R1+0x2120], R10 ;  /* 0x0021200a01007387 */ /* 0x0001e60000100a00 */
[C---:B-1----:R-:W-:Y:S02]  /*1f930*/  IMAD R12, R2.reuse, 0x16, RZ ;  /* 0x00000016020c7824 */ /* 0x042fe400078e02ff */
[----:B------:R-:W-:Y:S01]  /*1f940*/  IMAD R13, R2, 0x17, RZ ;  /* 0x00000017020d7824 */ /* 0x000fe200078e02ff */
        /* <DEDUP_REMOVED lines=28> */
[C---:B-1----:R-:W-:Y:S02]  /*1fb10*/  IMAD.SHL.U32 R8, R2.reuse, 0x20, RZ ;  /* 0x0000002002087824 */ /* 0x042fe400078e00ff */
        /* <DEDUP_REMOVED lines=11> */
[C---:B-1----:R-:W-:Y:S01]  /*1fbd0*/  IMAD R8, R2.reuse, 0x24, RZ ;  /* 0x0000002402087824 */ /* 0x042fe200078e02ff */
[----:B------:R1:W-:Y:S01]  /*1fbe0*/  STL.64 [R1+0x1fb8], R12 ;  /* 0x001fb80c01007387 */ /* 0x0003e20000100a00 */
[----:B------:R-:W-:Y:S02]  /*1fbf0*/  IMAD R9, R2, 0x25, RZ ;  /* 0x0000002502097824 */ /* 0x000fe400078e02ff */
[----:B0-----:R-:W-:-:S04]  /*1fc00*/  IMAD.WIDE R10, R8, 0x2, R6 ;  /* 0x00000002080a7825 */ /* 0x001fc800078e0206 */
[C---:B-1----:R-:W-:Y:S02]  /*1fc10*/  IMAD R12, R2.reuse, 0x26, RZ ;  /* 0x00000026020c7824 */ /* 0x042fe400078e02ff */
[----:B------:R-:W-:Y:S01]  /*1fc20*/  IMAD R13, R2, 0x27, RZ ;  /* 0x00000027020d7824 */ /* 0x000fe200078e02ff */
[----:B------:R0:W-:Y:S01]  /*1fc30*/  STL.64 [R1+0x1fa0], R10 ;  /* 0x001fa00a01007387 */ /* 0x0001e20000100a00 */
[----:B------:R-:W-:-:S05]  /*1fc40*/  IMAD.WIDE R8, R9, 0x2, R6 ;  /* 0x0000000209087825 */ /* 0x000fca00078e0206 */
        /* <DEDUP_REMOVED lines=9> */
[--C-:B------:R-:W-:Y:S01]  /*1fce0*/  IMAD.WIDE R8, R9, 0x2, R6.reuse ;  /* 0x0000000209087825 */ /* 0x100fe200078e0206 */
[----:B------:R-:W-:Y:S03]  /*1fcf0*/  STL.64 [R1+0x1f40], R10 ;  /* 0x001f400a01007387 */ /* 0x000fe60000100a00 */
[----:B------:R-:W-:Y:S01]  /*1fd00*/  IMAD.WIDE R12, R13, 0x2, R6 ;  /* 0x000000020d0c7825 */ /* 0x000fe200078e0206 */
[----:B------:R-:W-:Y:S04]  /*1fd10*/  STL.64 [R1+0x1f28], R8 ;  /* 0x001f280801007387 */ /* 0x000fe80000100a00 */
[----:B------:R0:W-:Y:S04]  /*1fd20*/  STL.64 [R1+0x1f10], R12 ;  /* 0x001f100c01007387 */ /* 0x0001e80000100a00 */
[----:B0-----:R-:W3:Y:S01]  /*1fd30*/  LDL.LU.64 R12, [R1+0x2328] ;  /* 0x00232800010c7983 */ /* 0x001ee20000300a00 */
[----:B------:R-:W-:-:S02]  /*1fd40*/  IMAD R11, R2, 0x2b, RZ ;  /* 0x0000002b020b7824 */ /* 0x000fc400078e02ff */
[----:B------:R-:W-:Y:S02]  /*1fd50*/  IMAD R8, R2, 0x2c, RZ ;  /* 0x0000002c02087824 */ /* 0x000fe400078e02ff */
[----:B------:R-:W-:-:S04]  /*1fd60*/  IMAD.WIDE R10, R11, 0x2, R6 ;  /* 0x000000020b0a7825 */ /* 0x000fc800078e0206 */
[----:B------:R-:W-:Y:S01]  /*1fd70*/  IMAD R9, R2, 0x2d, RZ ;  /* 0x0000002d02097824 */ /* 0x000fe200078e02ff */
[----:B------:R0:W-:Y:S02]  /*1fd80*/  STL.64 [R1+0x1ef8], R10 ;  /* 0x001ef80a01007387 */ /* 0x0001e40000100a00 */
[----:B0-----:R-:W-:-:S04]  /*1fd90*/  IMAD.WIDE R10, R8, 0x2, R6 ;  /* 0x00000002080a7825 */ /* 0x001fc800078e0206 */
[--C-:B------:R-:W-:Y:S01]  /*1fda0*/  IMAD.WIDE R8, R9, 0x2, R6.reuse ;  /* 0x0000000209087825 */ /* 0x100fe200078e0206 */
[----:B------:R0:W-:Y:S04]  /*1fdb0*/  STL.64 [R1+0x1ee0], R10 ;  /* 0x001ee00a01007387 */ /* 0x0001e80000100a00 */
[----:B0-----:R-:W4:Y:S04]  /*1fdc0*/  LDL.LU.64 R10, [R1+0x2320] ;  /* 0x00232000010a7983 */ /* 0x001f280000300a00 */
[----:B------:R0:W-:Y:S02]  /*1fdd0*/  STL.64 [R1+0x1ec8], R8 ;  /* 0x001ec80801007387 */ /* 0x0001e40000100a00 */
[----:B0-----:R-:W-:-:S05]  /*1fde0*/  IMAD.WIDE R8, R0, 0x2, R6 ;  /* 0x0000000200087825 */ /* 0x001fca00078e0206 */
[----:B------:R0:W-:Y:S02]  /*1fdf0*/  STL.64 [R1+0x1eb0], R8 ;  /* 0x001eb00801007387 */ /* 0x0001e40000100a00 */
[----:B0-----:R-:W-:-:S05]  /*1fe00*/  IMAD.WIDE R8, R14, 0x2, R6 ;  /* 0x000000020e087825 */ /* 0x001fca00078e0206 */
[----:B------:R3:W-:Y:S02]  /*1fe10*/  STL.64 [R1+0x1e98], R8 ;  /* 0x001e980801007387 */ /* 0x0007e40000100a00 */
[----:B---3--:R-:W-:-:S05]  /*1fe20*/  IMAD.WIDE R8, R13, 0x2, R6 ;  /* 0x000000020d087825 */ /* 0x008fca00078e0206 */
[----:B------:R0:W-:Y:S02]  /*1fe30*/  STL.64 [R1+0x1e80], R8 ;  /* 0x001e800801007387 */ /* 0x0001e40000100a00 */
[----:B0-----:R-:W-:-:S05]  /*1fe40*/  IMAD.WIDE R8, R3, 0x2, R6 ;  /* 0x0000000203087825 */ /* 0x001fca00078e0206 */
[----:B------:R2:W-:Y:S02]  /*1fe50*/  STL.64 [R1+0x1e68], R8 ;  /* 0x001e680801007387 */ /* 0x0005e40000100a00 */
[----:B--2---:R-:W-:-:S05]  /*1fe60*/  IMAD.WIDE R8, R2, 0x2, R4 ;  /* 0x0000000202087825 */ /* 0x004fca00078e0204 */
[----:B------:R0:W-:Y:S02]  /*1fe70*/  STL.64 [R1+0x22e8], R8 ;  /* 0x0022e80801007387 */ /* 0x0001e40000100a00 */
[----:B0-----:R-:W-:-:S05]  /*1fe80*/  IMAD.WIDE R8, R15, 0x2, R4 ;  /* 0x000000020f087825 */ /* 0x001fca00078e0204 */
[----:B------:R0:W-:Y:S02]  /*1fe90*/  STL.64 [R1+0x1e58], R8 ;  /* 0x001e580801007387 */ /* 0x0001e40000100a00 */
[----:B0-----:R-:W-:-:S05]  /*1fea0*/  IMAD.WIDE R8, R16, 0x2, R4 ;  /* 0x0000000210087825 */ /* 0x001fca00078e0204 */
[----:B------:R0:W-:Y:S04]  /*1feb0*/  STL.64 [R1+0x1e50], R8 ;  /* 0x001e500801007387 */ /* 0x0001e80000100a00 */
[----:B0-----:R-:W2:Y:S01]  /*1fec0*/  LDL.LU.64 R8, [R1+0x2318] ;  /* 0x0023180001087983 */ /* 0x001ea20000300a00 */
[----:B------:R-:W-:-:S05]  /*1fed0*/  IMAD.WIDE R16, R17, 0x2, R4 ;  /* 0x0000000211107825 */ /* 0x000fca00078e0204 */
[----:B------:R0:W-:Y:S02]  /*1fee0*/  STL.64 [R1+0x1e48], R16 ;  /* 0x001e481001007387 */ /* 0x0001e40000100a00 */
[----:B0-----:R-:W-:-:S04]  /*1fef0*/  IMAD.WIDE R16, R18, 0x2, R4 ;  /* 0x0000000212107825 */ /* 0x001fc800078e0204 */
[--C-:B------:R-:W-:Y:S01]  /*1ff00*/  IMAD.WIDE R18, R19, 0x2, R4.reuse ;  /* 0x0000000213127825 */ /* 0x100fe200078e0204 */
[----:B------:R0:W-:Y:S04]  /*1ff10*/  STL.64 [R1+0x1e40], R16 ;  /* 0x001e401001007387 */ /* 0x0001e80000100a00 */
[----:B------:R1:W-:Y:S01]  /*1ff20*/  STL.64 [R1+0x1e38], R18 ;  /* 0x001e381201007387 */ /* 0x0003e20000100a00 */
[----:B0-----:R-:W-:-:S04]  /*1ff30*/  IMAD.WIDE R16, R20, 0x2, R4 ;  /* 0x0000000214107825 */ /* 0x001fc800078e0204 */
[--C-:B------:R-:W-:Y:S01]  /*1ff40*/  IMAD.WIDE R20, R21, 0x2, R4.reuse ;  /* 0x0000000215147825 */ /* 0x100fe200078e0204 */
[----:B------:R0:W-:Y:S03]  /*1ff50*/  STL.64 [R1+0x1e30], R16 ;  /* 0x001e301001007387 */ /* 0x0001e60000100a00 */
[--C-:B-1----:R-:W-:Y:S01]  /*1ff60*/  IMAD.WIDE R18, R22, 0x2, R4.reuse ;  /* 0x0000000216127825 */ /* 0x102fe200078e0204 */
[----:B------:R1:W-:Y:S04]  /*1ff70*/  STL.64 [R1+0x1e28], R20 ;  /* 0x001e281401007387 */ /* 0x0003e80000100a00 */
[----:B------:R3:W-:Y:S01]  /*1ff80*/  STL.64 [R1+0x1e20], R18 ;  /* 0x001e201201007387 */ /* 0x0007e20000100a00 */
[----:B0-----:R-:W-:-:S04]  /*1ff90*/  IMAD.WIDE R16, R23, 0x2, R4 ;  /* 0x0000000217107825 */ /* 0x001fc800078e0204 */
[--C-:B-1----:R-:W-:Y:S01]  /*1ffa0*/  IMAD.WIDE R20, R24, 0x2, R4.reuse ;  /* 0x0000000218147825 */ /* 0x102fe200078e0204 */
[----:B------:R0:W-:Y:S03]  /*1ffb0*/  STL.64 [R1+0x1e18], R16 ;  /* 0x001e181001007387 */ /* 0x0001e60000100a00 */
[--C-:B---3--:R-:W-:Y:S01]  /*1ffc0*/  IMAD.WIDE R18, R25, 0x2, R4.reuse ;  /* 0x0000000219127825 */ /* 0x108fe200078e0204 */
[----:B------:R1:W-:Y:S04]  /*1ffd0*/  STL.64 [R1+0x1e10], R20 ;  /* 0x001e101401007387 */ /* 0x0003e80000100a00 */
[----:B------:R3:W-:Y:S01]  /*1ffe0*/  STL.64 [R1+0x1e08], R18 ;  /* 0x001e081201007387 */ /* 0x0007e20000100a00 */
[----:B0-----:R-:W-:-:S05]  /*1fff0*/  IMAD.WIDE R16, R26, 0x2, R4 ;  /* 0x000000021a107825 */ /* 0x001fca00078e0204 */
[----:B------:R0:W-:Y:S01]  /*20000*/  STL.64 [R1+0x1e00], R16 ;  /* 0x001e001001007387 */ /* 0x0001e20000100a00 */
[----:B------:R-:W-:Y:S02]  /*20010*/  IMAD R2, R2, 0x11, RZ ;  /* 0x0000001102027824 */ /* 0x000fe400078e02ff */
[----:B-1----:R-:W-:-:S04]  /*20020*/  IMAD.WIDE R20, R28, 0x2, R4 ;  /* 0x000000021c147825 */ /* 0x002fc800078e0204 */
[----:B---3--:R-:W-:-:S04]  /*20030*/  IMAD.WIDE R18, R29, 0x2, R4 ;  /* 0x000000021d127825 */ /* 0x008fc800078e0204 */
[----:B0-----:R-:W-:-:S05]  /*20040*/  IMAD.WIDE R16, R27, 0x2, R4 ;  /* 0x000000021b107825 */ /* 0x001fca00078e0204 */
[----:B------:R0:W-:Y:S04]  /*20050*/  STL.64 [R1+0x1df8], R16 ;  /* 0x001df81001007387 */ /* 0x0001e80000100a00 */
[----:B------:R-:W-:Y:S04]  /*20060*/  STL.64 [R1+0x1df0], R20 ;  /* 0x001df01401007387 */ /* 0x000fe80000100a00 */
[----:B------:R-:W-:Y:S01]  /*20070*/  STL.64 [R1+0x1de8], R18 ;  /* 0x001de81201007387 */ /* 0x000fe20000100a00 */
[----:B0-----:R-:W-:Y:S01]  /*20080*/  IMAD.WIDE R16, R2, 0x2, R4 ;  /* 0x0000000202107825 */ /* 0x001fe200078e0204 */
[----:B------:R-:W-:-:S04]  /*20090*/  MOV R15, c[0x0][0x1a4] ;  /* 0x00006900000f7a02 */ /* 0x000fc80000000f00 */
[----:B------:R0:W-:Y:S01]  /*200a0*/  STL.64 [R1+0x1de0], R16 ;  /* 0x001de01001007387 */ /* 0x0001e20000100a00 */
[----:B------:R-:W-:Y:S01]  /*200b0*/  MOV R2, c[0x0][0x1a4] ;  /* 0x0000690000027a02 */ /* 0x000fe20000000f00 */
[----:B------:R-:W-:Y:S01]  /*200c0*/  IMAD R15, R15, 0x14, RZ ;  /* 0x000000140f0f7824 */ /* 0x000fe200078e02ff */
[----:B0-----:R-:W-:Y:S01]  /*200d0*/  MOV R17, c[0x0][0x1a4] ;  /* 0x0000690000117a02 */ /* 0x001fe20000000f00 */
[----:B------:R-:W-:-:S04]  /*200e0*/  IMAD.MOV.U32 R16, RZ, RZ, c[0x0][0x1a4] ;  /* 0x00006900ff107624 */ /* 0x000fc800078e00ff */
[----:B------:R-:W-:Y:S02]  /*200f0*/  IMAD R17, R17, 0x12, RZ ;  /* 0x0000001211117824 */ /* 0x000fe400078e02ff */
[----:B------:R-:W-:Y:S02]  /*20100*/  IMAD R16, R16, 0x13, RZ ;  /* 0x0000001310107824 */ /* 0x000fe400078e02ff */
[----:B------:R-:W-:Y:S02]  /*20110*/  IMAD R2, R2, 0x15, RZ ;  /* 0x0000001502027824 */ /* 0x000fe400078e02ff */
[----:B------:R-:W-:-:S04]  /*20120*/  IMAD.WIDE R22, R17, 0x2, R4 ;  /* 0x0000000211167825 */ /* 0x000fc800078e0204 */
[--C-:B------:R-:W-:Y:S01]  /*20130*/  IMAD.WIDE R20, R16, 0x2, R4.reuse ;  /* 0x0000000210147825 */ /* 0x100fe200078e0204 */
[----:B------:R-:W-:Y:S03]  /*20140*/  STL.64 [R1+0x1dd8], R22 ;  /* 0x001dd81601007387 */ /* 0x000fe60000100a00 */
[--C-:B------:R-:W-:Y:S01]  /*20150*/  IMAD.WIDE R18, R15, 0x2, R4.reuse ;  /* 0x000000020f127825 */ /* 0x100fe200078e0204 */
[----:B------:R-:W-:Y:S03]  /*20160*/  STL.64 [R1+0x1dd0], R20 ;  /* 0x001dd01401007387 */ /* 0x000fe60000100a00 */
[----:B------:R-:W-:Y:S01]  /*20170*/  IMAD.WIDE R16, R2, 0x2, R4 ;  /* 0x0000000202107825 */ /* 0x000fe200078e0204 */
[----:B------:R-:W-:Y:S04]  /*20180*/  STL.64 [R1+0x1dc8], R18 ;  /* 0x001dc81201007387 */ /* 0x000fe80000100a00 */
[----:B------:R0:W-:Y:S01]  /*20190*/  STL.64 [R1+0x1dc0], R16 ;  /* 0x001dc01001007387 */ /* 0x0001e20000100a00 */
[----:B------:R-:W-:Y:S01]  /*201a0*/  MOV R2, c[0x0][0x1a4] ;  /* 0x0000690000027a02 */ /* 0x000fe20000000f00 */
[----:B------:R-:W-:Y:S01]  /*201b0*/  IMAD.MOV.U32 R15, RZ, RZ, c[0x0][0x1a4] ;  /* 0x00006900ff0f7624 */ /* 0x000fe200078e00ff */
[----:B0-----:R-:W-:-:S02]  /*201c0*/  MOV R17, c[0x0][0x1a4] ;  /* 0x0000690000117a02 */ /* 0x001fc40000000f00 */
[----:B------:R-:W-:Y:S01]  /*201d0*/  MOV R16, c[0x0][0x1a4] ;  /* 0x0000690000107a02 */ /* 0x000fe20000000f00 */
[----:B------:R-:W-:Y:S02]  /*201e0*/  IMAD R15, R15, 0x18, RZ ;  /* 0x000000180f0f7824 */ /* 0x000fe400078e02ff */
        /* <DEDUP_REMOVED lines=9> */
[----:B------:R-:W-:Y:S01]  /*20280*/  STL.64 [R1+0x1da8], R18 ;  /* 0x001da81201007387 */ /* 0x000fe20000100a00 */
[----:B------:R-:W-:-:S03]  /*20290*/  MOV R15, c[0x0][0x1a4] ;  /* 0x00006900000f7a02 */ /* 0x000fc60000000f00 */
[----:B------:R0:W-:Y:S01]  /*202a0*/  STL.64 [R1+0x1da0], R16 ;  /* 0x001da01001007387 */ /* 0x0001e20000100a00 */
[----:B------:R-:W-:Y:S02]  /*202b0*/  IMAD.MOV.U32 R2, RZ, RZ, c[0x0][0x1a4] ;  /* 0x00006900ff027624 */ /* 0x000fe400078e00ff */
[----:B------:R-:W-:Y:S02]  /*202c0*/  IMAD R15, R15, 0x1c, RZ ;  /* 0x0000001c0f0f7824 */ /* 0x000fe400078e02ff */
[----:B------:R-:W-:Y:S01]  /*202d0*/  IMAD R2, R2, 0x1d, RZ ;  /* 0x0000001d02027824 */ /* 0x000fe200078e02ff */
[----:B0-----:R-:W-:Y:S01]  /*202e0*/  MOV R16, c[0x0][0x1a4] ;  /* 0x0000690000107a02 */ /* 0x001fe20000000f00 */
[----:B------:R-:W-:-:S04]  /*202f0*/  IMAD.MOV.U32 R17, RZ, RZ, c[0x0][0x1a4] ;  /* 0x00006900ff117624 */ /* 0x000fc800078e00ff */
        /* <DEDUP_REMOVED lines=11> */
[----:B------:R-:W-:Y:S02]  /*203b0*/  MOV R2, c[0x0][0x1a4] ;  /* 0x0000690000027a02 */ /* 0x000fe40000000f00 */
[----:B------:R-:W-:Y:S02]  /*203c0*/  SHF.L.U32 R15, R15, 0x5, RZ ;  /* 0x000000050f0f7819 */ /* 0x000fe400000006ff */
        /* <DEDUP_REMOVED lines=57> */
[----:B------:R0:W-:Y:S03]  /*20760*/  STL.64 [R1+0x1d10], R20 ;  /* 0x001d101401007387 */ /* 0x0001e60000100a00 */
[--C-:B------:R-:W-:Y:S01]  /*20770*/  IMAD.WIDE R16, R2, 0x2, R4.reuse ;  /* 0x0000000202107825 */ /* 0x100fe200078e0204 */
[----:B------:R1:W-:Y:S04]  /*20780*/  STL.64 [R1+0x1d08], R18 ;  /* 0x001d081201007387 */ /* 0x0003e80000100a00 */
[----:B------:R3:W-:Y:S01]  /*20790*/  STL.64 [R1+0x1d00], R16 ;  /* 0x001d001001007387 */ /* 0x0007e20000100a00 */
[----:B0-----:R-:W-:-:S04]  /*207a0*/  IMAD.WIDE R20, R0, 0x2, R4 ;  /* 0x0000000200147825 */ /* 0x001fc800078e0204 */
[--C-:B-1----:R-:W-:Y:S01]  /*207b0*/  IMAD.WIDE R18, R14, 0x2, R4.reuse ;  /* 0x000000020e127825 */ /* 0x102fe200078e0204 */
[----:B------:R-:W-:Y:S03]  /*207c0*/  STL.64 [R1+0x1cf8], R20 ;  /* 0x001cf81401007387 */ /* 0x000fe60000100a00 */
[--C-:B---3--:R-:W-:Y:S01]  /*207d0*/  IMAD.WIDE R16, R13, 0x2, R4.reuse ;  /* 0x000000020d107825 */ /* 0x108fe200078e0204 */
[----:B------:R0:W-:Y:S03]  /*207e0*/  STL.64 [R1+0x1cf0], R18 ;  /* 0x001cf01201007387 */ /* 0x0001e60000100a00 */
[----:B------:R-:W-:Y:S01]  /*207f0*/  IMAD.WIDE R14, R3, 0x2, R4 ;  /* 0x00000002030e7825 */ /* 0x000fe200078e0204 */
[----:B------:R-:W-:Y:S03]  /*20800*/  STL.64 [R1+0x1ce8], R16 ;  /* 0x001ce81001007387 */ /* 0x000fe60000100a00 */
[----:B------:R-:W-:Y:S01]  /*20810*/  IMAD.MOV.U32 R3, RZ, RZ, c[0x0][0x1a4] ;  /* 0x00006900ff037624 */ /* 0x000fe200078e00ff */
[----:B------:R2:W-:Y:S03]  /*20820*/  STL.64 [R1+0x1ce0], R14 ;  /* 0x001ce00e01007387 */ /* 0x0005e60000100a00 */
[----:B------:R-:W-:-:S02]  /*20830*/  IMAD R3, R3, 0x33, RZ ;  /* 0x0000003303037824 */ /* 0x000fc400078e02ff */
[----:B0-----:R-:W-:-:S04]  /*20840*/  IMAD.WIDE R18, R12, 0x2, R6 ;  /* 0x000000020c127825 */ /* 0x001fc800078e0206 */
[----:B--2---:R-:W-:-:S04]  /*20850*/  IMAD.WIDE R14, R12, 0x2, R8 ;  /* 0x000000020c0e7825 */ /* 0x004fc800078e0208 */
[----:B------:R-:W-:Y:S01]  /*20860*/  IMAD.WIDE R16, R12, 0x2, R4 ;  /* 0x000000020c107825 */ /* 0x000fe200078e0204 */
[----:B------:R4:W-:Y:S01]  /*20870*/  STL.64 [R1+0x1cd8], R14 ;  /* 0x001cd80e01007387 */ /* 0x0009e20000100a00 */
[----:B------:R-:W-:-:S03]  /*20880*/  MOV R12, c[0x0][0x1a4] ;  /* 0x00006900000c7a02 */ /* 0x000fc60000000f00 */
[----:B------:R0:W-:Y:S04]  /*20890*/  STL.64 [R1+0x1cd0], R18 ;  /* 0x001cd01201007387 */ /* 0x0001e80000100a00 */
[----:B------:R1:W-:Y:S01]  /*208a0*/  STL.64 [R1+0x1cc8], R16 ;  /* 0x001cc81001007387 */ /* 0x0003e20000100a00 */
[----:B----4-:R-:W-:-:S05]  /*208b0*/  IMAD.WIDE R14, R3, 0x2, R10 ;  /* 0x00000002030e7825 */ /* 0x010fca00078e020a */
[----:B------:R2:W-:Y:S01]  /*208c0*/  STL.64 [R1+0x1cc0], R14 ;  /* 0x001cc00e01007387 */ /* 0x0005e20000100a00 */
[----:B------:R-:W-:Y:S02]  /*208d0*/  IMAD R12, R12, 0x34, RZ ;  /* 0x000000340c0c7824 */ /* 0x000fe400078e02ff */
[----:B0-----:R-:W-:-:S04]  /*208e0*/  IMAD.WIDE R18, R3, 0x2, R6 ;  /* 0x0000000203127825 */ /* 0x001fc800078e0206 */
[----:B-1----:R-:W-:-:S04]  /*208f0*/  IMAD.WIDE R16, R3, 0x2, R4 ;  /* 0x0000000203107825 */ /* 0x002fc800078e0204 */
[----:B--2---:R-:W-:Y:S01]  /*20900*/  IMAD.WIDE R14, R3, 0x2, R8 ;  /* 0x00000002030e7825 */ /* 0x004fe200078e0208 */
[----:B------:R-:W-:-:S04]  /*20910*/  MOV R3, c[0x0][0x1a4] ;  /* 0x0000690000037a02 */ /* 0x000fc80000000f00 */
[----:B------:R0:W-:Y:S04]  /*20920*/  STL.64 [R1+0x1cb8], R14 ;  /* 0x001cb80e01007387 */ /* 0x0001e80000100a00 */
[----:B------:R1:W-:Y:S04]  /*20930*/  STL.64 [R1+0x1cb0], R18 ;  /* 0x001cb01201007387 */ /* 0x0003e80000100a00 */
[----:B------:R2:W-:Y:S01]  /*20940*/  STL.64 [R1+0x1ca8], R16 ;  /* 0x001ca81001007387 */ /* 0x0005e20000100a00 */
[----:B0-----:R-:W-:-:S05]  /*20950*/  IMAD.WIDE R14, R12, 0x2, R10 ;  /* 0x000000020c0e7825 */ /* 0x001fca00078e020a */
[----:B------:R0:W-:Y:S01]  /*20960*/  STL.64 [R1+0x1ca0], R14 ;  /* 0x001ca00e01007387 */ /* 0x0001e20000100a00 */
[----:B------:R-:W-:Y:S02]  /*20970*/  IMAD R3, R3, 0x35, RZ ;  /* 0x0000003503037824 */ /* 0x000fe400078e02ff */
[----:B-1----:R-:W-:-:S04]  /*20980*/  IMAD.WIDE R18, R12, 0x2, R6 ;  /* 0x000000020c127825 */ /* 0x002fc800078e0206 */
[----:B--2---:R-:W-:-:S04]  /*20990*/  IMAD.WIDE R16, R12, 0x2, R4 ;  /* 0x000000020c107825 */ /* 0x004fc800078e0204 */
[----:B0-----:R-:W-:-:S05]  /*209a0*/  IMAD.WIDE R14, R12, 0x2, R8 ;  /* 0x000000020c0e7825 */ /* 0x001fca00078e0208 */
[----:B------:R0:W-:Y:S01]  /*209b0*/  STL.64 [R1+0x1c98], R14 ;  /* 0x001c980e01007387 */ /* 0x0001e20000100a00 */
[----:B------:R-:W-:-:S03]  /*209c0*/  IMAD.MOV.U32 R12, RZ, RZ, c[0x0][0x1a4] ;  /* 0x00006900ff0c7624 */ /* 0x000fc600078e00ff */
[----:B------:R1:W-:Y:S04]  /*209d0*/  STL.64 [R1+0x1c90], R18 ;  /* 0x001c901201007387 */ /* 0x0003e80000100a00 */
[----:B------:R2:W-:Y:S01]  /*209e0*/  STL.64 [R1+0x1c88], R16 ;  /* 0x001c881001007387 */ /* 0x0005e20000100a00 */
[----:B0-----:R-:W-:-:S05]  /*209f0*/  IMAD.WIDE R14, R3, 0x2, R10 ;  /* 0x00000002030e7825 */ /* 0x001fca00078e020a */
[----:B------:R0:W-:Y:S01]  /*20a00*/  STL.64 [R1+0x1c80], R14 ;  /* 0x001c800e01007387 */ /* 0x0001e20000100a00 */
[----:B------:R-:W-:Y:S02]  /*20a10*/  IMAD R12, R12, 0x36, RZ ;  /* 0x000000360c0c7824 */ /* 0x000fe400078e02ff */
[----:B-1----:R-:W-:-:S04]  /*20a20*/  IMAD.WIDE R18, R3, 0x2, R6 ;  /* 0x0000000203127825 */ /* 0x002fc800078e0206 */
[----:B--2---:R-:W-:-:S04]  /*20a30*/  IMAD.WIDE R16, R3, 0x2, R4 ;  /* 0x0000000203107825 */ /* 0x004fc800078e0204 */
[----:B0-----:R-:W-:Y:S01]  /*20a40*/  IMAD.WIDE R14, R3, 0x2, R8 ;  /* 0x00000002030e7825 */ /* 0x001fe200078e0208 */
        /* <DEDUP_REMOVED lines=79> */
[----:B0-----:R-:W-:-:S04]  /*20f40*/  IMAD.WIDE R14, R3, 0x2, R8 ;  /* 0x00000002030e7825 */ /* 0x001fc800078e0208 */
[----:B------:R-:W-:Y:S01]  /*20f50*/  IMAD.MOV.U32 R3, RZ, RZ, c[0x0][0x1a4] ;  /* 0x00006900ff037624 */ /* 0x000fe200078e00ff */
[----:B------:R0:W-:Y:S03]  /*20f60*/  STL.64 [R1+0x1b78], R14 ;  /* 0x001b780e01007387 */ /* 0x0001e60000100a00 */
[----:B------:R-:W-:Y:S01]  /*20f70*/  IMAD R3, R3, 0x3f, RZ ;  /* 0x0000003f03037824 */ /* 0x000fe200078e02ff */
[----:B------:R-:W-:Y:S04]  /*20f80*/  STL.64 [R1+0x1b70], R18 ;  /* 0x001b701201007387 */ /* 0x000fe80000100a00 */
[----:B------:R1:W-:Y:S01]  /*20f90*/  STL.64 [R1+0x1b68], R16 ;  /* 0x001b681001007387 */ /* 0x0003e20000100a00 */
[----:B0-----:R-:W-:-:S05]  /*20fa0*/  IMAD.WIDE R14, R12, 0x2, R10 ;  /* 0x000000020c0e7825 */ /* 0x001fca00078e020a */
[----:B------:R0:W-:Y:S01]  /*20fb0*/  STL.64 [R1+0x1b60], R14 ;  /* 0x001b600e01007387 */ /* 0x0001e20000100a00 */
[----:B-1----:R-:W-:-:S04]  /*20fc0*/  IMAD.WIDE R16, R12, 0x2, R8 ;  /* 0x000000020c107825 */ /* 0x002fc800078e0208 */
[----:B------:R-:W-:Y:S01]  /*20fd0*/  IMAD.WIDE R10, R3, 0x2, R10 ;  /* 0x00000002030a7825 */ /* 0x000fe200078e020a */
[----:B------:R1:W-:Y:S03]  /*20fe0*/  STL.64 [R1+0x1b58], R16 ;  /* 0x001b581001007387 */ /* 0x0003e60000100a00 */
[----:B0-----:R-:W-:-:S04]  /*20ff0*/  IMAD.WIDE R14, R12, 0x2, R6 ;  /* 0x000000020c0e7825 */ /* 0x001fc800078e0206 */
[----:B------:R-:W-:Y:S01]  /*21000*/  IMAD.WIDE R12, R12, 0x2, R4 ;  /* 0x000000020c0c7825 */ /* 0x000fe200078e0204 */
[----:B------:R1:W-:Y:S03]  /*21010*/  STL.64 [R1+0x1b50], R14 ;  /* 0x001b500e01007387 */ /* 0x0003e60000100a00 */
[C---:B------:R-:W-:Y:S01]  /*21020*/  IMAD.WIDE R8, R3.reuse, 0x2, R8 ;  /* 0x0000000203087825 */ /* 0x040fe200078e0208 */
[----:B------:R1:W-:Y:S03]  /*21030*/  STL.64 [R1+0x1b48], R12 ;  /* 0x001b480c01007387 */ /* 0x0003e60000100a00 */
[C---:B------:R-:W-:Y:S01]  /*21040*/  IMAD.WIDE R6, R3.reuse, 0x2, R6 ;  /* 0x0000000203067825 */ /* 0x040fe200078e0206 */
[----:B------:R1:W-:Y:S03]  /*21050*/  STL.64 [R1+0x1b40], R10 ;  /* 0x001b400a01007387 */ /* 0x0003e60000100a00 */
[----:B------:R-:W-:Y:S01]  /*21060*/  IMAD.WIDE R2, R3, 0x2, R4 ;  /* 0x0000000203027825 */ /* 0x000fe200078e0204 */
[----:B------:R1:W-:Y:S04]  /*21070*/  STL.64 [R1+0x1b38], R8 ;  /* 0x001b380801007387 */ /* 0x0003e80000100a00 */
[----:B------:R1:W-:Y:S04]  /*21080*/  STL.64 [R1+0x1b30], R6 ;  /* 0x001b300601007387 */ /* 0x0003e80000100a00 */
[----:B------:R1:W-:Y:S01]  /*21090*/  STL.64 [R1+0x1b28], R2 ;  /* 0x001b280201007387 */ /* 0x0003e20000100a00 */
[----:B------:R-:W-:-:S02]  /*210a0*/  UMOV UR4, URZ ;  /* 0x0000003f00047c82 */ /* 0x000fc40008000000 */
[----:B------:R-:W-:Y:S02]  /*210b0*/  UMOV UR5, URZ ;  /* 0x0000003f00057c82 */ /* 0x000fe40008000000 */
.L_x_35:
[----:B01----:R-:W2:Y:S04]  /*210c0*/  LDL.64 R2, [R1+0xe30] ;  /* 0x000e300001027983 */ /* 0x003ea80000100a00 */
[----:B------:R-:W2:Y:S04]  /*210d0*/  LDL R0, [R1+0x2f0] ;  /* 0x0002f00001007983 */ /* 0x000ea80000100800 */
[----:B------:R-:W3:Y:S04]  /*210e0*/  LDL.64 R4, [R1+0xe28] ;  /* 0x000e280001047983 */ /* 0x000ee80000100a00 */
[----:B------:R-:W4:Y:S04]  /*210f0*/  LDL.64 R6, [R1+0xe20] ;  /* 0x000e200001067983 */ /* 0x000f280000100a00 */
[----:B------:R-:W4:Y:S04]  /*21100*/  LDL.64 R18, [R1+0x22f8] ;  /* 0x0022f80001127983 */ /* 0x000f280000100a00 */
[----:B------:R-:W4:Y:S04]  /*21110*/  LDL.64 R8, [R1+0x2300] ;  /* 0x0023000001087983 */ /* 0x000f280000100a00 */
[----:B------:R-:W4:Y:S04]  /*21120*/  LDL.64 R20, [R1+0x22f0] ;  /* 0x0022f00001147983 */ /* 0x000f280000100a00 */
[----:B------:R-:W4:Y:S04]  /*21130*/  LDL.64 R16, [R1+0x22e8] ;  /* 0x0022e80001107983 */ /* 0x000f280000100a00 */
[----:B------:R-:W4:Y:S04]  /*21140*/  LDL.64 R14, [R1+0x22e0] ;  /* 0x0022e000010e7983 */ /* 0x000f280000100a00 */
[----:B------:R-:W4:Y:S04]  /*21150*/  LDL.64 R10, [R1+0x22d8] ;  /* 0x0022d800010a7983 */ /* 0x000f280000100a00 */
[----:B------:R-:W4:Y:S04]  /*21160*/  LDL.64 R12, [R1+0x22d0] ;  /* 0x0022d000010c7983 */ /* 0x000f280000100a00 */
[----:B------:R-:W4:Y:S01]  /*21170*/  LDL.64 R22, [R1+0x1e58] ;  /* 0x001e580001167983 */ /* 0x000f220000100a00 */
[----:B--2---:R-:W-:-:S04]  /*21180*/  IMAD.WIDE R2, R0, 0x2, R2 ;  /* 0x0000000200027825 */ /* 0x004fc800078e0202 */
[C---:B---3--:R-:W-:Y:S01]  /*21190*/  IMAD.WIDE R4, R0.reuse, 0x2, R4 ;  /* 0x0000000200047825 */ /* 0x048fe200078e0204 */
[----:B------:R0:W2:Y:S03]  /*211a0*/  LDG.E.U16 R28, [R2.64] ;  /* 0x00000006021c7981 */ /* 0x0000a6000c1e1500 */
[C---:B----4-:R-:W-:Y:S01]  /*211b0*/  IMAD.WIDE R6, R0.reuse, 0x2, R6 ;  /* 0x0000000200067825 */ /* 0x050fe200078e0206 */
[----:B------:R1:W3:Y:S04]  /*211c0*/  LDG.E.U16 R26, [R4.64] ;  /* 0x00000006041a7981 */ /* 0x0002e8000c1e1500 */
[----:B------:R4:W3:Y:S01]  /*211d0*/  LDG.E.U16 R27, [R6.64] ;  /* 0x00000006061b7981 */ /* 0x0008e2000c1e1500 */
[----:B0-----:R-:W-:-:S03]  /*211e0*/  IMAD.WIDE R2, R0, 0x2, R18 ;  /* 0x0000000200027825 */ /* 0x001fc600078e0212 */
[----:B------:R-:W3:Y:S01]  /*211f0*/  LDL.64 R18, [R1+0x22c8] ;  /* 0x0022c80001127983 */ /* 0x000ee20000100a00 */
[----:B------:R-:W-:-:S03]  /*21200*/  IMAD.WIDE R8, R0, 0x2, R8 ;  /* 0x0000000200087825 */ /* 0x000fc600078e0208 */
[----:B------:R0:W3:Y:S01]  /*21210*/  LDG.E.U16 R25, [R2.64] ;  /* 0x0000000602197981 */ /* 0x0000e2000c1e1500 */
[----:B-1----:R-:W-:-:S03]  /*21220*/  IMAD.WIDE R4, R0, 0x2, R20 ;  /* 0x0000000200047825 */ /* 0x002fc600078e0214 */
[----:B------:R1:W3:Y:S04]  /*21230*/  LDG.E.U16 R24, [R8.64] ;  /* 0x0000000608187981 */ /* 0x0002e8000c1e1500 */
[----:B------:R-:W3:Y:S04]  /*21240*/  LDL.64 R20, [R1+0x22c0] ;  /* 0x0022c00001147983 */ /* 0x000ee80000100a00 */
[----:B------:R0:W3:Y:S01]  /*21250*/  LDG.E.U16 R29, [R4.64] ;  /* 0x00000006041d7981 */ /* 0x0000e2000c1e1500 */
[----:B----4-:R-:W-:-:S03]  /*21260*/  IMAD.WIDE R6, R0, 0x2, R16 ;  /* 0x0000000200067825 */ /* 0x010fc600078e0210 */
[----:B------:R-:W4:Y:S01]  /*21270*/  LDL.64 R16, [R1+0x22b8] ;  /* 0x0022b80001107983 */ /* 0x000f220000100a00 */
[----:B-1----:R-:W-:-:S04]  /*21280*/  IMAD.WIDE R8, R0, 0x2, R14 ;  /* 0x0000000200087825 */ /* 0x002fc800078e020e */
[----:B------:R-:W-:-:S04]  /*21290*/  IMAD.WIDE R10, R0, 0x2, R10 ;  /* 0x00000002000a7825 */ /* 0x000fc800078e020a */
[----:B0-----:R-:W-:-:S04]  /*212a0*/  IMAD.WIDE R2, R0, 0x2, R12 ;  /* 0x0000000200027825 */ /* 0x001fc800078e020c */
[C---:B------:R-:W-:Y:S01]  /*212b0*/  IMAD.WIDE R4, R0.reuse, 0x2, R22 ;  /* 0x0000000200047825 */ /* 0x040fe200078e0216 */
[----:B--2---:R0:W-:Y:S04]  /*212c0*/  STL [R1+0x39c], R28 ;  /* 0x00039c1c01007387 */ /* 0x0041e80000100800 */
[----:B---3--:R1:W-:Y:S04]  /*212d0*/  STL [R1+0x398], R26 ;  /* 0x0003981a01007387 */ /* 0x0083e80000100800 */
[----:B------:R-:W2:Y:S04]  /*212e0*/  LDL.64 R14, [R1+0x1e50] ;  /* 0x001e5000010e7983 */ /* 0x000ea80000100a00 */
[----:B0-----:R0:W3:Y:S04]  /*212f0*/  LDG.E.U16 R28, [R6.64] ;  /* 0x00000006061c7981 */ /* 0x0010e8000c1e1500 */
[----:B-1----:R1:W2:Y:S04]  /*21300*/  LDG.E.U16 R26, [R8.64] ;  /* 0x00000006081a7981 */ /* 0x0022a8000c1e1500 */
[----:B------:R0:W-:Y:S04]  /*21310*/  STL [R1+0x394], R27 ;  /* 0x0003941b01007387 */ /* 0x0001e80000100800 */
[----:B------:R-:W-:Y:S04]  /*21320*/  STL [R1+0x38c], R25 ;  /* 0x00038c1901007387 */ /* 0x000fe80000100800 */
[----:B0-----:R4:W2:Y:S01]  /*21330*/  LDG.E.U16 R27, [R10.64] ;  /* 0x000000060a1b7981 */ /* 0x0018a2000c1e1500 */
[----:B-1----:R-:W-:-:S03]  /*21340*/  IMAD.WIDE R8, R0, 0x2, R20 ;  /* 0x0000000200087825 */ /* 0x002fc600078e0214 */
[----:B------:R0:W-:Y:S04]  /*21350*/  STL [R1+0x390], R24 ;  /* 0x0003901801007387 */ /* 0x0001e80000100800 */
[----:B------:R-:W2:Y:S04]  /*21360*/  LDL.64 R22, [R1+0x22a0] ;  /* 0x0022a00001167983 */ /* 0x000ea80000100a00 */
[----:B------:R1:W2:Y:S04]  /*21370*/  LDG.E.U16 R21, [R2.64] ;  /* 0x0000000602157981 */ /* 0x0002a8000c1e1500 */
[----:B0-----:R-:W2:Y:S01]  /*21380*/  LDL.64 R24, [R1+0x22b0] ;  /* 0x0022b00001187983 */ /* 0x001ea20000100a00 */
[----:B------:R-:W-:-:S03]  /*21390*/  IMAD.WIDE R6, R0, 0x2, R18 ;  /* 0x0000000200067825 */ /* 0x000fc600078e0212 */
[----:B------:R-:W2:Y:S04]  /*213a0*/  LDL.64 R12, [R1+0x22a8] ;  /* 0x0022a800010c7983 */ /* 0x000ea80000100a00 */
[----:B------:R-:W2:Y:S04]  /*213b0*/  LDL.64 R18, [R1+0x1e48] ;  /* 0x001e480001127983 */ /* 0x000ea80000100a00 */
[----:B------:R0:W-:Y:S04]  /*213c0*/  STL [R1+0x388], R29 ;  /* 0x0003881d01007387 */ /* 0x0001e80000100800 */
[----:B0-----:R0:W2:Y:S01]  /*213d0*/  LDG.E.U16 R29, [R4.64] ;  /* 0x00000006041d7981 */ /* 0x0010a2000c1e1500 */
[----:B----4-:R-:W-:-:S03]  /*213e0*/  IMAD.WIDE R10, R0, 0x2, R16 ;  /* 0x00000002000a7825 */ /* 0x010fc600078e0210 */
[----:B---3--:R3:W-:Y:S04]  /*213f0*/  STL [R1+0x384], R28 ;  /* 0x0003841c01007387 */ /* 0x0087e80000100800 */
[----:B--2---:R2:W-:Y:S01]  /*21400*/  STL [R1+0x380], R26 ;  /* 0x0003801a01007387 */ /* 0x0045e20000100800 */
[----:B-1----:R-:W-:-:S03]  /*21410*/  IMAD.WIDE R2, R0, 0x2, R14 ;  /* 0x0000000200027825 */ /* 0x002fc600078e020e */
[----:B------:R-:W4:Y:S04]  /*21420*/  LDL.64 R16, [R1+0x2298] ;  /* 0x0022980001107983 */ /* 0x000f280000100a00 */
[----:B---3--:R1:W3:Y:S04]  /*21430*/  LDG.E.U16 R28, [R6.64] ;  /* 0x00000006061c7981 */ /* 0x0082e8000c1e1500 */
[----:B--2---:R2:W4:Y:S04]  /*21440*/  LDG.E.U16 R26, [R8.64] ;  /* 0x00000006081a7981 */ /* 0x004528000c1e1500 */
[----:B------:R0:W-:Y:S04]  /*21450*/  STL [R1+0x37c], R27 ;  /* 0x00037c1b01007387 */ /* 0x0001e80000100800 */
[----:B0-----:R0:W4:Y:S01]  /*21460*/  LDG.E.U16 R27, [R10.64] ;  /* 0x000000060a1b7981 */ /* 0x001122000c1e1500 */
[----:B--2---:R-:W-:-:S03]  /*21470*/  IMAD.WIDE R8, R0, 0x2, R22 ;  /* 0x0000000200087825 */ /* 0x004fc600078e0216 */
[----:B------:R2:W-:Y:S01]  /*21480*/  STL [R1+0x378], R21 ;  /* 0x0003781501007387 */ /* 0x0005e20000100800 */
[----:B------:R-:W-:-:S03]  /*21490*/  IMAD.WIDE R4, R0, 0x2, R24 ;  /* 0x0000000200047825 */ /* 0x000fc600078e0218 */
[----:B------:R-:W4:Y:S04]  /*214a0*/  LDL.64 R24, [R1+0x1e40] ;  /* 0x001e400001187983 */ /* 0x000f280000100a00 */
[----:B------:R0:W4:Y:S04]  /*214b0*/  LDG.E.U16 R23, [R2.64] ;  /* 0x0000000602177981 */ /* 0x000128000c1e1500 */
[----:B--2---:R-:W2:Y:S01]  /*214c0*/  LDL.64 R20, [R1+0x2290] ;  /* 0x0022900001147983 */ /* 0x004ea20000100a00 */
[----:B-1----:R-:W-:-:S03]  /*214d0*/  IMAD.WIDE R6, R0, 0x2, R12 ;  /* 0x0000000200067825 */ /* 0x002fc600078e020c */
[----:B------:R-:W2:Y:S04]  /*214e0*/  LDL.64 R14, [R1+0x2288] ;  /* 0x00228800010e7983 */ /* 0x000ea80000100a00 */
[----:B------:R-:W2:Y:S04]  /*214f0*/  LDL.64 R12, [R1+0x2280] ;  /* 0x00228000010c7983 */ /* 0x000ea80000100a00 */
[----:B------:R1:W-:Y:S04]  /*21500*/  STL [R1+0x374], R29 ;  /* 0x0003741d01007387 */ /* 0x0003e80000100800 */
[----:B-1----:R2:W2:Y:S01]  /*21510*/  LDG.E.U16 R29, [R4.64] ;  /* 0x00000006041d7981 */ /* 0x0024a2000c1e1500 */
[----:B0-----:R-:W-:-:S03]  /*21520*/  IMAD.WIDE R10, R0, 0x2, R18 ;  /* 0x00000002000a7825 */ /* 0x001fc600078e0212 */
[----:B---3--:R0:W-:Y:S04]  /*21530*/  STL [R1+0x370], R28 ;  /* 0x0003701c01007387 */ /* 0x0081e80000100800 */
[----:B----4-:R1:W-:Y:S01]  /*21540*/  STL [R1+0x36c], R26 ;  /* 0x00036c1a01007387 */ /* 0x0103e20000100800 */
[----:B------:R-:W-:-:S03]  /*21550*/  IMAD.WIDE R2, R0, 0x2, R16 ;  /* 0x0000000200027825 */ /* 0x000fc600078e0210 */
[----:B------:R-:W3:Y:S04]  /*21560*/  LDL.64 R18, [R1+0x2278] ;  /* 0x0022780001127983 */ /* 0x000ee80000100a00 */
[----:B0-----:R0:W4:Y:S04]  /*21570*/  LDG.E.U16 R28, [R6.64] ;  /* 0x00000006061c7981 */ /* 0x001128000c1e1500 */
[----:B-1----:R1:W3:Y:S04]  /*21580*/  LDG.E.U16 R26, [R8.64] ;  /* 0x00000006081a7981 */ /* 0x0022e8000c1e1500 */
[----:B------:R0:W-:Y:S04]  /*21590*/  STL [R1+0x368], R27 ;  /* 0x0003681b01007387 */ /* 0x0001e80000100800 */
[----:B0-----:R0:W3:Y:S01]  /*215a0*/  LDG.E.U16 R27, [R10.64] ;  /* 0x000000060a1b7981 */ /* 0x0010e2000c1e1500 */
[----:B-1----:R-:W-:-:S03]  /*215b0*/  IMAD.WIDE R8, R0, 0x2, R24 ;  /* 0x0000000200087825 */ /* 0x002fc600078e0218 */
[----:B------:R1:W-:Y:S01]  /*215c0*/  STL [R1+0x364], R23 ;  /* 0x0003641701007387 */ /* 0x0003e20000100800 */
[----:B--2---:R-:W-:-:S03]  /*215d0*/  IMAD.WIDE R4, R0, 0x2, R20 ;  /* 0x0000000200047825 */ /* 0x004fc600078e0214 */
[----:B------:R-:W2:Y:S04]  /*215e0*/  LDL.64 R20, [R1+0x2268] ;  /* 0x0022680001147983 */ /* 0x000ea80000100a00 */
[----:B------:R0:W2:Y:S04]  /*215f0*/  LDG.E.U16 R25, [R2.64] ;  /* 0x0000000602197981 */ /* 0x0000a8000c1e1500 */
[----:B-1----:R-:W2:Y:S01]  /*21600*/  LDL.64 R22, [R1+0x2270] ;  /* 0x0022700001167983 */ /* 0x002ea20000100a00 */
[----:B------:R-:W-:-:S03]  /*21610*/  IMAD.WIDE R6, R0, 0x2, R14 ;  /* 0x0000000200067825 */ /* 0x000fc600078e020e */
[----:B------:R-:W2:Y:S04]  /*21620*/  LDL.64 R16, [R1+0x1e38] ;  /* 0x001e380001107983 */ /* 0x000ea80000100a00 */
[----:B------:R-:W2:Y:S04]  /*21630*/  LDL.64 R14, [R1+0x2260] ;  /* 0x00226000010e7983 */ /* 0x000ea80000100a00 */
[----:B------:R1:W-:Y:S04]  /*21640*/  STL [R1+0x360], R29 ;  /* 0x0003601d01007387 */ /* 0x0003e80000100800 */
[----:B-1----:R1:W2:Y:S01]  /*21650*/  LDG.E.U16 R29, [R4.64] ;  /* 0x00000006041d7981 */ /* 0x0022a2000c1e1500 */
[----:B0-----:R-:W-:-:S03]  /*21660*/  IMAD.WIDE R10, R0, 0x2, R12 ;  /* 0x00000002000a7825 */ /* 0x001fc600078e020c */
[----:B----4-:R0:W-:Y:S04]  /*21670*/  STL [R1+0x35c], R28 ;  /* 0x00035c1c01007387 */ /* 0x0101e80000100800 */
[----:B---3--:R3:W-:Y:S01]  /*21680*/  STL [R1+0x358], R26 ;  /* 0x0003581a01007387 */ /* 0x0087e20000100800 */
[----:B------:R-:W-:-:S03]  /*21690*/  IMAD.WIDE R2, R0, 0x2, R18 ;  /* 0x0000000200027825 */ /* 0x000fc600078e0212 */
[----:B------:R-:W4:Y:S04]  /*216a0*/  LDL.64 R12, [R1+0x2258] ;  /* 0x00225800010c7983 */ /* 0x000f280000100a00 */
[----:B0-----:R0:W4:Y:S04]  /*216b0*/  LDG.E.U16 R28, [R6.64] ;  /* 0x00000006061c7981 */ /* 0x001128000c1e1500 */
[----:B---3--:R2:W3:Y:S04]  /*216c0*/  LDG.E.U16 R26, [R8.64] ;  /* 0x00000006081a7981 */ /* 0x0084e8000c1e1500 */
[----:B------:R0:W-:Y:S04]  /*216d0*/  STL [R1+0x354], R27 ;  /* 0x0003541b01007387 */ /* 0x0001e80000100800 */
[----:B0-----:R0:W3:Y:S01]  /*216e0*/  LDG.E.U16 R27, [R10.64] ;  /* 0x000000060a1b7981 */ /* 0x0010e2000c1e1500 */
[----:B--2---:R-:W-:-:S03]  /*216f0*/  IMAD.WIDE R8, R0, 0x2, R20 ;  /* 0x0000000200087825 */ /* 0x004fc600078e0214 */
[----:B------:R2:W-:Y:S01]  /*21700*/  STL [R1+0x350], R25 ;  /* 0x0003501901007387 */ /* 0x0005e20000100800 */
[----:B-1----:R-:W-:-:S03]  /*21710*/  IMAD.WIDE R4, R0, 0x2, R22 ;  /* 0x0000000200047825 */ /* 0x002fc600078e0216 */
[----:B------:R-:W3:Y:S04]  /*21720*/  LDL.64 R22, [R1+0x2248] ;  /* 0x0022480001167983 */ /* 0x000ee80000100a00 */
[----:B------:R1:W3:Y:S01]  /*21730*/  LDG.E.U16 R21, [R2.64] ;  /* 0x0000000602157981 */ /* 0x0002e2000c1e1500 */
[----:B------:R-:W-:-:S03]  /*21740*/  IMAD.WIDE R6, R0, 0x2, R16 ;  /* 0x0000000200067825 */ /* 0x000fc600078e0210 */
[----:B--2---:R-:W2:Y:S04]  /*21750*/  LDL.64 R24, [R1+0x1e30] ;  /* 0x001e300001187983 */ /* 0x004ea80000100a00 */
[----:B------:R-:W2:Y:S04]  /*21760*/  LDL.64 R18, [R1+0x2250] ;  /* 0x0022500001127983 */ /* 0x000ea80000100a00 */
[----:B------:R-:W2:Y:S04]  /*21770*/  LDL.64 R16, [R1+0x2240] ;  /* 0x0022400001107983 */ /* 0x000ea80000100a00 */
[----:B------:R0:W-:Y:S04]  /*21780*/  STL [R1+0x34c], R29 ;  /* 0x00034c1d01007387 */ /* 0x0001e80000100800 */
[----:B0-----:R2:W2:Y:S01]  /*21790*/  LDG.E.U16 R29, [R4.64] ;  /* 0x00000006041d7981 */ /* 0x0014a2000c1e1500 */
[----:B------:R-:W-:-:S03]  /*217a0*/  IMAD.WIDE R10, R0, 0x2, R14 ;  /* 0x00000002000a7825 */ /* 0x000fc600078e020e */
[----:B----4-:R0:W-:Y:S04]  /*217b0*/  STL [R1+0x348], R28 ;  /* 0x0003481c01007387 */ /* 0x0101e80000100800 */
[----:B---3--:R3:W-:Y:S01]  /*217c0*/  STL [R1+0x344], R26 ;  /* 0x0003441a01007387 */ /* 0x0087e20000100800 */
[----:B-1----:R-:W-:-:S03]  /*217d0*/  IMAD.WIDE R2, R0, 0x2, R12 ;  /* 0x0000000200027825 */ /* 0x002fc600078e020c */
[----:B------:R-:W4:Y:S04]  /*217e0*/  LDL.64 R14, [R1+0x1e28] ;  /* 0x001e2800010e7983 */ /* 0x000f280000100a00 */
[----:B0-----:R0:W4:Y:S04]  /*217f0*/  LDG.E.U16 R28, [R6.64] ;  /* 0x00000006061c7981 */ /* 0x001128000c1e1500 */
[----:B---3--:R1:W3:Y:S04]  /*21800*/  LDG.E.U16 R26, [R8.64] ;  /* 0x00000006081a7981 */ /* 0x0082e8000c1e1500 */
[----:B------:R0:W-:Y:S04]  /*21810*/  STL [R1+0x340], R27 ;  /* 0x0003401b01007387 */ /* 0x0001e80000100800 */
[----:B0-----:R0:W3:Y:S01]  /*21820*/  LDG.E.U16 R27, [R10.64] ;  /* 0x000000060a1b7981 */ /* 0x0010e2000c1e1500 */
[----:B-1----:R-:W-:-:S03]  /*21830*/  IMAD.WIDE R8, R0, 0x2, R22 ;  /* 0x0000000200087825 */ /* 0x002fc600078e0216 */
[----:B------:R1:W-:Y:S04]  /*21840*/  STL [R1+0x33c], R21 ;  /* 0x00033c1501007387 */ /* 0x0003e80000100800 */
[----:B------:R0:W3:Y:S01]  /*21850*/  LDG.E.U16 R23, [R2.64] ;  /* 0x0000000602177981 */ /* 0x0000e2000c1e1500 */
[----:B--2---:R-:W-:-:S03]  /*21860*/  IMAD.WIDE R4, R0, 0x2, R24 ;  /* 0x0000000200047825 */ /* 0x004fc600078e0218 */
[----:B------:R-:W2:Y:S04]  /*21870*/  LDL.64 R12, [R1+0x2230] ;  /* 0x00223000010c7983 */ /* 0x000ea80000100a00 */
        /* <DEDUP_REMOVED lines=8> */
[----:B---3--:R1:W-:Y:S04]  /*21900*/  STL [R1+0x330], R26 ;  /* 0x0003301a01007387 */ /* 0x0083e80000100800 */
[----:B------:R-:W3:Y:S04]  /*21910*/  LDL.64 R16, [R1+0x2220] ;  /* 0x0022200001107983 */ /* 0x000ee80000100a00 */
[----:B0-----:R0:W4:Y:S04]  /*21920*/  LDG.E.U16 R28, [R6.64] ;  /* 0x00000006061c7981 */ /* 0x001128000c1e1500 */
[----:B-1----:R1:W3:Y:S04]  /*21930*/  LDG.E.U16 R26, [R8.64] ;  /* 0x00000006081a7981 */ /* 0x0022e8000c1e1500 */
[----:B------:R0:W-:Y:S01]  /*21940*/  STL [R1+0x32c], R27 ;  /* 0x00032c1b01007387 */ /* 0x0001e20000100800 */
[----:B------:R-:W-:-:S03]  /*21950*/  IMAD.WIDE R2, R0, 0x2, R14 ;  /* 0x0000000200027825 */ /* 0x000fc600078e020e */
[----:B0-----:R0:W3:Y:S04]  /*21960*/  LDG.E.U16 R27, [R10.64] ;  /* 0x000000060a1b7981 */ /* 0x0010e8000c1e1500 */
[----:B------:R0:W-:Y:S01]  /*21970*/  STL [R1+0x328], R23 ;  /* 0x0003281701007387 */ /* 0x0001e20000100800 */
[----:B--2---:R-:W-:-:S03]  /*21980*/  IMAD.WIDE R4, R0, 0x2, R20 ;  /* 0x0000000200047825 */ /* 0x004fc600078e0214 */
[----:B------:R-:W2:Y:S01]  /*21990*/  LDL.64 R20, [R1+0x1e18] ;  /* 0x001e180001147983 */ /* 0x000ea20000100a00 */
[----:B------:R-:W-:-:S03]  /*219a0*/  IMAD.WIDE R6, R0, 0x2, R12 ;  /* 0x0000000200067825 */ /* 0x000fc600078e020c */
[----:B------:R-:W2:Y:S04]  /*219b0*/  LDL.64 R14, [R1+0x2210] ;  /* 0x00221000010e7983 */ /* 0x000ea80000100a00 */
[----:B0-----:R-:W2:Y:S04]  /*219c0*/  LDL.64 R22, [R1+0x2218] ;  /* 0x0022180001167983 */ /* 0x001ea80000100a00 */
[----:B------:R-:W2:Y:S04]  /*219d0*/  LDL.64 R12, [R1+0x2208] ;  /* 0x00220800010c7983 */ /* 0x000ea80000100a00 */
[----:B------:R-:W2:Y:S04]  /*219e0*/  LDG.E.U16 R3, [R2.64] ;  /* 0x0000000602037981 */ /* 0x000ea8000c1e1500 */
[----:B------:R0:W-:Y:S04]  /*219f0*/  STL [R1+0x324], R29 ;  /* 0x0003241d01007387 */ /* 0x0001e80000100800 */
[----:B0-----:R2:W2:Y:S01]  /*21a00*/  LDG.E.U16 R29, [R4.64] ;  /* 0x00000006041d7981 */ /* 0x0014a2000c1e1500 */
[----:B------:R-:W-:-:S04]  /*21a10*/  IMAD.WIDE R10, R0, 0x2, R18 ;  /* 0x00000002000a7825 */ /* 0x000fc800078e0212 */
[C---:B-1----:R-:W-:Y:S01]  /*21a20*/  IMAD.WIDE R8, R0.reuse, 0x2, R24 ;  /* 0x0000000200087825 */ /* 0x042fe200078e0218 */
[----:B----4-:R0:W-:Y:S04]  /*21a30*/  STL [R1+0x320], R28 ;  /* 0x0003201c01007387 */ /* 0x0101e80000100800 */
[----:B---3--:R1:W-:Y:S04]  /*21a40*/  STL [R1+0x31c], R26 ;  /* 0x00031c1a01007387 */ /* 0x0083e80000100800 */
[----:B------:R-:W3:Y:S04]  /*21a50*/  LDL.64 R18, [R1+0x2200] ;  /* 0x0022000001127983 */ /* 0x000ee80000100a00 */
[----:B0-----:R0:W4:Y:S04]  /*21a60*/  LDG.E.U16 R28, [R6.64] ;  /* 0x00000006061c7981 */ /* 0x001128000c1e1500 */
[----:B-1----:R1:W4:Y:S04]  /*21a70*/  LDG.E.U16 R26, [R8.64] ;  /* 0x00000006081a7981 */ /* 0x002328000c1e1500 */
[----:B------:R0:W-:Y:S04]  /*21a80*/  STL [R1+0x318], R27 ;  /* 0x0003181b01007387 */ /* 0x0001e80000100800 */
[----:B------:R-:W4:Y:S04]  /*21a90*/  LDL.64 R24, [R1+0x21f8] ;  /* 0x0021f80001187983 */ /* 0x000f280000100a00 */
[----:B0-----:R0:W4:Y:S01]  /*21aa0*/  LDG.E.U16 R27, [R10.64] ;  /* 0x000000060a1b7981 */ /* 0x001122000c1e1500 */
[----:B--2---:R-:W-:-:S04]  /*21ab0*/  IMAD.WIDE R4, R0, 0x2, R20 ;  /* 0x0000000200047825 */ /* 0x004fc800078e0214 */
[C---:B-1----:R-:W-:Y:S02]  /*21ac0*/  IMAD.WIDE R8, R0.reuse, 0x2, R22 ;  /* 0x0000000200087825 */ /* 0x042fe400078e0216 */
[----:B------:R-:W2:Y:S02]  /*21ad0*/  LDL.64 R22, [R1+0x21f0] ;  /* 0x0021f00001167983 */ /* 0x000ea40000100a00 */
[C---:B0-----:R-:W-:Y:S02]  /*21ae0*/  IMAD.WIDE R10, R0.reuse, 0x2, R16 ;  /* 0x00000002000a7825 */ /* 0x041fe400078e0210 */
[----:B------:R-:W2:Y:S04]  /*21af0*/  LDL.64 R16, [R1+0x1e10] ;  /* 0x001e100001107983 */ /* 0x000ea80000100a00 */
[----:B------:R3:W2:Y:S01]  /*21b00*/  LDG.E.U16 R21, [R10.64] ;  /* 0x000000060a157981 */ /* 0x0006a2000c1e1500 */
[----:B------:R-:W-:-:S03]  /*21b10*/  IMAD.WIDE R6, R0, 0x2, R14 ;  /* 0x0000000200067825 */ /* 0x000fc600078e020e */
[----:B------:R-:W2:Y:S04]  /*21b20*/  LDL.64 R14, [R1+0x21e8] ;  /* 0x0021e800010e7983 */ /* 0x000ea80000100a00 */
[----:B------:R-:W-:Y:S04]  /*21b30*/  STL [R1+0x314], R3 ;  /* 0x0003140301007387 */ /* 0x000fe80000100800 */
[----:B------:R0:W-:Y:S04]  /*21b40*/  STL [R1+0x310], R29 ;  /* 0x0003101d01007387 */ /* 0x0001e80000100800 */
[----:B0-----:R0:W2:Y:S01]  /*21b50*/  LDG.E.U16 R29, [R8.64] ;  /* 0x00000006081d7981 */ /* 0x0010a2000c1e1500 */
[----:B------:R-:W-:-:S04]  /*21b60*/  IMAD.WIDE R2, R0, 0x2, R12 ;  /* 0x0000000200027825 */ /* 0x000fc800078e020c */
[C---:B---3--:R-:W-:Y:S01]  /*21b70*/  IMAD.WIDE R10, R0.reuse, 0x2, R18 ;  /* 0x00000002000a7825 */ /* 0x048fe200078e0212 */
[----:B----4-:R1:W-:Y:S04]  /*21b80*/  STL [R1+0x30c], R28 ;  /* 0x00030c1c01007387 */ /* 0x0103e80000100800 */
[----:B------:R3:W-:Y:S04]  /*21b90*/  STL [R1+0x308], R26 ;  /* 0x0003081a01007387 */ /* 0x0007e80000100800 */
[----:B------:R-:W4:Y:S04]  /*21ba0*/  LDL.64 R12, [R1+0x21e0] ;  /* 0x0021e000010c7983 */ /* 0x000f280000100a00 */
[----:B-1----:R1:W4:Y:S01]  /*21bb0*/  LDG.E.U16 R28, [R6.64] ;  /* 0x00000006061c7981 */ /* 0x002322000c1e1500 */
[----:B0-----:R-:W-:-:S03]  /*21bc0*/  IMAD.WIDE R8, R0, 0x2, R24 ;  /* 0x0000000200087825 */ /* 0x001fc600078e0218 */
[----:B---3--:R2:W3:Y:S04]  /*21bd0*/  LDG.E.U16 R26, [R4.64] ;  /* 0x00000006041a7981 */ /* 0x0084e8000c1e1500 */
[----:B------:R0:W-:Y:S01]  /*21be0*/  STL [R1+0x304], R27 ;  /* 0x0003041b01007387 */ /* 0x0001e20000100800 */
[----:B--2---:R-:W-:-:S03]  /*21bf0*/  IMAD.WIDE R4, R0, 0x2, R22 ;  /* 0x0000000200047825 */ /* 0x004fc600078e0216 */
[----:B------:R4:W2:Y:S04]  /*21c00*/  LDG.E.U16 R23, [R10.64] ;  /* 0x000000060a177981 */ /* 0x0008a8000c1e1500 */
[----:B0-----:R0:W2:Y:S04]  /*21c10*/  LDG.E.U16 R27, [R2.64] ;  /* 0x00000006021b7981 */ /* 0x0010a8000c1e1500 */
[----:B------:R0:W-:Y:S04]  /*21c20*/  STL [R1+0x300], R21 ;  /* 0x0003001501007387 */ /* 0x0001e80000100800 */
[----:B------:R-:W2:Y:S01]  /*21c30*/  LDL.64 R24, [R1+0x21d0] ;  /* 0x0021d00001187983 */ /* 0x000ea20000100a00 */
[----:B-1----:R-:W-:-:S03]  /*21c40*/  IMAD.WIDE R6, R0, 0x2, R16 ;  /* 0x0000000200067825 */ /* 0x002fc600078e0210 */
[----:B------:R-:W2:Y:S04]  /*21c50*/  LDL.64 R18, [R1+0x21d8] ;  /* 0x0021d80001127983 */ /* 0x000ea80000100a00 */
[----:B0-----:R-:W2:Y:S04]  /*21c60*/  LDL.64 R20, [R1+0x1e08] ;  /* 0x001e080001147983 */ /* 0x001ea80000100a00 */
[----:B------:R-:W2:Y:S04]  /*21c70*/  LDL.64 R16, [R1+0x21c8] ;  /* 0x0021c80001107983 */ /* 0x000ea80000100a00 */
[----:B------:R0:W-:Y:S04]  /*21c80*/  STL [R1+0x2ec], R29 ;  /* 0x0002ec1d01007387 */ /* 0x0001e80000100800 */
[----:B0-----:R0:W2:Y:S01]  /*21c90*/  LDG.E.U16 R29, [R8.64] ;  /* 0x00000006081d7981 */ /* 0x0010a2000c1e1500 */
[----:B------:R-:W-:-:S04]  /*21ca0*/  IMAD.WIDE R2, R0, 0x2, R14 ;  /* 0x0000000200027825 */ /* 0x000fc800078e020e */
[C---:B----4-:R-:W-:Y:S01]  /*21cb0*/  IMAD.WIDE R10, R0.reuse, 0x2, R12 ;  /* 0x00000002000a7825 */ /* 0x050fe200078e020c */
[----:B------:R1:W-:Y:S04]  /*21cc0*/  STL [R1+0x2e8], R28 ;  /* 0x0002e81c01007387 */ /* 0x0003e80000100800 */
[----:B---3--:R3:W-:Y:S04]  /*21cd0*/  STL [R1+0x2e4], R26 ;  /* 0x0002e41a01007387 */ /* 0x0087e80000100800 */
[----:B------:R-:W4:Y:S04]  /*21ce0*/  LDL.64 R14, [R1+0x1e00] ;  /* 0x001e0000010e7983 */ /* 0x000f280000100a00 */
[----:B-1----:R1:W4:Y:S04]  /*21cf0*/  LDG.E.U16 R28, [R6.64] ;  /* 0x00000006061c7981 */ /* 0x002328000c1e1500 */
[----:B---3--:R3:W4:Y:S04]  /*21d00*/  LDG.E.U16 R26, [R4.64] ;  /* 0x00000006041a7981 */ /* 0x008728000c1e1500 */
[----:B--2---:R2:W-:Y:S04]  /*21d10*/  STL [R1+0x2e0], R27 ;  /* 0x0002e01b01007387 */ /* 0x0045e80000100800 */
[----:B------:R0:W-:Y:S01]  /*21d20*/  STL [R1+0x2dc], R23 ;  /* 0x0002dc1701007387 */ /* 0x0001e20000100800 */
[----:B---3--:R-:W-:-:S03]  /*21d30*/  IMAD.WIDE R4, R0, 0x2, R24 ;  /* 0x0000000200047825 */ /* 0x008fc600078e0218 */
[----:B------:R-:W3:Y:S04]  /*21d40*/  LDL.64 R12, [R1+0x21b8] ;  /* 0x0021b800010c7983 */ /* 0x000ee80000100a00 */
[----:B--2---:R2:W3:Y:S01]  /*21d50*/  LDG.E.U16 R27, [R2.64] ;  /* 0x00000006021b7981 */ /* 0x0044e2000c1e1500 */
[----:B0-----:R-:W-:-:S03]  /*21d60*/  IMAD.WIDE R8, R0, 0x2, R20 ;  /* 0x0000000200087825 */ /* 0x001fc600078e0214 */
[----:B------:R-:W3:Y:S04]  /*21d70*/  LDL.64 R22, [R1+0x21c0] ;  /* 0x0021c00001167983 */ /* 0x000ee80000100a00 */
[----:B------:R-:W3:Y:S04]  /*21d80*/  LDL.64 R20, [R1+0x21b0] ;  /* 0x0021b00001147983 */ /* 0x000ee80000100a00 */
[----:B------:R4:W3:Y:S01]  /*21d90*/  LDG.E.U16 R25, [R10.64] ;  /* 0x000000060a197981 */ /* 0x0008e2000c1e1500 */
[----:B-1----:R-:W-:-:S03]  /*21da0*/  IMAD.WIDE R6, R0, 0x2, R18 ;  /* 0x0000000200067825 */ /* 0x002fc600078e0212 */
[----:B------:R-:W3:Y:S04]  /*21db0*/  LDL.64 R18, [R1+0x1df8] ;  /* 0x001df80001127983 */ /* 0x000ee80000100a00 */
[----:B------:R0:W-:Y:S04]  /*21dc0*/  STL [R1+0x2d8], R29 ;  /* 0x0002d81d01007387 */ /* 0x0001e80000100800 */
[----:B0-----:R0:W3:Y:S01]  /*21dd0*/  LDG.E.U16 R29, [R8.64] ;  /* 0x00000006081d7981 */ /* 0x0010e2000c1e1500 */
[----:B--2---:R-:W-:-:S04]  /*21de0*/  IMAD.WIDE R2, R0, 0x2, R16 ;  /* 0x0000000200027825 */ /* 0x004fc800078e0210 */
[C---:B----4-:R-:W-:Y:S01]  /*21df0*/  IMAD.WIDE R10, R0.reuse, 0x2, R14 ;  /* 0x00000002000a7825 */ /* 0x050fe200078e020e */
[----:B------:R1:W-:Y:S04]  /*21e00*/  STL [R1+0x2d4], R28 ;  /* 0x0002d41c01007387 */ /* 0x0003e80000100800 */
[----:B------:R2:W-:Y:S04]  /*21e10*/  STL [R1+0x2d0], R26 ;  /* 0x0002d01a01007387 */ /* 0x0005e80000100800 */
[----:B------:R-:W4:Y:S04]  /*21e20*/  LDL.64 R16, [R1+0x21a8] ;  /* 0x0021a80001107983 */ /* 0x000f280000100a00 */
[----:B-1----:R1:W4:Y:S04]  /*21e30*/  LDG.E.U16 R28, [R6.64] ;  /* 0x00000006061c7981 */ /* 0x002328000c1e1500 */
[----:B--2---:R2:W4:Y:S04]  /*21e40*/  LDG.E.U16 R26, [R4.64] ;  /* 0x00000006041a7981 */ /* 0x004528000c1e1500 */
[----:B---3--:R3:W-:Y:S01]  /*21e50*/  STL [R1+0x2cc], R27 ;  /* 0x0002cc1b01007387 */ /* 0x0087e20000100800 */
[----:B0-----:R-:W-:-:S04]  /*21e60*/  IMAD.WIDE R8, R0, 0x2, R22 ;  /* 0x0000000200087825 */ /* 0x001fc800078e0216 */
[C---:B--2---:R-:W-:Y:S01]  /*21e70*/  IMAD.WIDE R4, R0.reuse, 0x2, R20 ;  /* 0x0000000200047825 */ /* 0x044fe200078e0214 */
[----:B---3--:R0:W2:Y:S04]  /*21e80*/  LDG.E.U16 R27, [R2.64] ;  /* 0x00000006021b7981 */ /* 0x0080a8000c1e1500 */
[----:B------:R3:W-:Y:S04]  /*21e90*/  STL [R1+0x2c8], R25 ;  /* 0x0002c81901007387 */ /* 0x0007e80000100800 */
[----:B------:R-:W2:Y:S04]  /*21ea0*/  LDL.64 R22, [R1+0x1df0] ;  /* 0x001df00001167983 */ /* 0x000ea80000100a00 */
[----:B------:R4:W2:Y:S04]  /*21eb0*/  LDG.E.U16 R21, [R10.64] ;  /* 0x000000060a157981 */ /* 0x0008a8000c1e1500 */
[----:B---3--:R-:W3:Y:S01]  /*21ec0*/  LDL.64 R24, [R1+0x21a0] ;  /* 0x0021a00001187983 */ /* 0x008ee20000100a00 */
[----:B-1----:R-:W-:-:S03]  /*21ed0*/  IMAD.WIDE R6, R0, 0x2, R12 ;  /* 0x0000000200067825 */ /* 0x002fc600078e020c */
[----:B------:R-:W3:Y:S04]  /*21ee0*/  LDL.64 R14, [R1+0x2198] ;  /* 0x00219800010e7983 */ /* 0x000ee80000100a00 */
[----:B------:R-:W3:Y:S04]  /*21ef0*/  LDL.64 R12, [R1+0x2190] ;  /* 0x00219000010c7983 */ /* 0x000ee80000100a00 */
[----:B------:R1:W-:Y:S04]  /*21f00*/  STL [R1+0x2c4], R29 ;  /* 0x0002c41d01007387 */ /* 0x0003e80000100800 */
[----:B-1----:R3:W3:Y:S01]  /*21f10*/  LDG.E.U16 R29, [R8.64] ;  /* 0x00000006081d7981 */ /* 0x0026e2000c1e1500 */
[----:B0-----:R-:W-:-:S04]  /*21f20*/  IMAD.WIDE R2, R0, 0x2, R18 ;  /* 0x0000000200027825 */ /* 0x001fc800078e0212 */
[C---:B----4-:R-:W-:Y:S01]  /*21f30*/  IMAD.WIDE R10, R0.reuse, 0x2, R16 ;  /* 0x00000002000a7825 */ /* 0x050fe200078e0210 */
[----:B------:R0:W-:Y:S04]  /*21f40*/  STL [R1+0x2c0], R28 ;  /* 0x0002c01c01007387 */ /* 0x0001e80000100800 */
[----:B------:R1:W-:Y:S04]  /*21f50*/  STL [R1+0x2bc], R26 ;  /* 0x0002bc1a01007387 */ /* 0x0003e80000100800 */
[----:B------:R-:W4:Y:S04]  /*21f60*/  LDL.64 R18, [R1+0x2188] ;  /* 0x0021880001127983 */ /* 0x000f280000100a00 */
[----:B0-----:R0:W4:Y:S04]  /*21f70*/  LDG.E.U16 R28, [R6.64] ;  /* 0x00000006061c7981 */ /* 0x001128000c1e1500 */
[----:B-1----:R1:W4:Y:S04]  /*21f80*/  LDG.E.U16 R26, [R4.64] ;  /* 0x00000006041a7981 */ /* 0x002328000c1e1500 */
[----:B--2---:R2:W-:Y:S01]  /*21f90*/  STL [R1+0x2b8], R27 ;  /* 0x0002b81b01007387 */ /* 0x0045e20000100800 */
[----:B-1----:R-:W-:-:S03]  /*21fa0*/  IMAD.WIDE R4, R0, 0x2, R22 ;  /* 0x0000000200047825 */ /* 0x002fc600078e0216 */
[----:B------:R4:W4:Y:S04]  /*21fb0*/  LDG.E.U16 R23, [R10.64] ;  /* 0x000000060a177981 */ /* 0x000928000c1e1500 */
[----:B--2---:R1:W2:Y:S01]  /*21fc0*/  LDG.E.U16 R27, [R2.64] ;  /* 0x00000006021b7981 */ /* 0x0042a2000c1e1500 */
[----:B---3--:R-:W-:-:S03]  /*21fd0*/  IMAD.WIDE R8, R0, 0x2, R24 ;  /* 0x0000000200087825 */ /* 0x008fc600078e0218 */
[----:B------:R3:W-:Y:S04]  /*21fe0*/  STL [R1+0x2b4], R21 ;  /* 0x0002b41501007387 */ /* 0x0007e80000100800 */
[----:B------:R-:W2:Y:S01]  /*21ff0*/  LDL.64 R24, [R1+0x2178] ;  /* 0x0021780001187983 */ /* 0x000ea20000100a00 */
[----:B0-----:R-:W-:-:S03]  /*22000*/  IMAD.WIDE R6, R0, 0x2, R14 ;  /* 0x0000000200067825 */ /* 0x001fc600078e020e */
[----:B------:R-:W2:Y:S04]  /*22010*/  LDL.64 R16, [R1+0x1de8] ;  /* 0x001de80001107983 */ /* 0x000ea80000100a00 */
[----:B---3--:R-:W3:Y:S04]  /*22020*/  LDL.64 R20, [R1+0x2180] ;  /* 0x0021800001147983 */ /* 0x008ee80000100a00 */
[----:B------:R-:W3:Y:S04]  /*22030*/  LDL.64 R14, [R1+0x2170] ;  /* 0x00217000010e7983 */ /* 0x000ee80000100a00 */
[----:B------:R0:W-:Y:S04]  /*22040*/  STL [R1+0x2b0], R29 ;  /* 0x0002b01d01007387 */ /* 0x0001e80000100800 */
[----:B0-----:R3:W3:Y:S01]  /*22050*/  LDG.E.U16 R29, [R8.64] ;  /* 0x00000006081d7981 */ /* 0x0016e2000c1e1500 */
[----:B-1----:R-:W-:-:S04]  /*22060*/  IMAD.WIDE R2, R0, 0x2, R12 ;  /* 0x0000000200027825 */ /* 0x002fc800078e020c */
[C---:B----4-:R-:W-:Y:S01]  /*22070*/  IMAD.WIDE R10, R0.reuse, 0x2, R18 ;  /* 0x00000002000a7825 */ /* 0x050fe200078e0212 */
[----:B------:R0:W-:Y:S04]  /*22080*/  STL [R1+0x2ac], R28 ;  /* 0x0002ac1c01007387 */ /* 0x0001e80000100800 */
[----:B------:R1:W-:Y:S04]  /*22090*/  STL [R1+0x2a8], R26 ;  /* 0x0002a81a01007387 */ /* 0x0003e80000100800 */
[----:B------:R-:W4:Y:S04]  /*220a0*/  LDL.64 R12, [R1+0x2168] ;  /* 0x00216800010c7983 */ /* 0x000f280000100a00 */
[----:B0-----:R0:W4:Y:S04]  /*220b0*/  LDG.E.U16 R28, [R6.64] ;  /* 0x00000006061c7981 */ /* 0x001128000c1e1500 */
[----:B-1----:R1:W4:Y:S04]  /*220c0*/  LDG.E.U16 R26, [R4.64] ;  /* 0x00000006041a7981 */ /* 0x002328000c1e1500 */
[----:B--2---:R2:W-:Y:S04]  /*220d0*/  STL [R1+0x2a4], R27 ;  /* 0x0002a41b01007387 */ /* 0x0045e80000100800 */
[----:B------:R0:W-:Y:S01]  /*220e0*/  STL [R1+0x2a0], R23 ;  /* 0x0002a01701007387 */ /* 0x0001e20000100800 */
[----:B-1----:R-:W-:-:S03]  /*220f0*/  IMAD.WIDE R4, R0, 0x2, R24 ;  /* 0x0000000200047825 */ /* 0x002fc600078e0218 */
[----:B------:R-:W4:Y:S04]  /*22100*/  LDL.64 R18, [R1+0x2160] ;  /* 0x0021600001127983 */ /* 0x000f280000100a00 */
[----:B--2---:R1:W2:Y:S01]  /*22110*/  LDG.E.U16 R27, [R2.64] ;  /* 0x00000006021b7981 */ /* 0x0042a2000c1e1500 */
[----:B---3--:R-:W-:-:S03]  /*22120*/  IMAD.WIDE R8, R0, 0x2, R20 ;  /* 0x0000000200087825 */ /* 0x008fc600078e0214 */
[----:B0-----:R-:W3:Y:S04]  /*22130*/  LDL.64 R22, [R1+0x1de0] ;  /* 0x001de00001167983 */ /* 0x001ee80000100a00 */
[----:B------:R-:W3:Y:S04]  /*22140*/  LDL.64 R20, [R1+0x2158] ;  /* 0x0021580001147983 */ /* 0x000ee80000100a00 */
[----:B------:R4:W3:Y:S01]  /*22150*/  LDG.E.U16 R25, [R10.64] ;  /* 0x000000060a197981 */ /* 0x0008e2000c1e1500 */
[----:B------:R-:W-:-:S03]  /*22160*/  IMAD.WIDE R6, R0, 0x2, R16 ;  /* 0x0000000200067825 */ /* 0x000fc600078e0210 */
        /* <DEDUP_REMOVED lines=10> */
[----:B--2---:R2:W-:Y:S01]  /*22210*/  STL [R1+0x290], R27 ;  /* 0x0002901b01007387 */ /* 0x0045e20000100800 */
[----:B---3--:R-:W-:-:S04]  /*22220*/  IMAD.WIDE R8, R0, 0x2, R22 ;  /* 0x0000000200087825 */ /* 0x008fc800078e0216 */
[C---:B-1----:R-:W-:Y:S01]  /*22230*/  IMAD.WIDE R4, R0.reuse, 0x2, R20 ;  /* 0x0000000200047825 */ /* 0x042fe200078e0214 */
[----:B--2---:R1:W2:Y:S04]  /*22240*/  LDG.E.U16 R27, [R2.64] ;  /* 0x00000006021b7981 */ /* 0x0042a8000c1e1500 */
[----:B------:R3:W-:Y:S04]  /*22250*/  STL [R1+0x28c], R25 ;  /* 0x00028c1901007387 */ /* 0x0007e80000100800 */
[----:B------:R-:W2:Y:S04]  /*22260*/  LDL.64 R22, [R1+0x2138] ;  /* 0x0021380001167983 */ /* 0x000ea80000100a00 */
[----:B------:R4:W2:Y:S04]  /*22270*/  LDG.E.U16 R21, [R10.64] ;  /* 0x000000060a157981 */ /* 0x0008a8000c1e1500 */
[----:B---3--:R-:W3:Y:S01]  /*22280*/  LDL.64 R24, [R1+0x2148] ;  /* 0x0021480001187983 */ /* 0x008ee20000100a00 */
[----:B0-----:R-:W-:-:S03]  /*22290*/  IMAD.WIDE R6, R0, 0x2, R18 ;  /* 0x0000000200067825 */ /* 0x001fc600078e0212 */
[----:B------:R-:W3:Y:S04]  /*222a0*/  LDL.64 R12, [R1+0x2140] ;  /* 0x00214000010c7983 */ /* 0x000ee80000100a00 */
        /* <DEDUP_REMOVED lines=12> */
[----:B--2---:R1:W2:Y:S04]  /*22370*/  LDG.E.U16 R27, [R2.64] ;  /* 0x00000006021b7981 */ /* 0x0042a8000c1e1500 */
[----:B------:R0:W-:Y:S01]  /*22380*/  STL [R1+0x278], R21 ;  /* 0x0002781501007387 */ /* 0x0001e20000100800 */
[----:B---3--:R-:W-:-:S03]  /*22390*/  IMAD.WIDE R8, R0, 0x2, R24 ;  /* 0x0000000200087825 */ /* 0x008fc600078e0218 */
        /* <DEDUP_REMOVED lines=8> */
[----:B-1----:R-:W-:-:S04]  /*22420*/  IMAD.WIDE R2, R0, 0x2, R18 ;  /* 0x0000000200027825 */ /* 0x002fc800078e0212 */
[C---:B----4-:R-:W-:Y:S01]  /*22430*/  IMAD.WIDE R10, R0.reuse, 0x2, R16 ;  /* 0x00000002000a7825 */ /* 0x050fe200078e0210 */
[----:B------:R1:W-:Y:S04]  /*22440*/  STL [R1+0x270], R28 ;  /* 0x0002701c01007387 */ /* 0x0003e80000100800 */
[----:B------:R4:W-:Y:S04]  /*22450*/  STL [R1+0x26c], R26 ;  /* 0x00026c1a01007387 */ /* 0x0009e80000100800 */
[----:B------:R-:W3:Y:S04]  /*22460*/  LDL.64 R18, [R1+0x2110] ;  /* 0x0021100001127983 */ /* 0x000ee80000100a00 */
[----:B-1----:R1:W3:Y:S04]  /*22470*/  LDG.E.U16 R28, [R6.64] ;  /* 0x00000006061c7981 */ /* 0x0022e8000c1e1500 */
[----:B----4-:R4:W3:Y:S04]  /*22480*/  LDG.E.U16 R26, [R4.64] ;  /* 0x00000006041a7981 */ /* 0x0108e8000c1e1500 */
[----:B--2---:R2:W-:Y:S01]  /*22490*/  STL [R1+0x268], R27 ;  /* 0x0002681b01007387 */ /* 0x0045e20000100800 */
[----:B----4-:R-:W-:-:S03]  /*224a0*/  IMAD.WIDE R4, R0, 0x2, R24 ;  /* 0x0000000200047825 */ /* 0x010fc600078e0218 */
[----:B------:R3:W4:Y:S04]  /*224b0*/  LDG.E.U16 R25, [R10.64] ;  /* 0x000000060a197981 */ /* 0x000728000c1e1500 */
[----:B--2---:R2:W4:Y:S01]  /*224c0*/  LDG.E.U16 R27, [R2.64] ;  /* 0x00000006021b7981 */ /* 0x004522000c1e1500 */
[----:B0-----:R-:W-:-:S03]  /*224d0*/  IMAD.WIDE R8, R0, 0x2, R20 ;  /* 0x0000000200087825 */ /* 0x001fc600078e0214 */
[----:B------:R0:W-:Y:S04]  /*224e0*/  STL [R1+0x264], R23 ;  /* 0x0002641701007387 */ /* 0x0001e80000100800 */
[----:B------:R-:W4:Y:S01]  /*224f0*/  LDL.64 R20, [R1+0x2100] ;  /* 0x0021000001147983 */ /* 0x000f220000100a00 */
[----:B-1----:R-:W-:-:S03]  /*22500*/  IMAD.WIDE R6, R0, 0x2, R14 ;  /* 0x0000000200067825 */ /* 0x002fc600078e020e */
[----:B------:R-:W4:Y:S04]  /*22510*/  LDL.64 R16, [R1+0x1dc0] ;  /* 0x001dc00001107983 */ /* 0x000f280000100a00 */
[----:B0-----:R-:W4:Y:S04]  /*22520*/  LDL.64 R22, [R1+0x2108] ;  /* 0x0021080001167983 */ /* 0x001f280000100a00 */
[----:B------:R-:W4:Y:S04]  /*22530*/  LDL.64 R14, [R1+0x20f8] ;  /* 0x0020f800010e7983 */ /* 0x000f280000100a00 */
[----:B------:R0:W-:Y:S04]  /*22540*/  STL [R1+0x260], R29 ;  /* 0x0002601d01007387 */ /* 0x0001e80000100800 */
[----:B0-----:R0:W4:Y:S01]  /*22550*/  LDG.E.U16 R29, [R8.64] ;  /* 0x00000006081d7981 */ /* 0x001122000c1e1500 */
[----:B--2---:R-:W-:-:S04]  /*22560*/  IMAD.WIDE R2, R0, 0x2, R12 ;  /* 0x0000000200027825 */ /* 0x004fc800078e020c */
[C---:B---3--:R-:W-:Y:S01]  /*22570*/  IMAD.WIDE R10, R0.reuse, 0x2, R18 ;  /* 0x00000002000a7825 */ /* 0x048fe200078e0212 */
[----:B------:R1:W-:Y:S04]  /*22580*/  STL [R1+0x25c], R28 ;  /* 0x00025c1c01007387 */ /* 0x0003e80000100800 */
[----:B------:R2:W-:Y:S04]  /*22590*/  STL [R1+0x258], R26 ;  /* 0x0002581a01007387 */ /* 0x0005e80000100800 */
[----:B------:R-:W3:Y:S04]  /*225a0*/  LDL.64 R12, [R1+0x20f0] ;  /* 0x0020f000010c7983 */ /* 0x000ee80000100a00 */
[----:B-1----:R1:W3:Y:S04]  /*225b0*/  LDG.E.U16 R28, [R6.64] ;  /* 0x00000006061c7981 */ /* 0x0022e8000c1e1500 */
[----:B--2---:R2:W3:Y:S04]  /*225c0*/  LDG.E.U16 R26, [R4.64] ;  /* 0x00000006041a7981 */ /* 0x0044e8000c1e1500 */
[----:B----4-:R4:W-:Y:S04]  /*225d0*/  STL [R1+0x254], R27 ;  /* 0x0002541b01007387 */ /* 0x0109e80000100800 */
[----:B------:R0:W-:Y:S01]  /*225e0*/  STL [R1+0x250], R25 ;  /* 0x0002501901007387 */ /* 0x0001e20000100800 */
[----:B--2---:R-:W-:-:S03]  /*225f0*/  IMAD.WIDE R4, R0, 0x2, R20 ;  /* 0x0000000200047825 */ /* 0x004fc600078e0214 */
[----:B------:R-:W2:Y:S04]  /*22600*/  LDL.64 R18, [R1+0x20e8] ;  /* 0x0020e80001127983 */ /* 0x000ea80000100a00 */
[----:B----4-:R4:W2:Y:S01]  /*22610*/  LDG.E.U16 R27, [R2.64] ;  /* 0x00000006021b7981 */ /* 0x0108a2000c1e1500 */
[----:B0-----:R-:W-:-:S03]  /*22620*/  IMAD.WIDE R8, R0, 0x2, R22 ;  /* 0x0000000200087825 */ /* 0x001fc600078e0216 */
[----:B------:R-:W2:Y:S04]  /*22630*/  LDL.64 R24, [R1+0x1db8] ;  /* 0x001db80001187983 */ /* 0x000ea80000100a00 */
[----:B------:R-:W2:Y:S04]  /*22640*/  LDL.64 R22, [R1+0x20e0] ;  /* 0x0020e00001167983 */ /* 0x000ea80000100a00 */
[----:B------:R3:W2:Y:S01]  /*22650*/  LDG.E.U16 R21, [R10.64] ;  /* 0x000000060a157981 */ /* 0x0006a2000c1e1500 */
[----:B-1----:R-:W-:-:S03]  /*22660*/  IMAD.WIDE R6, R0, 0x2, R16 ;  /* 0x0000000200067825 */ /* 0x002fc600078e0210 */
[----:B------:R-:W2:Y:S04]  /*22670*/  LDL.64 R16, [R1+0x20d8] ;  /* 0x0020d80001107983 */ /* 0x000ea80000100a00 */
[----:B------:R0:W-:Y:S04]  /*22680*/  STL [R1+0x24c], R29 ;  /* 0x00024c1d01007387 */ /* 0x0001e80000100800 */
[----:B0-----:R0:W2:Y:S01]  /*22690*/  LDG.E.U16 R29, [R8.64] ;  /* 0x00000006081d7981 */ /* 0x0010a2000c1e1500 */
[----:B----4-:R-:W-:-:S04]  /*226a0*/  IMAD.WIDE R2, R0, 0x2, R14 ;  /* 0x0000000200027825 */ /* 0x010fc800078e020e */
[C---:B---3--:R-:W-:Y:S01]  /*226b0*/  IMAD.WIDE R10, R0.reuse, 0x2, R12 ;  /* 0x00000002000a7825 */ /* 0x048fe200078e020c */
[----:B------:R1:W-:Y:S04]  /*226c0*/  STL [R1+0x248], R28 ;  /* 0x0002481c01007387 */ /* 0x0003e80000100800 */
[----:B------:R3:W-:Y:S04]  /*226d0*/  STL [R1+0x244], R26 ;  /* 0x0002441a01007387 */ /* 0x0007e80000100800 */
[----:B------:R-:W4:Y:S04]  /*226e0*/  LDL.64 R14, [R1+0x1db0] ;  /* 0x001db000010e7983 */ /* 0x000f280000100a00 */
[----:B-1----:R1:W4:Y:S04]  /*226f0*/  LDG.E.U16 R28, [R6.64] ;  /* 0x00000006061c7981 */ /* 0x002328000c1e1500 */
[----:B---3--:R3:W4:Y:S04]  /*22700*/  LDG.E.U16 R26, [R4.64] ;  /* 0x00000006041a7981 */ /* 0x008728000c1e1500 */
[----:B--2---:R2:W-:Y:S01]  /*22710*/  STL [R1+0x240], R27 ;  /* 0x0002401b01007387 */ /* 0x0045e20000100800 */
[----:B0-----:R-:W-:-:S04]  /*22720*/  IMAD.WIDE R8, R0, 0x2, R24 ;  /* 0x0000000200087825 */ /* 0x001fc800078e0218 */
[C---:B---3--:R-:W-:Y:S01]  /*22730*/  IMAD.WIDE R4, R0.reuse, 0x2, R22 ;  /* 0x0000000200047825 */ /* 0x048fe200078e0216 */
[----:B--2---:R0:W2:Y:S04]  /*22740*/  LDG.E.U16 R27, [R2.64] ;  /* 0x00000006021b7981 */ /* 0x0040a8000c1e1500 */
        /* <DEDUP_REMOVED lines=42> */
[----:B------:R4:W2:Y:S04]  /*229f0*/  LDG.E.U16 R21, [R10.64] ;  /* 0x000000060a157981 */ /* 0x0008a8000c1e1500 */
[----:B------:R-:W2:Y:S01]  /*22a00*/  LDL.64 R22, [R1+0x2088] ;  /* 0x0020880001167983 */ /* 0x000ea20000100a00 */
[----:B0-----:R-:W-:-:S03]  /*22a10*/  IMAD.WIDE R6, R0, 0x2, R14 ;  /* 0x0000000200067825 */ /* 0x001fc600078e020e */
        /* <DEDUP_REMOVED lines=12> */
[----:B-1----:R-:W-:-:S03]  /*22ae0*/  IMAD.WIDE R6, R0, 0x2, R16 ;  /* 0x0000000200067825 */ /* 0x002fc600078e0210 */
[----:B------:R1:W-:Y:S01]  /*22af0*/  STL [R1+0x200], R21 ;  /* 0x0002001501007387 */ /* 0x0003e20000100800 */
[----:B----4-:R-:W-:-:S03]  /*22b00*/  IMAD.WIDE R4, R0, 0x2, R22 ;  /* 0x0000000200047825 */ /* 0x010fc600078e0216 */
[----:B------:R-:W4:Y:S04]  /*22b10*/  LDL.64 R18, [R1+0x2070] ;  /* 0x0020700001127983 */ /* 0x000f280000100a00 */
[----:B--2---:R2:W4:Y:S04]  /*22b20*/  LDG.E.U16 R27, [R2.64] ;  /* 0x00000006021b7981 */ /* 0x004528000c1e1500 */
[----:B------:R3:W4:Y:S01]  /*22b30*/  LDG.E.U16 R23, [R10.64] ;  /* 0x000000060a177981 */ /* 0x000722000c1e1500 */
[----:B0-----:R-:W-:-:S03]  /*22b40*/  IMAD.WIDE R8, R0, 0x2, R24 ;  /* 0x0000000200087825 */ /* 0x001fc600078e0218 */
[----:B-1----:R-:W4:Y:S04]  /*22b50*/  LDL.64 R20, [R1+0x1d90] ;  /* 0x001d900001147983 */ /* 0x002f280000100a00 */
[----:B------:R-:W4:Y:S04]  /*22b60*/  LDL.64 R16, [R1+0x2060] ;  /* 0x0020600001107983 */ /* 0x000f280000100a00 */
[----:B------:R-:W4:Y:S04]  /*22b70*/  LDL.64 R24, [R1+0x2068] ;  /* 0x0020680001187983 */ /* 0x000f280000100a00 */
[----:B------:R0:W-:Y:S04]  /*22b80*/  STL [R1+0x1fc], R29 ;  /* 0x0001fc1d01007387 */ /* 0x0001e80000100800 */
[----:B0-----:R0:W4:Y:S01]  /*22b90*/  LDG.E.U16 R29, [R8.64] ;  /* 0x00000006081d7981 */ /* 0x001122000c1e1500 */
[----:B--2---:R-:W-:-:S04]  /*22ba0*/  IMAD.WIDE R2, R0, 0x2, R14 ;  /* 0x0000000200027825 */ /* 0x004fc800078e020e */
[C---:B---3--:R-:W-:Y:S01]  /*22bb0*/  IMAD.WIDE R10, R0.reuse, 0x2, R12 ;  /* 0x00000002000a7825 */ /* 0x048fe200078e020c */
[----:B------:R1:W-:Y:S04]  /*22bc0*/  STL [R1+0x1f8], R28 ;  /* 0x0001f81c01007387 */ /* 0x0003e80000100800 */
[----:B------:R-:W2:Y:S04]  /*22bd0*/  LDL.64 R14, [R1+0x1d88] ;  /* 0x001d8800010e7983 */ /* 0x000ea80000100a00 */
[----:B------:R3:W-:Y:S04]  /*22be0*/  STL [R1+0x1f4], R26 ;  /* 0x0001f41a01007387 */ /* 0x0007e80000100800 */
[----:B-1----:R1:W2:Y:S04]  /*22bf0*/  LDG.E.U16 R28, [R6.64] ;  /* 0x00000006061c7981 */ /* 0x0022a8000c1e1500 */
[----:B---3--:R3:W2:Y:S04]  /*22c00*/  LDG.E.U16 R26, [R4.64] ;  /* 0x00000006041a7981 */ /* 0x0086a8000c1e1500 */
[----:B----4-:R4:W-:Y:S01]  /*22c10*/  STL [R1+0x1f0], R27 ;  /* 0x0001f01b01007387 */ /* 0x0109e20000100800 */
[----:B-1----:R-:W-:-:S03]  /*22c20*/  IMAD.WIDE R6, R0, 0x2, R18 ;  /* 0x0000000200067825 */ /* 0x002fc600078e0212 */
[----:B------:R1:W-:Y:S04]  /*22c30*/  STL [R1+0x1ec], R23 ;  /* 0x0001ec1701007387 */ /* 0x0003e80000100800 */
[----:B------:R-:W2:Y:S01]  /*22c40*/  LDL.64 R12, [R1+0x2050] ;  /* 0x00205000010c7983 */ /* 0x000ea20000100a00 */
[----:B0-----:R-:W-:-:S03]  /*22c50*/  IMAD.WIDE R8, R0, 0x2, R20 ;  /* 0x0000000200087825 */ /* 0x001fc600078e0214 */
[----:B----4-:R0:W4:Y:S04]  /*22c60*/  LDG.E.U16 R27, [R2.64] ;  /* 0x00000006021b7981 */ /* 0x010128000c1e1500 */
[----:B-1----:R-:W4:Y:S01]  /*22c70*/  LDL.64 R22, [R1+0x2058] ;  /* 0x0020580001167983 */ /* 0x002f220000100a00 */
[----:B---3--:R-:W-:-:S03]  /*22c80*/  IMAD.WIDE R4, R0, 0x2, R24 ;  /* 0x0000000200047825 */ /* 0x008fc600078e0218 */
[----:B------:R-:W3:Y:S01]  /*22c90*/  LDL.64 R20, [R1+0x2048] ;  /* 0x0020480001147983 */ /* 0x000ee20000100a00 */
[----:B0-----:R-:W-:-:S03]  /*22ca0*/  IMAD.WIDE R2, R0, 0x2, R16 ;  /* 0x0000000200027825 */ /* 0x001fc600078e0210 */
[----:B------:R2:W3:Y:S04]  /*22cb0*/  LDG.E.U16 R17, [R10.64] ;  /* 0x000000060a117981 */ /* 0x0004e8000c1e1500 */
[----:B------:R0:W3:Y:S04]  /*22cc0*/  LDG.E.U16 R25, [R6.64] ;  /* 0x0000000606197981 */ /* 0x0000e8000c1e1500 */
[----:B------:R-:W3:Y:S04]  /*22cd0*/  LDL.64 R18, [R1+0x1d80] ;  /* 0x001d800001127983 */ /* 0x000ee80000100a00 */
[----:B------:R1:W3:Y:S04]  /*22ce0*/  LDG.E.U16 R24, [R8.64] ;  /* 0x0000000608187981 */ /* 0x0002e8000c1e1500 */
[----:B------:R0:W-:Y:S04]  /*22cf0*/  STL [R1+0x1e8], R29 ;  /* 0x0001e81d01007387 */ /* 0x0001e80000100800 */
[----:B0-----:R3:W3:Y:S01]  /*22d00*/  LDG.E.U16 R29, [R4.64] ;  /* 0x00000006041d7981 */ /* 0x0016e2000c1e1500 */
[----:B--2---:R-:W-:-:S06]  /*22d10*/  IMAD.WIDE R10, R0, 0x2, R14 ;  /* 0x00000002000a7825 */ /* 0x004fcc00078e020e */
[----:B------:R-:W2:Y:S04]  /*22d20*/  LDG.E.U16 R11, [R10.64] ;  /* 0x000000060a0b7981 */ /* 0x000ea8000c1e1500 */
[----:B------:R0:W-:Y:S04]  /*22d30*/  STL [R1+0x1e4], R28 ;  /* 0x0001e41c01007387 */ /* 0x0001e80000100800 */
[----:B0-----:R0:W2:Y:S01]  /*22d40*/  LDG.E.U16 R28, [R2.64] ;  /* 0x00000006021c7981 */ /* 0x0010a2000c1e1500 */
[----:B------:R-:W-:-:S03]  /*22d50*/  IMAD.WIDE R6, R0, 0x2, R12 ;  /* 0x0000000200067825 */ /* 0x000fc600078e020c */
[----:B----4-:R-:W-:Y:S01]  /*22d60*/  STL [R1+0x1dc], R27 ;  /* 0x0001dc1b01007387 */ /* 0x010fe20000100800 */
[----:B-1----:R-:W-:-:S03]  /*22d70*/  IMAD.WIDE R8, R0, 0x2, R22 ;  /* 0x0000000200087825 */ /* 0x002fc600078e0216 */
[----:B------:R1:W-:Y:S01]  /*22d80*/  STL [R1+0x1e0], R26 ;  /* 0x0001e01a01007387 */ /* 0x0003e20000100800 */
[----:B---3--:R-:W-:-:S03]  /*22d90*/  IMAD.WIDE R4, R0, 0x2, R20 ;  /* 0x0000000200047825 */ /* 0x008fc600078e0214 */
[----:B------:R-:W3:Y:S04]  /*22da0*/  LDG.E.U16 R7, [R6.64] ;  /* 0x0000000606077981 */ /* 0x000ee8000c1e1500 */
[----:B------:R-:W4:Y:S04]  /*22db0*/  LDG.E.U16 R9, [R8.64] ;  /* 0x0000000608097981 */ /* 0x000f28000c1e1500 */
[----:B-1----:R-:W3:Y:S04]  /*22dc0*/  LDL.64 R26, [R1+0x2040] ;  /* 0x00204000011a7983 */ /* 0x002ee80000100a00 */
[----:B------:R1:W-:Y:S04]  /*22dd0*/  STL [R1+0x1d8], R17 ;  /* 0x0001d81101007387 */ /* 0x0003e80000100800 */
[----:B------:R-:W3:Y:S04]  /*22de0*/  LDL.64 R14, [R1+0x2030] ;  /* 0x00203000010e7983 */ /* 0x000ee80000100a00 */
[----:B-1----:R-:W3:Y:S04]  /*22df0*/  LDL.64 R16, [R1+0x2038] ;  /* 0x0020380001107983 */ /* 0x002ee80000100a00 */
[----:B------:R-:W-:Y:S04]  /*22e00*/  STL [R1+0x1d0], R25 ;  /* 0x0001d01901007387 */ /* 0x000fe80000100800 */
[----:B------:R1:W-:Y:S04]  /*22e10*/  STL [R1+0x1d4], R24 ;  /* 0x0001d41801007387 */ /* 0x0003e80000100800 */
[----:B------:R-:W3:Y:S04]  /*22e20*/  LDL.64 R12, [R1+0x2028] ;  /* 0x00202800010c7983 */ /* 0x000ee80000100a00 */
[----:B-1----:R-:W3:Y:S04]  /*22e30*/  LDL.64 R24, [R1+0x1d78] ;  /* 0x001d780001187983 */ /* 0x002ee80000100a00 */
[----:B------:R1:W-:Y:S01]  /*22e40*/  STL [R1+0x1cc], R29 ;  /* 0x0001cc1d01007387 */ /* 0x0003e20000100800 */
[----:B0-----:R-:W-:-:S03]  /*22e50*/  IMAD.WIDE R2, R0, 0x2, R18 ;  /* 0x0000000200027825 */ /* 0x001fc600078e0212 */
[----:B------:R-:W3:Y:S04]  /*22e60*/  LDL.64 R22, [R1+0x2020] ;  /* 0x0020200001167983 */ /* 0x000ee80000100a00 */
[----:B------:R-:W3:Y:S04]  /*22e70*/  LDL.64 R20, [R1+0x2018] ;  /* 0x0020180001147983 */ /* 0x000ee80000100a00 */
[----:B-1----:R-:W3:Y:S04]  /*22e80*/  LDG.E.U16 R29, [R4.64] ;  /* 0x00000006041d7981 */ /* 0x002ee8000c1e1500 */
[----:B------:R-:W3:Y:S04]  /*22e90*/  LDL.64 R18, [R1+0x1d70] ;  /* 0x001d700001127983 */ /* 0x000ee80000100a00 */
[----:B--2---:R0:W-:Y:S04]  /*22ea0*/  STL [R1+0x1c8], R28 ;  /* 0x0001c81c01007387 */ /* 0x0041e80000100800 */
[----:B------:R3:W-:Y:S04]  /*22eb0*/  STL [R1+0x1c4], R11 ;  /* 0x0001c40b01007387 */ /* 0x0007e80000100800 */
[----:B0-----:R0:W2:Y:S04]  /*22ec0*/  LDG.E.U16 R28, [R2.64] ;  /* 0x00000006021c7981 */ /* 0x0010a8000c1e1500 */
[----:B----4-:R-:W-:Y:S01]  /*22ed0*/  STL [R1+0x1c0], R9 ;  /* 0x0001c00901007387 */ /* 0x010fe20000100800 */
[----:B---3--:R-:W-:-:S03]  /*22ee0*/  IMAD.WIDE R10, R0, 0x2, R26 ;  /* 0x00000002000a7825 */ /* 0x008fc600078e021a */
[----:B------:R1:W-:Y:S02]  /*22ef0*/  STL [R1+0x1bc], R7 ;  /* 0x0001bc0701007387 */ /* 0x0003e40000100800 */
[C---:B-1----:R-:W-:Y:S02]  /*22f00*/  IMAD.WIDE R6, R0.reuse, 0x2, R14 ;  /* 0x0000000200067825 */ /* 0x042fe400078e020e */
[----:B------:R-:W3:Y:S02]  /*22f10*/  LDL.64 R14, [R1+0x2008] ;  /* 0x00200800010e7983 */ /* 0x000ee40000100a00 */
[C---:B------:R-:W-:Y:S02]  /*22f20*/  IMAD.WIDE R8, R0.reuse, 0x2, R16 ;  /* 0x0000000200087825 */ /* 0x040fe400078e0210 */
[----:B------:R-:W4:Y:S04]  /*22f30*/  LDL.64 R16, [R1+0x2010] ;  /* 0x0020100001107983 */ /* 0x000f280000100a00 */
[----:B------:R1:W2:Y:S04]  /*22f40*/  LDG.E.U16 R27, [R6.64] ;  /* 0x00000006061b7981 */ /* 0x0002a8000c1e1500 */
[----:B------:R0:W2:Y:S04]  /*22f50*/  LDG.E.U16 R26, [R8.64] ;  /* 0x00000006081a7981 */ /* 0x0000a8000c1e1500 */
[----:B------:R0:W-:Y:S04]  /*22f60*/  STL [R1+0x1b8], R29 ;  /* 0x0001b81d01007387 */ /* 0x0001e80000100800 */
[----:B0-----:R0:W2:Y:S01]  /*22f70*/  LDG.E.U16 R29, [R10.64] ;  /* 0x000000060a1d7981 */ /* 0x0010a2000c1e1500 */
[----:B------:R-:W-:-:S03]  /*22f80*/  IMAD.WIDE R2, R0, 0x2, R12 ;  /* 0x0000000200027825 */ /* 0x000fc600078e020c */
[----:B------:R-:W2:Y:S01]  /*22f90*/  LDL.64 R12, [R1+0x2000] ;  /* 0x00200000010c7983 */ /* 0x000ea20000100a00 */
[----:B------:R-:W-:-:S03]  /*22fa0*/  IMAD.WIDE R4, R0, 0x2, R24 ;  /* 0x0000000200047825 */ /* 0x000fc600078e0218 */
[----:B------:R3:W2:Y:S01]  /*22fb0*/  LDG.E.U16 R25, [R2.64] ;  /* 0x0000000602197981 */ /* 0x0006a2000c1e1500 */
[----:B------:R-:W-:-:S03]  /*22fc0*/  IMAD.WIDE R8, R0, 0x2, R20 ;  /* 0x0000000200087825 */ /* 0x000fc600078e0214 */
[----:B------:R4:W2:Y:S01]  /*22fd0*/  LDG.E.U16 R24, [R4.64] ;  /* 0x0000000604187981 */ /* 0x0008a2000c1e1500 */
[----:B0-----:R-:W-:-:S03]  /*22fe0*/  IMAD.WIDE R10, R0, 0x2, R22 ;  /* 0x00000002000a7825 */ /* 0x001fc600078e0216 */
[----:B------:R-:W2:Y:S01]  /*22ff0*/  LDG.E.U16 R9, [R8.64] ;  /* 0x0000000608097981 */ /* 0x000ea2000c1e1500 */
[----:B-1----:R-:W-:-:S06]  /*23000*/  IMAD.WIDE R6, R0, 0x2, R18 ;  /* 0x0000000200067825 */ /* 0x002fcc00078e0212 */
[----:B------:R-:W2:Y:S01]  /*23010*/  LDG.E.U16 R7, [R6.64] ;  /* 0x0000000606077981 */ /* 0x000ea2000c1e1500 */
[----:B---3--:R-:W-:-:S03]  /*23020*/  IMAD.WIDE R2, R0, 0x2, R14 ;  /* 0x0000000200027825 */ /* 0x008fc600078e020e */
[----:B------:R0:W3:Y:S01]  /*23030*/  LDG.E.U16 R15, [R10.64] ;  /* 0x000000060a0f7981 */ /* 0x0000e2000c1e1500 */
[----:B----4-:R-:W-:-:S03]  /*23040*/  IMAD.WIDE R4, R0, 0x2, R16 ;  /* 0x0000000200047825 */ /* 0x010fc600078e0210 */
[----:B------:R-:W4:Y:S04]  /*23050*/  LDG.E.U16 R3, [R2.64] ;  /* 0x0000000602037981 */ /* 0x000f28000c1e1500 */
[----:B------:R-:W4:Y:S04]  /*23060*/  LDG.E.U16 R5, [R4.64] ;  /* 0x0000000604057981 */ /* 0x000f28000c1e1500 */
[----:B--2---:R-:W-:Y:S04]  /*23070*/  STL [R1+0x1b0], R29 ;  /* 0x0001b01d01007387 */ /* 0x004fe80000100800 */
[----:B------:R1:W-:Y:S04]  /*23080*/  STL [R1+0x1b4], R28 ;  /* 0x0001b41c01007387 */ /* 0x0003e80000100800 */
[----:B------:R-:W2:Y:S04]  /*23090*/  LDL.64 R22, [R1+0x1ff8] ;  /* 0x001ff80001167983 */ /* 0x000ea80000100a00 */
[----:B------:R-:W2:Y:S04]  /*230a0*/  LDL.64 R20, [R1+0x1ff0] ;  /* 0x001ff00001147983 */ /* 0x000ea80000100a00 */
[----:B-1----:R-:W2:Y:S04]  /*230b0*/  LDL.64 R28, [R1+0x1d68] ;  /* 0x001d6800011c7983 */ /* 0x002ea80000100a00 */
[----:B------:R-:W2:Y:S04]  /*230c0*/  LDL.64 R18, [R1+0x1fe8] ;  /* 0x001fe80001127983 */ /* 0x000ea80000100a00 */
[----:B------:R-:W-:Y:S04]  /*230d0*/  STL [R1+0x1a8], R27 ;  /* 0x0001a81b01007387 */ /* 0x000fe80000100800 */
[----:B------:R1:W-:Y:S01]  /*230e0*/  STL [R1+0x1ac], R26 ;  /* 0x0001ac1a01007387 */ /* 0x0003e20000100800 */
[----:B0-----:R-:W-:-:S06]  /*230f0*/  IMAD.WIDE R10, R0, 0x2, R12 ;  /* 0x00000002000a7825 */ /* 0x001fcc00078e020c */
[----:B------:R-:W2:Y:S04]  /*23100*/  LDG.E.U16 R11, [R10.64] ;  /* 0x000000060a0b7981 */ /* 0x000ea8000c1e1500 */
[----:B-1----:R-:W2:Y:S04]  /*23110*/  LDL.64 R26, [R1+0x1d60] ;  /* 0x001d6000011a7983 */ /* 0x002ea80000100a00 */
[----:B------:R-:W-:Y:S04]  /*23120*/  STL [R1+0x1a0], R25 ;  /* 0x0001a01901007387 */ /* 0x000fe80000100800 */
[----:B------:R0:W-:Y:S04]  /*23130*/  STL [R1+0x1a4], R24 ;  /* 0x0001a41801007387 */ /* 0x0001e80000100800 */
[----:B------:R-:W2:Y:S04]  /*23140*/  LDL.64 R16, [R1+0x1fd8] ;  /* 0x001fd80001107983 */ /* 0x000ea80000100a00 */
[----:B0-----:R-:W2:Y:S04]  /*23150*/  LDL.64 R24, [R1+0x1fe0] ;  /* 0x001fe00001187983 */ /* 0x001ea80000100a00 */
[----:B---3--:R0:W-:Y:S04]  /*23160*/  STL [R1+0x19c], R15 ;  /* 0x00019c0f01007387 */ /* 0x0081e80000100800 */
[----:B------:R-:W3:Y:S04]  /*23170*/  LDL.64 R12, [R1+0x1d58] ;  /* 0x001d5800010c7983 */ /* 0x000ee80000100a00 */
[----:B0-----:R-:W3:Y:S04]  /*23180*/  LDL.64 R14, [R1+0x1fd0] ;  /* 0x001fd000010e7983 */ /* 0x001ee80000100a00 */
[----:B------:R-:W-:Y:S04]  /*23190*/  STL [R1+0x198], R9 ;  /* 0x0001980901007387 */ /* 0x000fe80000100800 */
[----:B------:R2:W-:Y:S04]  /*231a0*/  STL [R1+0x194], R7 ;  /* 0x0001940701007387 */ /* 0x0005e80000100800 */
[----:B----4-:R0:W-:Y:S04]  /*231b0*/  STL [R1+0x190], R5 ;  /* 0x0001900501007387 */ /* 0x0101e80000100800 */
[----:B------:R1:W-:Y:S01]  /*231c0*/  STL [R1+0x18c], R3 ;  /* 0x00018c0301007387 */ /* 0x0003e20000100800 */
[----:B--2---:R-:W-:-:S03]  /*231d0*/  IMAD.WIDE R6, R0, 0x2, R22 ;  /* 0x0000000200067825 */ /* 0x004fc600078e0216 */
[----:B------:R-:W2:Y:S04]  /*231e0*/  LDL.64 R22, [R1+0x1fc8] ;  /* 0x001fc80001167983 */ /* 0x000ea80000100a00 */
[----:B------:R-:W4:Y:S01]  /*231f0*/  LDG.E.U16 R7, [R6.64] ;  /* 0x0000000606077981 */ /* 0x000f22000c1e1500 */
[----:B------:R-:W-:-:S06]  /*23200*/  IMAD.WIDE R8, R0, 0x2, R28 ;  /* 0x0000000200087825 */ /* 0x000fcc00078e021c */
[----:B------:R-:W2:Y:S01]  /*23210*/  LDG.E.U16 R9, [R8.64] ;  /* 0x0000000608097981 */ /* 0x000ea2000c1e1500 */
[----:B0-----:R-:W-:-:S03]  /*23220*/  IMAD.WIDE R4, R0, 0x2, R20 ;  /* 0x0000000200047825 */ /* 0x001fc600078e0214 */
[----:B------:R-:W4:Y:S01]  /*23230*/  LDL.64 R20, [R1+0x1fc0] ;  /* 0x001fc00001147983 */ /* 0x000f220000100a00 */
[----:B-1----:R-:W-:-:S03]  /*23240*/  IMAD.WIDE R2, R0, 0x2, R18 ;  /* 0x0000000200027825 */ /* 0x002fc600078e0212 */
[----:B------:R0:W4:Y:S04]  /*23250*/  LDG.E.U16 R29, [R4.64] ;  /* 0x00000006041d7981 */ /* 0x000128000c1e1500 */
[----:B------:R3:W4:Y:S04]  /*23260*/  LDG.E.U16 R28, [R2.64] ;  /* 0x00000006021c7981 */ /* 0x000728000c1e1500 */
[----:B------:R-:W4:Y:S04]  /*23270*/  LDL.64 R18, [R1+0x1fb8] ;  /* 0x001fb80001127983 */ /* 0x000f280000100a00 */
[----:B------:R1:W-:Y:S02]  /*23280*/  STL [R1+0x188], R11 ;  /* 0x0001880b01007387 */ /* 0x0003e40000100800 */
[----:B-1----:R-:W-:-:S04]  /*23290*/  IMAD.WIDE R10, R0, 0x2, R26 ;  /* 0x00000002000a7825 */ /* 0x002fc800078e021a */
[----:B---3--:R-:W-:-:S04]  /*232a0*/  IMAD.WIDE R2, R0, 0x2, R12 ;  /* 0x0000000200027825 */ /* 0x008fc800078e020c */
[C---:B0-----:R-:W-:Y:S01]  /*232b0*/  IMAD.WIDE R4, R0.reuse, 0x2, R14 ;  /* 0x0000000200047825 */ /* 0x041fe200078e020e */
[----:B--2---:R0:W-:Y:S04]  /*232c0*/  STL [R1+0x184], R9 ;  /* 0x0001840901007387 */ /* 0x0041e80000100800 */
[----:B----4-:R1:W-:Y:S04]  /*232d0*/  STL [R1+0x180], R7 ;  /* 0x0001800701007387 */ /* 0x0103e80000100800 */
[----:B------:R-:W2:Y:S01]  /*232e0*/  LDL.64 R12, [R1+0x1d50] ;  /* 0x001d5000010c7983 */ /* 0x000ea20000100a00 */
[----:B0-----:R-:W-:-:S03]  /*232f0*/  IMAD.WIDE R8, R0, 0x2, R24 ;  /* 0x0000000200087825 */ /* 0x001fc600078e0218 */
[----:B------:R0:W3:Y:S01]  /*23300*/  LDG.E.U16 R25, [R10.64] ;  /* 0x000000060a197981 */ /* 0x0000e2000c1e1500 */
[----:B-1----:R-:W-:-:S03]  /*23310*/  IMAD.WIDE R6, R0, 0x2, R16 ;  /* 0x0000000200067825 */ /* 0x002fc600078e0210 */
[----:B------:R-:W4:Y:S04]  /*23320*/  LDL.64 R16, [R1+0x1fb0] ;  /* 0x001fb00001107983 */ /* 0x000f280000100a00 */
[----:B------:R1:W-:Y:S04]  /*23330*/  STL [R1+0x17c], R29 ;  /* 0x00017c1d01007387 */ /* 0x0003e80000100800 */
[----:B------:R-:W4:Y:S04]  /*23340*/  LDL.64 R14, [R1+0x1fa8] ;  /* 0x001fa800010e7983 */ /* 0x000f280000100a00 */
[----:B------:R1:W4:Y:S04]  /*23350*/  LDG.E.U16 R26, [R8.64] ;  /* 0x00000006081a7981 */ /* 0x000328000c1e1500 */
[----:B------:R1:W-:Y:S04]  /*23360*/  STL [R1+0x178], R28 ;  /* 0x0001781c01007387 */ /* 0x0003e80000100800 */
[----:B0-----:R-:W4:Y:S04]  /*23370*/  LDL.64 R10, [R1+0x1fa0] ;  /* 0x001fa000010a7983 */ /* 0x001f280000100a00 */
[----:B-1----:R-:W4:Y:S04]  /*23380*/  LDL.64 R8, [R1+0x1d48] ;  /* 0x001d480001087983 */ /* 0x002f280000100a00 */
[----:B------:R0:W4:Y:S04]  /*23390*/  LDG.E.U16 R24, [R6.64] ;  /* 0x0000000606187981 */ /* 0x000128000c1e1500 */
[----:B------:R1:W4:Y:S04]  /*233a0*/  LDG.E.U16 R29, [R4.64] ;  /* 0x00000006041d7981 */ /* 0x000328000c1e1500 */
[----:B------:R1:W4:Y:S01]  /*233b0*/  LDG.E.U16 R28, [R2.64] ;  /* 0x00000006021c7981 */ /* 0x000322000c1e1500 */
[----:B0-----:R-:W-:-:S04]  /*233c0*/  IMAD.WIDE R6, R0, 0x2, R22 ;  /* 0x0000000200067825 */ /* 0x001fc800078e0216 */
[C---:B-1----:R-:W-:Y:S01]  /*233d0*/  IMAD.WIDE R4, R0.reuse, 0x2, R20 ;  /* 0x0000000200047825 */ /* 0x042fe200078e0214 */
[----:B------:R0:W4:Y:S03]  /*233e0*/  LDG.E.U16 R27, [R6.64] ;  /* 0x00000006061b7981 */ /* 0x000126000c1e1500 */
[C---:B------:R-:W-:Y:S02]  /*233f0*/  IMAD.WIDE R2, R0.reuse, 0x2, R18 ;  /* 0x0000000200027825 */ /* 0x040fe400078e0212 */
[----:B------:R2:W4:Y:S04]  /*23400*/  LDG.E.U16 R18, [R4.64] ;  /* 0x0000000604127981 */ /* 0x000528000c1e1500 */
[----:B0-----:R-:W4:Y:S01]  /*23410*/  LDL.64 R6, [R1+0x1f98] ;  /* 0x001f980001067983 */ /* 0x001f220000100a00 */
[----:B--2---:R-:W-:-:S03]  /*23420*/  IMAD.WIDE R4, R0, 0x2, R12 ;  /* 0x0000000200047825 */ /* 0x004fc600078e020c */
[----:B---3--:R0:W-:Y:S04]  /*23430*/  STL [R1+0x174], R25 ;  /* 0x0001741901007387 */ /* 0x0081e80000100800 */
[----:B------:R-:W2:Y:S04]  /*23440*/  LDL.64 R12, [R1+0x1f90] ;  /* 0x001f9000010c7983 */ /* 0x000ea80000100a00 */
[----:B------:R1:W3:Y:S04]  /*23450*/  LDG.E.U16 R22, [R4.64] ;  /* 0x0000000604167981 */ /* 0x0002e8000c1e1500 */
[----:B0-----:R4:W3:Y:S02]  /*23460*/  LDG.E.U16 R25, [R2.64] ;  /* 0x0000000602197981 */ /* 0x0018e4000c1e1500 */
[----:B----4-:R-:W-:-:S02]  /*23470*/  IMAD.WIDE R2, R0, 0x2, R16 ;  /* 0x0000000200027825 */ /* 0x010fc400078e0210 */
[----:B------:R-:W4:Y:S04]  /*23480*/  LDL.64 R16, [R1+0x1f88] ;  /* 0x001f880001107983 */ /* 0x000f280000100a00 */
[----:B------:R0:W3:Y:S02]  /*23490*/  LDG.E.U16 R23, [R2.64] ;  /* 0x0000000602177981 */ /* 0x0000e4000c1e1500 */
[C---:B0-----:R-:W-:Y:S02]  /*234a0*/  IMAD.WIDE R2, R0.reuse, 0x2, R14 ;  /* 0x0000000200027825 */ /* 0x041fe400078e020e */
[----:B------:R-:W3:Y:S04]  /*234b0*/  LDL.64 R14, [R1+0x1d40] ;  /* 0x001d4000010e7983 */ /* 0x000ee80000100a00 */
[----:B------:R0:W-:Y:S04]  /*234c0*/  STL [R1+0x170], R26 ;  /* 0x0001701a01007387 */ /* 0x0001e80000100800 */
[----:B0-----:R0:W3:Y:S02]  /*234d0*/  LDG.E.U16 R26, [R2.64] ;  /* 0x00000006021a7981 */ /* 0x0010e4000c1e1500 */
[----:B0-----:R-:W-:-:S02]  /*234e0*/  IMAD.WIDE R2, R0, 0x2, R10 ;  /* 0x0000000200027825 */ /* 0x001fc400078e020a */
[----:B------:R-:W3:Y:S04]  /*234f0*/  LDL.64 R10, [R1+0x1f80] ;  /* 0x001f8000010a7983 */ /* 0x000ee80000100a00 */
[----:B------:R0:W3:Y:S02]  /*23500*/  LDG.E.U16 R20, [R2.64] ;  /* 0x0000000602147981 */ /* 0x0000e4000c1e1500 */
[C---:B0-----:R-:W-:Y:S02]  /*23510*/  IMAD.WIDE R2, R0.reuse, 0x2, R8 ;  /* 0x0000000200027825 */ /* 0x041fe400078e0208 */
[----:B------:R-:W3:Y:S04]  /*23520*/  LDL.64 R8, [R1+0x1f78] ;  /* 0x001f780001087983 */ /* 0x000ee80000100a00 */
[----:B------:R0:W3:Y:S02]  /*23530*/  LDG.E.U16 R21, [R2.64] ;  /* 0x0000000602157981 */ /* 0x0000e4000c1e1500 */
[----:B0-----:R-:W-:-:S02]  /*23540*/  IMAD.WIDE R2, R0, 0x2, R6 ;  /* 0x0000000200027825 */ /* 0x001fc400078e0206 */
[----:B------:R-:W3:Y:S04]  /*23550*/  LDL.64 R6, [R1+0x1f70] ;  /* 0x001f700001067983 */ /* 0x000ee80000100a00 */
[----:B------:R0:W-:Y:S04]  /*23560*/  STL [R1+0x16c], R24 ;  /* 0x00016c1801007387 */ /* 0x0001e80000100800 */
[----:B------:R-:W-:Y:S04]  /*23570*/  STL [R1+0x168], R29 ;  /* 0x0001681d01007387 */ /* 0x000fe80000100800 */
[----:B0-----:R2:W3:Y:S02]  /*23580*/  LDG.E.U16 R24, [R2.64] ;  /* 0x0000000602187981 */ /* 0x0014e4000c1e1500 */
[----:B--2---:R-:W-:-:S02]  /*23590*/  IMAD.WIDE R2, R0, 0x2, R12 ;  /* 0x0000000200027825 */ /* 0x004fc400078e020c */
[----:B------:R-:W2:Y:S04]  /*235a0*/  LDL.64 R12, [R1+0x1d38] ;  /* 0x001d3800010c7983 */ /* 0x000ea80000100a00 */
[----:B------:R-:W-:Y:S04]  /*235b0*/  STL [R1+0x164], R28 ;  /* 0x0001641c01007387 */ /* 0x000fe80000100800 */
[----:B-1----:R-:W2:Y:S04]  /*235c0*/  LDL.64 R4, [R1+0x1f68] ;  /* 0x001f680001047983 */ /* 0x002ea80000100a00 */
[----:B------:R4:W2:Y:S02]  /*235d0*/  LDG.E.U16 R19, [R2.64] ;  /* 0x0000000602137981 */ /* 0x0008a4000c1e1500 */
[----:B----4-:R-:W-:-:S05]  /*235e0*/  IMAD.WIDE R2, R0, 0x2, R16 ;  /* 0x0000000200027825 */ /* 0x010fca00078e0210 */
[----:B------:R3:W4:Y:S02]  /*235f0*/  LDG.E.U16 R17, [R2.64] ;  /* 0x0000000602117981 */ /* 0x000724000c1e1500 */
[C---:B---3--:R-:W-:Y:S02]  /*23600*/  IMAD.WIDE R2, R0.reuse, 0x2, R14 ;  /* 0x0000000200027825 */ /* 0x048fe400078e020e */
[----:B------:R-:W3:Y:S04]  /*23610*/  LDL.64 R14, [R1+0x1f60] ;  /* 0x001f6000010e7983 */ /* 0x000ee80000100a00 */
[----:B------:R0:W4:Y:S04]  /*23620*/  LDG.E.U16 R16, [R2.64] ;  /* 0x0000000602107981 */ /* 0x000128000c1e1500 */
[----:B------:R-:W-:Y:S04]  /*23630*/  STL [R1+0x160], R27 ;  /* 0x0001601b01007387 */ /* 0x000fe80000100800 */
[----:B------:R1:W-:Y:S01]  /*23640*/  STL [R1+0x15c], R18 ;  /* 0x00015c1201007387 */ /* 0x0003e20000100800 */
[----:B0-----:R-:W-:-:S03]  /*23650*/  IMAD.WIDE R2, R0, 0x2, R10 ;  /* 0x0000000200027825 */ /* 0x001fc600078e020a */
[----:B------:R-:W4:Y:S04]  /*23660*/  LDL.64 R10, [R1+0x1f58] ;  /* 0x001f5800010a7983 */ /* 0x000f280000100a00 */
[----:B-1----:R0:W4:Y:S04]  /*23670*/  LDG.E.U16 R18, [R2.64] ;  /* 0x0000000602127981 */ /* 0x002128000c1e1500 */
        /* <DEDUP_REMOVED lines=9> */
[----:B--2---:R-:W-:-:S03]  /*23710*/  IMAD.WIDE R2, R0, 0x2, R12 ;  /* 0x0000000200027825 */ /* 0x004fc600078e020c */
[----:B------:R-:W2:Y:S04]  /*23720*/  LDL.64 R12, [R1+0x1f48] ;  /* 0x001f4800010c7983 */ /* 0x000ea80000100a00 */
[----:B0-----:R0:W2:Y:S04]  /*23730*/  LDG.E.U16 R23, [R2.64] ;  /* 0x0000000602177981 */ /* 0x0010a8000c1e1500 */
[----:B------:R1:W-:Y:S01]  /*23740*/  STL [R1+0x14c], R26 ;  /* 0x00014c1a01007387 */ /* 0x0003e20000100800 */
[----:B0-----:R-:W-:-:S03]  /*23750*/  IMAD.WIDE R2, R0, 0x2, R4 ;  /* 0x0000000200027825 */ /* 0x001fc600078e0204 */
[----:B------:R-:W2:Y:S04]  /*23760*/  LDL.64 R4, [R1+0x1f40] ;  /* 0x001f400001047983 */ /* 0x000ea80000100a00 */
[----:B-1----:R3:W2:Y:S04]  /*23770*/  LDG.E.U16 R26, [R2.64] ;  /* 0x00000006021a7981 */ /* 0x0026a8000c1e1500 */
[----:B------:R0:W-:Y:S01]  /*23780*/  STL [R1+0x148], R20 ;  /* 0x0001481401007387 */ /* 0x0001e20000100800 */
[----:B---3--:R-:W-:-:S03]  /*23790*/  IMAD.WIDE R2, R0, 0x2, R14 ;  /* 0x0000000200027825 */ /* 0x008fc600078e020e */
[----:B------:R-:W3:Y:S04]  /*237a0*/  LDL.64 R14, [R1+0x1d28] ;  /* 0x001d2800010e7983 */ /* 0x000ee80000100a00 */
[----:B0-----:R4:W3:Y:S04]  /*237b0*/  LDG.E.U16 R20, [R2.64] ;  /* 0x0000000602147981 */ /* 0x0018e8000c1e1500 */
[----:B------:R0:W-:Y:S01]  /*237c0*/  STL [R1+0x144], R21 ;  /* 0x0001441501007387 */ /* 0x0001e20000100800 */
[----:B----4-:R-:W-:-:S03]  /*237d0*/  IMAD.WIDE R2, R0, 0x2, R10 ;  /* 0x0000000200027825 */ /* 0x010fc600078e020a */
[----:B------:R-:W4:Y:S04]  /*237e0*/  LDL.64 R10, [R1+0x1f38] ;  /* 0x001f3800010a7983 */ /* 0x000f280000100a00 */
[----:B0-----:R0:W4:Y:S04]  /*237f0*/  LDG.E.U16 R21, [R2.64] ;  /* 0x0000000602157981 */ /* 0x001128000c1e1500 */
        /* <DEDUP_REMOVED lines=208> */
[----:B------:R-:W-:Y:S01]  /*24500*/  STL [R1+0x70], R26 ;  /* 0x0000701a01007387 */ /* 0x000fe20000100800 */
[----:B---3--:R-:W-:-:S03]  /*24510*/  IMAD.WIDE R2, R0, 0x2, R14 ;  /* 0x0000000200027825 */ /* 0x008fc600078e020e */
[----:B------:R-:W3:Y:S04]  /*24520*/  LDL.64 R14, [R1+0x1c10] ;  /* 0x001c1000010e7983 */ /* 0x000ee80000100a00 */
[----:B------:R4:W3:Y:S04]  /*24530*/  LDG.E.U16 R28, [R2.64] ;  /* 0x00000006021c7981 */ /* 0x0008e8000c1e1500 */
        /* <DEDUP_REMOVED lines=11> */
[----:B------:R2:W4:Y:S04]  /*245f0*/  LDG.E.U16 R27, [R2.64] ;  /* 0x00000006021b7981 */ /* 0x000528000c1e1500 */
[----:B------:R-:W-:Y:S01]  /*24600*/  STL [R1+0x5c], R19 ;  /* 0x00005c1301007387 */ /* 0x000fe20000100800 */
[----:B--2---:R-:W-:-:S03]  /*24610*/  IMAD.WIDE R2, R0, 0x2, R12 ;  /* 0x0000000200027825 */ /* 0x004fc600078e020c */
[----:B------:R-:W2:Y:S04]  /*24620*/  LDL.64 R12, [R1+0x1c00] ;  /* 0x001c0000010c7983 */ /* 0x000ea80000100a00 */
[----:B------:R0:W2:Y:S04]  /*24630*/  LDG.E.U16 R26, [R2.64] ;  /* 0x00000006021a7981 */ /* 0x0000a8000c1e1500 */
[----:B------:R-:W-:Y:S01]  /*24640*/  STL [R1+0x58], R17 ;  /* 0x0000581101007387 */ /* 0x000fe20000100800 */
[----:B0-----:R-:W-:-:S03]  /*24650*/  IMAD.WIDE R2, R0, 0x2, R4 ;  /* 0x0000000200027825 */ /* 0x001fc600078e0204 */
[----:B------:R-:W2:Y:S04]  /*24660*/  LDL.64 R4, [R1+0x1bf8] ;  /* 0x001bf80001047983 */ /* 0x000ea80000100a00 */
[----:B------:R0:W-:Y:S04]  /*24670*/  STL [R1+0x54], R16 ;  /* 0x0000541001007387 */ /* 0x0001e80000100800 */
[----:B-1----:R3:W2:Y:S04]  /*24680*/  LDG.E.U16 R24, [R2.64] ;  /* 0x0000000602187981 */ /* 0x0026a8000c1e1500 */
[----:B0-----:R-:W2:Y:S04]  /*24690*/  LDL.64 R16, [R1+0x1bf0] ;  /* 0x001bf00001107983 */ /* 0x001ea80000100a00 */
[----:B------:R0:W-:Y:S01]  /*246a0*/  STL [R1+0x50], R18 ;  /* 0x0000501201007387 */ /* 0x0001e20000100800 */
[----:B---3--:R-:W-:-:S03]  /*246b0*/  IMAD.WIDE R2, R0, 0x2, R14 ;  /* 0x0000000200027825 */ /* 0x008fc600078e020e */
[----:B------:R-:W3:Y:S04]  /*246c0*/  LDL.64 R14, [R1+0x1be8] ;  /* 0x001be800010e7983 */ /* 0x000ee80000100a00 */
[----:B------:R4:W3:Y:S04]  /*246d0*/  LDG.E.U16 R19, [R2.64] ;  /* 0x0000000602137981 */ /* 0x0008e8000c1e1500 */
[----:B------:R1:W-:Y:S01]  /*246e0*/  STL [R1+0x4c], R25 ;  /* 0x00004c1901007387 */ /* 0x0003e20000100800 */
[----:B----4-:R-:W-:-:S03]  /*246f0*/  IMAD.WIDE R2, R0, 0x2, R10 ;  /* 0x0000000200027825 */ /* 0x010fc600078e020a */
[----:B------:R-:W4:Y:S04]  /*24700*/  LDL.64 R10, [R1+0x1c60] ;  /* 0x001c6000010a7983 */ /* 0x000f280000100a00 */
[----:B0-----:R0:W4:Y:S02]  /*24710*/  LDG.E.U16 R18, [R2.64] ;  /* 0x0000000602127981 */ /* 0x001124000c1e1500 */
[C---:B0-----:R-:W-:Y:S02]  /*24720*/  IMAD.WIDE R2, R0.reuse, 0x2, R8 ;  /* 0x0000000200027825 */ /* 0x041fe400078e0208 */
[----:B------:R-:W4:Y:S04]  /*24730*/  LDL.64 R8, [R1+0x1be0] ;  /* 0x001be00001087983 */ /* 0x000f280000100a00 */
[----:B-1----:R0:W4:Y:S04]  /*24740*/  LDG.E.U16 R25, [R2.64] ;  /* 0x0000000602197981 */ /* 0x002128000c1e1500 */
[----:B------:R1:W-:Y:S01]  /*24750*/  STL [R1+0x48], R22 ;  /* 0x0000481601007387 */ /* 0x0003e20000100800 */
[----:B0-----:R-:W-:-:S05]  /*24760*/  IMAD.WIDE R2, R0, 0x2, R6 ;  /* 0x0000000200027825 */ /* 0x001fca00078e0206 */
[----:B-1----:R2:W4:Y:S04]  /*24770*/  LDG.E.U16 R22, [R2.64] ;  /* 0x0000000602167981 */ /* 0x002528000c1e1500 */
[----:B------:R0:W-:Y:S04]  /*24780*/  STL [R1+0x44], R23 ;  /* 0x0000441701007387 */ /* 0x0001e80000100800 */
[----:B------:R-:W4:Y:S04]  /*24790*/  LDL.64 R6, [R1+0x1bd8] ;  /* 0x001bd80001067983 */ /* 0x000f280000100a00 */
[----:B------:R-:W-:Y:S01]  /*247a0*/  STL [R1+0x40], R28 ;  /* 0x0000401c01007387 */ /* 0x000fe20000100800 */
[----:B--2---:R-:W-:-:S03]  /*247b0*/  IMAD.WIDE R2, R0, 0x2, R12 ;  /* 0x0000000200027825 */ /* 0x004fc600078e020c */
[----:B------:R-:W2:Y:S04]  /*247c0*/  LDL.64 R12, [R1+0x1bd0] ;  /* 0x001bd000010c7983 */ /* 0x000ea80000100a00 */
[----:B0-----:R0:W2:Y:S02]  /*247d0*/  LDG.E.U16 R23, [R2.64] ;  /* 0x0000000602177981 */ /* 0x0010a4000c1e1500 */
[C---:B0-----:R-:W-:Y:S02]  /*247e0*/  IMAD.WIDE R2, R0.reuse, 0x2, R4 ;  /* 0x0000000200027825 */ /* 0x041fe400078e0204 */
[----:B------:R-:W2:Y:S04]  /*247f0*/  LDL.64 R4, [R1+0x1bc8] ;  /* 0x001bc80001047983 */ /* 0x000ea80000100a00 */
[----:B------:R0:W-:Y:S04]  /*24800*/  STL [R1+0x3c], R20 ;  /* 0x00003c1401007387 */ /* 0x0001e80000100800 */
[----:B------:R1:W-:Y:S04]  /*24810*/  STL [R1+0x60], R21 ;  /* 0x0000601501007387 */ /* 0x0003e80000100800 */
[----:B0-----:R0:W2:Y:S02]  /*24820*/  LDG.E.U16 R20, [R2.64] ;  /* 0x0000000602147981 */ /* 0x0010a4000c1e1500 */
[----:B0-----:R-:W-:-:S05]  /*24830*/  IMAD.WIDE R2, R0, 0x2, R16 ;  /* 0x0000000200027825 */ /* 0x001fca00078e0210 */
[----:B-1----:R3:W2:Y:S02]  /*24840*/  LDG.E.U16 R21, [R2.64] ;  /* 0x0000000602157981 */ /* 0x0026a4000c1e1500 */
[----:B---3--:R-:W-:-:S05]  /*24850*/  IMAD.WIDE R2, R0, 0x2, R14 ;  /* 0x0000000200027825 */ /* 0x008fca00078e020e */
[----:B------:R4:W3:Y:S02]  /*24860*/  LDG.E.U16 R16, [R2.64] ;  /* 0x0000000602107981 */ /* 0x0008e4000c1e1500 */
[----:B----4-:R-:W-:-:S05]  /*24870*/  IMAD.WIDE R2, R0, 0x2, R10 ;  /* 0x0000000200027825 */ /* 0x010fca00078e020a */
[----:B------:R0:W4:Y:S02]  /*24880*/  LDG.E.U16 R17, [R2.64] ;  /* 0x0000000602117981 */ /* 0x000124000c1e1500 */
[----:B0-----:R-:W-:-:S05]  /*24890*/  IMAD.WIDE R2, R0, 0x2, R8 ;  /* 0x0000000200027825 */ /* 0x001fca00078e0208 */
[----:B------:R-:W2:Y:S04]  /*248a0*/  LDG.E.U16 R29, [R2.64] ;  /* 0x00000006021d7981 */ /* 0x000ea8000c1e1500 */
[----:B------:R-:W-:Y:S04]  /*248b0*/  STL [R1+0x38], R27 ;  /* 0x0000381b01007387 */ /* 0x000fe80000100800 */
[----:B------:R-:W-:Y:S04]  /*248c0*/  STL [R1+0x28], R26 ;  /* 0x0000281a01007387 */ /* 0x000fe80000100800 */
[----:B------:R-:W3:Y:S04]  /*248d0*/  LDL.64 R8, [R1+0x1c58] ;  /* 0x001c580001087983 */ /* 0x000ee80000100a00 */
[----:B------:R-:W3:Y:S04]  /*248e0*/  LDL.64 R10, [R1+0x1bc0] ;  /* 0x001bc000010a7983 */ /* 0x000ee80000100a00 */
[----:B------:R-:W-:Y:S04]  /*248f0*/  STL [R1+0x24], R24 ;  /* 0x0000241801007387 */ /* 0x000fe80000100800 */
[----:B--2---:R0:W-:Y:S04]  /*24900*/  STL [R1+0x487c], R29 ;  /* 0x00487c1d01007387 */ /* 0x0041e80000100800 */
[----:B0-----:R-:W2:Y:S02]  /*24910*/  LDL R29, [R1+0x2f0] ;  /* 0x0002f000011d7983 */ /* 0x001ea40000100800 */
[----:B--2---:R-:W-:-:S05]  /*24920*/  IMAD.WIDE R2, R29, 0x2, R6 ;  /* 0x000000021d027825 */ /* 0x004fca00078e0206 */
[----:B------:R0:W2:Y:S02]  /*24930*/  LDG.E.U16 R26, [R2.64] ;  /* 0x00000006021a7981 */ /* 0x0000a4000c1e1500 */
[----:B0-----:R-:W-:-:S05]  /*24940*/  IMAD.WIDE R2, R29, 0x2, R12 ;  /* 0x000000021d027825 */ /* 0x001fca00078e020c */
[----:B------:R0:W3:Y:S04]  /*24950*/  LDG.E.U16 R24, [R2.64] ;  /* 0x0000000602187981 */ /* 0x0000e8000c1e1500 */
[----:B------:R-:W-:Y:S04]  /*24960*/  STL [R1+0x20], R19 ;  /* 0x0000201301007387 */ /* 0x000fe80000100800 */
[----:B------:R-:W4:Y:S01]  /*24970*/  LDL.64 R6, [R1+0x1bb8] ;  /* 0x001bb80001067983 */ /* 0x000f220000100a00 */
[----:B0-----:R-:W-:-:S03]  /*24980*/  IMAD.WIDE R2, R29, 0x2, R4 ;  /* 0x000000021d027825 */ /* 0x001fc600078e0204 */
[----:B--2---:R-:W-:Y:S04]  /*24990*/  STL [R1+0x4880], R26 ;  /* 0x0048801a01007387 */ /* 0x004fe80000100800 */
[----:B------:R0:W-:Y:S04]  /*249a0*/  STL [R1+0x18], R18 ;  /* 0x0000181201007387 */ /* 0x0001e80000100800 */
[----:B---3--:R-:W-:Y:S04]  /*249b0*/  STL [R1+0x4884], R24 ;  /* 0x0048841801007387 */ /* 0x008fe80000100800 */
[----:B0-----:R-:W2:Y:S04]  /*249c0*/  LDL.64 R18, [R1+0x1bb0] ;  /* 0x001bb00001127983 */ /* 0x001ea80000100a00 */
[----:B------:R-:W-:Y:S04]  /*249d0*/  STL [R1+0x34], R25 ;  /* 0x0000341901007387 */ /* 0x000fe80000100800 */
[----:B------:R-:W3:Y:S04]  /*249e0*/  LDL.64 R14, [R1+0x1ba8] ;  /* 0x001ba800010e7983 */ /* 0x000ee80000100a00 */
[----:B------:R-:W2:Y:S04]  /*249f0*/  LDL.64 R4, [R1+0x1c50] ;  /* 0x001c500001047983 */ /* 0x000ea80000100a00 */
[----:B------:R0:W-:Y:S04]  /*24a00*/  STL [R1+0x30], R22 ;  /* 0x0000301601007387 */ /* 0x0001e80000100800 */
[----:B0-----:R0:W2:Y:S02]  /*24a10*/  LDG.E.U16 R22, [R2.64] ;  /* 0x0000000602167981 */ /* 0x0010a4000c1e1500 */
[----:B0-----:R-:W-:-:S02]  /*24a20*/  IMAD.WIDE R2, R29, 0x2, R8 ;  /* 0x000000021d027825 */ /* 0x001fc400078e0208 */
[----:B--2---:R0:W-:Y:S04]  /*24a30*/  STL [R1+0x4888], R22 ;  /* 0x0048881601007387 */ /* 0x0041e80000100800 */
[----:B------:R-:W-:Y:S04]  /*24a40*/  STL [R1+0x14], R23 ;  /* 0x0000141701007387 */ /* 0x000fe80000100800 */
[----:B------:R-:W2:Y:S04]  /*24a50*/  LDL.64 R8, [R1+0x1c48] ;  /* 0x001c480001087983 */ /* 0x000ea80000100a00 */
[----:B0-----:R0:W2:Y:S04]  /*24a60*/  LDG.E.U16 R22, [R2.64] ;  /* 0x0000000602167981 */ /* 0x0010a8000c1e1500 */
[----:B------:R-:W2:Y:S01]  /*24a70*/  LDL.64 R12, [R1+0x1ba0] ;  /* 0x001ba000010c7983 */ /* 0x000ea20000100a00 */
[----:B0-----:R-:W-:-:S03]  /*24a80*/  IMAD.WIDE R2, R29, 0x2, R10 ;  /* 0x000000021d027825 */ /* 0x001fc600078e020a */
[----:B------:R0:W-:Y:S04]  /*24a90*/  STL [R1+0x10], R20 ;  /* 0x0000101401007387 */ /* 0x0001e80000100800 */
[----:B0-----:R4:W2:Y:S02]  /*24aa0*/  LDG.E.U16 R20, [R2.64] ;  /* 0x0000000602147981 */ /* 0x0018a4000c1e1500 */
[C---:B----4-:R-:W-:Y:S02]  /*24ab0*/  IMAD.WIDE R2, R29.reuse, 0x2, R6 ;  /* 0x000000021d027825 */ /* 0x050fe400078e0206 */
[----:B--2---:R-:W-:Y:S04]  /*24ac0*/  STL [R1+0x4864], R20 ;  /* 0x0048641401007387 */ /* 0x004fe80000100800 */
[----:B------:R-:W-:Y:S04]  /*24ad0*/  STL [R1+0x4], R21 ;  /* 0x0000041501007387 */ /* 0x000fe80000100800 */
[----:B------:R-:W2:Y:S04]  /*24ae0*/  LDL.64 R10, [R1+0x1b98] ;  /* 0x001b9800010a7983 */ /* 0x000ea80000100a00 */
[----:B------:R0:W-:Y:S01]  /*24af0*/  STL [R1], R16 ;  /* 0x0000001001007387 */ /* 0x0001e20000100800 */
[----:B------:R-:W-:-:S03]  /*24b00*/  IMAD.WIDE R4, R29, 0x2, R4 ;  /* 0x000000021d047825 */ /* 0x000fc600078e0204 */
[----:B------:R-:W4:Y:S04]  /*24b10*/  LDL.64 R6, [R1+0x1b90] ;  /* 0x001b900001067983 */ /* 0x000f280000100a00 */
[----:B0-----:R0:W2:Y:S02]  /*24b20*/  LDG.E.U16 R16, [R2.64] ;  /* 0x0000000602107981 */ /* 0x0010a4000c1e1500 */
[----:B0-----:R-:W-:-:S05]  /*24b30*/  IMAD.WIDE R2, R29, 0x2, R18 ;  /* 0x000000021d027825 */ /* 0x001fca00078e0212 */
[----:B------:R3:W4:Y:S02]  /*24b40*/  LDG.E.U16 R0, [R2.64] ;  /* 0x0000000602007981 */ /* 0x000724000c1e1500 */
[----:B---3--:R-:W-:-:S06]  /*24b50*/  IMAD.WIDE R2, R29, 0x2, R14 ;  /* 0x000000021d027825 */ /* 0x008fcc00078e020e */
[----:B------:R-:W3:Y:S04]  /*24b60*/  LDG.E.U16 R2, [R2.64] ;  /* 0x0000000602027981 */ /* 0x000ee8000c1e1500 */
[----:B------:R-:W-:Y:S04]  /*24b70*/  STL [R1+0x2c], R17 ;  /* 0x00002c1101007387 */ /* 0x000fe80000100800 */
[----:B--2---:R0:W-:Y:S04]  /*24b80*/  STL [R1+0x4868], R16 ;  /* 0x0048681001007387 */ /* 0x0041e80000100800 */
[----:B----4-:R-:W-:Y:S04]  /*24b90*/  STL [R1+0x486c], R0 ;  /* 0x00486c0001007387 */ /* 0x010fe80000100800 */
[----:B---3--:R1:W-:Y:S04]  /*24ba0*/  STL [R1+0x4870], R2 ;  /* 0x0048700201007387 */ /* 0x0083e80000100800 */
[----:B------:R-:W2:Y:S04]  /*24bb0*/  LDL.64 R20, [R1+0x1b88] ;  /* 0x001b880001147983 */ /* 0x000ea80000100a00 */
[----:B0-----:R-:W3:Y:S04]  /*24bc0*/  LDL.64 R16, [R1+0x1b80] ;  /* 0x001b800001107983 */ /* 0x001ee80000100a00 */
[----:B-1----:R0:W4:Y:S01]  /*24bd0*/  LDG.E.U16 R2, [R4.64] ;  /* 0x0000000604027981 */ /* 0x002122000c1e1500 */
[----:B------:R-:W-:-:S03]  /*24be0*/  IMAD.WIDE R6, R29, 0x2, R6 ;  /* 0x000000021d067825 */ /* 0x000fc600078e0206 */
[----:B------:R-:W3:Y:S01]  /*24bf0*/  LDL.64 R14, [R1+0x1b78] ;  /* 0x001b7800010e7983 */ /* 0x000ee20000100a00 */
[----:B0-----:R-:W-:-:S03]  /*24c00*/  IMAD.WIDE R4, R29, 0x2, R8 ;  /* 0x000000021d047825 */ /* 0x001fc600078e0208 */
[----:B------:R-:W3:Y:S04]  /*24c10*/  LDL.64 R8, [R1+0x1c40] ;  /* 0x001c400001087983 */ /* 0x000ee80000100a00 */
[----:B------:R0:W4:Y:S02]  /*24c20*/  LDG.E.U16 R0, [R4.64] ;  /* 0x0000000604007981 */ /* 0x000124000c1e1500 */
[----:B0-----:R-:W-:-:S05]  /*24c30*/  IMAD.WIDE R4, R29, 0x2, R12 ;  /* 0x000000021d047825 */ /* 0x001fca00078e020c */
[----:B------:R0:W4:Y:S02]  /*24c40*/  LDG.E.U16 R3, [R4.64] ;  /* 0x0000000604037981 */ /* 0x000124000c1e1500 */
[----:B0-----:R-:W-:-:S06]  /*24c50*/  IMAD.WIDE R4, R29, 0x2, R10 ;  /* 0x000000021d047825 */ /* 0x001fcc00078e020a */
[----:B------:R0:W4:Y:S04]  /*24c60*/  LDG.E.U16 R4, [R4.64] ;  /* 0x0000000604047981 */ /* 0x000128000c1e1500 */
[----:B0-----:R2:W4:Y:S02]  /*24c70*/  LDG.E.U16 R5, [R6.64] ;  /* 0x0000000606057981 */ /* 0x001524000c1e1500 */
[----:B--2---:R-:W-:-:S06]  /*24c80*/  IMAD.WIDE R6, R29, 0x2, R20 ;  /* 0x000000021d067825 */ /* 0x004fcc00078e0214 */
[----:B------:R0:W2:Y:S01]  /*24c90*/  LDG.E.U16 R6, [R6.64] ;  /* 0x0000000606067981 */ /* 0x0000a2000c1e1500 */
[----:B---3--:R-:W-:-:S05]  /*24ca0*/  IMAD.WIDE R8, R29, 0x2, R8 ;  /* 0x000000021d087825 */ /* 0x008fca00078e0208 */
[----:B------:R1:W3:Y:S02]  /*24cb0*/  LDG.E.U16 R28, [R8.64] ;  /* 0x00000006081c7981 */ /* 0x0002e4000c1e1500 */
[----:B-1----:R-:W-:-:S05]  /*24cc0*/  IMAD.WIDE R8, R29, 0x2, R16 ;  /* 0x000000021d087825 */ /* 0x002fca00078e0210 */
[----:B0-----:R0:W3:Y:S04]  /*24cd0*/  LDG.E.U16 R7, [R8.64] ;  /* 0x0000000608077981 */ /* 0x0010e8000c1e1500 */
[----:B----4-:R-:W-:Y:S04]  /*24ce0*/  STL [R1+0x484c], R3 ;  /* 0x00484c0301007387 */ /* 0x010fe80000100800 */
[----:B------:R-:W-:Y:S04]  /*24cf0*/  STL [R1+0x4850], R4 ;  /* 0x0048500401007387 */ /* 0x000fe80000100800 */
[----:B------:R-:W-:Y:S04]  /*24d00*/  STL [R1+0x1c], R22 ;  /* 0x00001c1601007387 */ /* 0x000fe80000100800 */
[----:B------:R-:W4:Y:S04]  /*24d10*/  LDL.64 R10, [R1+0x1b70] ;  /* 0x001b7000010a7983 */ /* 0x000f280000100a00 */
[----:B------:R-:W4:Y:S04]  /*24d20*/  LDL.64 R18, [R1+0x1b68] ;  /* 0x001b680001127983 */ /* 0x000f280000100a00 */
[----:B------:R-:W4:Y:S04]  /*24d30*/  LDL.64 R12, [R1+0x1c38] ;  /* 0x001c3800010c7983 */ /* 0x000f280000100a00 */
[----:B------:R-:W-:Y:S01]  /*24d40*/  STL [R1+0x4854], R5 ;  /* 0x0048540501007387 */ /* 0x000fe20000100800 */
[----:B0-----:R-:W-:-:S06]  /*24d50*/  IMAD.WIDE R8, R29, 0x2, R14 ;  /* 0x000000021d087825 */ /* 0x001fcc00078e020e */
[----:B------:R0:W4:Y:S04]  /*24d60*/  LDG.E.U16 R8, [R8.64] ;  /* 0x0000000608087981 */ /* 0x000128000c1e1500 */
[----:B--2---:R-:W-:Y:S04]  /*24d70*/  STL [R1+0x4858], R6 ;  /* 0x0048580601007387 */ /* 0x004fe80000100800 */
[----:B---3--:R-:W-:Y:S04]  /*24d80*/  STL [R1+0x4808], R28 ;  /* 0x0048081c01007387 */ /* 0x008fe80000100800 */
[----:B------:R-:W2:Y:S04]  /*24d90*/  LDL.64 R16, [R1+0x1b60] ;  /* 0x001b600001107983 */ /* 0x000ea80000100a00 */
[----:B------:R-:W-:Y:S04]  /*24da0*/  STL [R1+0x4838], R7 ;  /* 0x0048380701007387 */ /* 0x000fe80000100800 */
[----:B------:R-:W3:Y:S04]  /*24db0*/  LDL.64 R14, [R1+0x1b58] ;  /* 0x001b5800010e7983 */ /* 0x000ee80000100a00 */
[----:B------:R1:W-:Y:S04]  /*24dc0*/  STL [R1+0xc], R2 ;  /* 0x00000c0201007387 */ /* 0x0003e80000100800 */
[----:B-1----:R-:W3:Y:S01]  /*24dd0*/  LDL.64 R2, [R1+0x1b50] ;  /* 0x001b500001027983 */ /* 0x002ee20000100a00 */
[----:B----4-:R-:W-:-:S05]  /*24de0*/  IMAD.WIDE R10, R29, 0x2, R10 ;  /* 0x000000021d0a7825 */ /* 0x010fca00078e020a */
[----:B0-----:R0:W4:Y:S01]  /*24df0*/  LDG.E.U16 R9, [R10.64] ;  /* 0x000000060a097981 */ /* 0x001122000c1e1500 */
[----:B------:R-:W-:-:S04]  /*24e00*/  IMAD.WIDE R12, R29, 0x2, R12 ;  /* 0x000000021d0c7825 */ /* 0x000fc800078e020c */
[C---:B0-----:R-:W-:Y:S02]  /*24e10*/  IMAD.WIDE R10, R29.reuse, 0x2, R18 ;  /* 0x000000021d0a7825 */ /* 0x041fe400078e0212 */
[----:B------:R2:W4:Y:S04]  /*24e20*/  LDG.E.U16 R18, [R12.64] ;  /* 0x000000060c127981 */ /* 0x000528000c1e1500 */
[----:B------:R0:W4:Y:S04]  /*24e30*/  LDG.E.U16 R10, [R10.64] ;  /* 0x000000060a0a7981 */ /* 0x000128000c1e1500 */
[----:B------:R-:W-:Y:S04]  /*24e40*/  STL [R1+0x483c], R8 ;  /* 0x00483c0801007387 */ /* 0x000fe80000100800 */
[----:B------:R-:W-:Y:S01]  /*24e50*/  STL [R1+0x8], R0 ;  /* 0x0000080001007387 */ /* 0x000fe20000100800 */
[----:B--2---:R-:W-:-:S05]  /*24e60*/  IMAD.WIDE R12, R29, 0x2, R16 ;  /* 0x000000021d0c7825 */ /* 0x004fca00078e0210 */
[----:B0-----:R3:W2:Y:S02]  /*24e70*/  LDG.E.U16 R11, [R12.64] ;  /* 0x000000060c0b7981 */ /* 0x0016a4000c1e1500 */
[----:B---3--:R-:W-:-:S06]  /*24e80*/  IMAD.WIDE R12, R29, 0x2, R14 ;  /* 0x000000021d0c7825 */ /* 0x008fcc00078e020e */
[----:B------:R0:W3:Y:S01]  /*24e90*/  LDG.E.U16 R12, [R12.64] ;  /* 0x000000060c0c7981 */ /* 0x0000e2000c1e1500 */
[----:B------:R-:W-:-:S05]  /*24ea0*/  IMAD.WIDE R14, R29, 0x2, R2 ;  /* 0x000000021d0e7825 */ /* 0x000fca00078e0202 */
[----:B0-----:R-:W3:Y:S04]  /*24eb0*/  LDG.E.U16 R13, [R14.64] ;  /* 0x000000060e0d7981 */ /* 0x001ee8000c1e1500 */
[----:B----4-:R0:W-:Y:S04]  /*24ec0*/  STL [R1+0x4840], R9 ;  /* 0x0048400901007387 */ /* 0x0101e80000100800 */
[----:B------:R-:W4:Y:S04]  /*24ed0*/  LDL.64 R6, [R1+0x1b48] ;  /* 0x001b480001067983 */ /* 0x000f280000100a00 */
[----:B------:R-:W-:Y:S04]  /*24ee0*/  STL [R1+0x4844], R10 ;  /* 0x0048440a01007387 */ /* 0x000fe80000100800 */
[----:B------:R-:W4:Y:S04]  /*24ef0*/  LDL.64 R4, [R1+0x1c30] ;  /* 0x001c300001047983 */ /* 0x000f280000100a00 */
[----:B------:R-:W-:Y:S04]  /*24f00*/  STL [R1+0x480c], R18 ;  /* 0x00480c1201007387 */ /* 0x000fe80000100800 */
[----:B------:R-:W4:Y:S04]  /*24f10*/  LDL.64 R20, [R1+0x1c28] ;  /* 0x001c280001147983 */ /* 0x000f280000100a00 */
[----:B--2---:R-:W-:Y:S04]  /*24f20*/  STL [R1+0x481c], R11 ;  /* 0x00481c0b01007387 */ /* 0x004fe80000100800 */
[----:B0-----:R-:W2:Y:S04]  /*24f30*/  LDL.64 R8, [R1+0x1b40] ;  /* 0x001b400001087983 */ /* 0x001ea80000100a00 */
[----:B---3--:R-:W-:Y:S04]  /*24f40*/  STL [R1+0x4820], R12 ;  /* 0x0048200c01007387 */ /* 0x008fe80000100800 */
[----:B------:R-:W3:Y:S04]  /*24f50*/  LDL.64 R2, [R1+0x1b38] ;  /* 0x001b380001027983 */ /* 0x000ee80000100a00 */
[----:B------:R-:W-:Y:S01]  /*24f60*/  STL [R1+0x4824], R13 ;  /* 0x0048240d01007387 */ /* 0x000fe20000100800 */
[----:B----4-:R-:W-:-:S03]  /*24f70*/  IMAD.WIDE R14, R29, 0x2, R6 ;  /* 0x000000021d0e7825 */ /* 0x010fc600078e0206 */
[----:B------:R-:W4:Y:S04]  /*24f80*/  LDL.64 R6, [R1+0x1b30] ;  /* 0x001b300001067983 */ /* 0x000f280000100a00 */
[----:B------:R0:W4:Y:S02]  /*24f90*/  LDG.E.U16 R17, [R14.64] ;  /* 0x000000060e117981 */ /* 0x000124000c1e1500 */
[----:B0-----:R-:W-:-:S05]  /*24fa0*/  IMAD.WIDE R14, R29, 0x2, R4 ;  /* 0x000000021d0e7825 */ /* 0x001fca00078e0204 */
[----:B------:R0:W4:Y:S02]  /*24fb0*/  LDG.E.U16 R19, [R14.64] ;  /* 0x000000060e137981 */ /* 0x000124000c1e1500 */
[----:B0-----:R-:W-:-:S05]  /*24fc0*/  IMAD.WIDE R14, R29, 0x2, R20 ;  /* 0x000000021d0e7825 */ /* 0x001fca00078e0214 */
[----:B------:R2:W4:Y:S02]  /*24fd0*/  LDG.E.U16 R21, [R14.64] ;  /* 0x000000060e157981 */ /* 0x000524000c1e1500 */
[----:B--2---:R-:W-:-:S05]  /*24fe0*/  IMAD.WIDE R14, R29, 0x2, R8 ;  /* 0x000000021d0e7825 */ /* 0x004fca00078e0208 */
[----:B------:R3:W2:Y:S02]  /*24ff0*/  LDG.E.U16 R23, [R14.64] ;  /* 0x000000060e177981 */ /* 0x0006a4000c1e1500 */
[----:B---3--:R-:W-:-:S05]  /*25000*/  IMAD.WIDE R14, R29, 0x2, R2 ;  /* 0x000000021d0e7825 */ /* 0x008fca00078e0202 */
[----:B------:R4:W3:Y:S02]  /*25010*/  LDG.E.U16 R25, [R14.64] ;  /* 0x000000060e197981 */ /* 0x0008e4000c1e1500 */
[----:B----4-:R-:W-:-:S05]  /*25020*/  IMAD.WIDE R14, R29, 0x2, R6 ;  /* 0x000000021d0e7825 */ /* 0x010fca00078e0206 */
[----:B------:R-:W4:Y:S04]  /*25030*/  LDG.E.U16 R27, [R14.64] ;  /* 0x000000060e1b7981 */ /* 0x000f28000c1e1500 */
[----:B------:R-:W0:Y:S04]  /*25040*/  S2R R2, SR_TID.X ;  /* 0x0000000000027919 */ /* 0x000e280000002100 */
[----:B------:R-:W-:Y:S04]  /*25050*/  STL [R1+0x4828], R17 ;  /* 0x0048281101007387 */ /* 0x000fe80000100800 */
[----:B------:R-:W4:Y:S04]  /*25060*/  LDL.64 R4, [R1+0x1b28] ;  /* 0x001b280001047983 */ /* 0x000f280000100a00 */
[----:B------:R-:W-:Y:S04]  /*25070*/  STL [R1+0x4810], R19 ;  /* 0x0048101301007387 */ /* 0x000fe80000100800 */
[----:B------:R-:W-:Y:S04]  /*25080*/  STL [R1+0x4814], R21 ;  /* 0x0048141501007387 */ /* 0x000fe80000100800 */
[----:B--2---:R-:W-:Y:S04]  /*25090*/  STL [R1+0x4818], R23 ;  /* 0x0048181701007387 */ /* 0x004fe80000100800 */
[----:B---3--:R-:W-:Y:S04]  /*250a0*/  STL [R1+0x482c], R25 ;  /* 0x00482c1901007387 */ /* 0x008fe80000100800 */
[----:B------:R-:W2:Y:S04]  /*250b0*/  LDL.LU R22, [R1+0x60] ;  /* 0x0000600001167983 */ /* 0x000ea80000300800 */
[----:B------:R-:W3:Y:S04]  /*250c0*/  LDL.LU R24, [R1+0x39c] ;  /* 0x00039c0001187983 */ /* 0x000ee80000300800 */
[----:B0-----:R-:W-:Y:S04]  /*250d0*/  STL [R1+0x488c], R2 ;  /* 0x00488c0201007387 */ /* 0x001fe80000100800 */
[----:B----4-:R0:W-:Y:S04]  /*250e0*/  STL [R1+0x4830], R27 ;  /* 0x0048301b01007387 */ /* 0x0101e80000100800 */
[----:B0-----:R-:W4:Y:S01]  /*250f0*/  LDL.LU R27, [R1+0x318] ;  /* 0x00031800011b7983 */ /* 0x001f220000300800 */
[----:B------:R-:W-:-:S06]  /*25100*/  IMAD.WIDE R14, R29, 0x2, R4 ;  /* 0x000000021d0e7825 */ /* 0x000fcc00078e0204 */
[----:B------:R0:W2:Y:S01]  /*25110*/  LDG.E.U16 R14, [R14.64] ;  /* 0x000000060e0e7981 */ /* 0x0000a2000c1e1500 */
[----:B------:R-:W-:-:S03]  /*25120*/  LOP3.LUT R6, R2, 0x7f, RZ, 0xc0, !PT ;  /* 0x0000007f02067812 */ /* 0x000fc600078ec0ff */
[----:B----4-:R1:W-:Y:S04]  /*25130*/  STL [R1+0x48a0], R27 ;  /* 0x0048a01b01007387 */ /* 0x0103e80000100800 */
[----:B-1----:R-:W4:Y:S04]  /*25140*/  LDL.LU R27, [R1+0x398] ;  /* 0x00039800011b7983 */ /* 0x002f280000300800 */
        /* <DEDUP_REMOVED lines=12> */
[----:B------:R-:W4:Y:S01]  /*25210*/  LDL.LU R7, [R1+0x184] ;  /* 0x0001840001077983 */ /* 0x000f220000300800 */
[----:B------:R-:W-:-:S03]  /*25220*/  SHF.L.U32 R12, R6, 0x1, RZ ;  /* 0x00000001060c7819 */ /* 0x000fc600000006ff */
[----:B------:R-:W-:Y:S06]  /*25230*/  BAR.SYNC.DEFER_BLOCKING 0x0 ;  /* 0x0000000000007b1d */ /* 0x000fec0000010000 */
[----:B------:R-:W4:Y:S04]  /*25240*/  LDL.LU R28, [R1+0x110] ;  /* 0x00011000011c7983 */ /* 0x000f280000300800 */
[----:B------:R-:W4:Y:S04]  /*25250*/  LDL.LU R26, [R1+0x10c] ;  /* 0x00010c00011a7983 */ /* 0x000f280000300800 */
[----:B------:R-:W4:Y:S04]  /*25260*/  LDL.LU R29, [R1+0x108] ;  /* 0x00010800011d7983 */ /* 0x000f280000300800 */
[----:B------:R1:W-:Y:S04]  /*25270*/  STL [R1+0x4874], R6 ;  /* 0x0048740601007387 */ /* 0x0003e80000100800 */
[----:B-1----:R-:W4:Y:S04]  /*25280*/  LDL.LU R6, [R1+0x31c] ;  /* 0x00031c0001067983 */ /* 0x002f280000300800 */
[----:B0-----:R-:W4:Y:S04]  /*25290*/  LDL.LU R15, [R1+0x320] ;  /* 0x00032000010f7983 */ /* 0x001f280000300800 */
[----:B--2---:R0:W-:Y:S04]  /*252a0*/  STL [R1+0x4834], R14 ;  /* 0x0048340e01007387 */ /* 0x0041e80000100800 */
[----:B------:R1:W-:Y:S04]  /*252b0*/  STS.U16 [R12+0x20000], R22 ;  /* 0x020000160c007388 */ /* 0x0003e80000000400 */
[----:B0-----:R-:W2:Y:S04]  /*252c0*/  LDL.LU R14, [R1+0x394] ;  /* 0x00039400010e7983 */ /* 0x001ea80000300800 */
[----:B------:R-:W2:Y:S04]  /*252d0*/  LDL.LU R5, [R1+0x104] ;  /* 0x0001040001057983 */ /* 0x000ea80000300800 */
[----:B------:R-:W2:Y:S04]  /*252e0*/  LDL.LU R4, [R1+0x90] ;  /* 0x0000900001047983 */ /* 0x000ea80000300800 */
[----:B------:R-:W2:Y:S04]  /*252f0*/  LDL.LU R3, [R1+0x8c] ;  /* 0x00008c0001037983 */ /* 0x000ea80000300800 */
[----:B------:R-:W2:Y:S04]  /*25300*/  LDL.LU R0, [R1+0x88] ;  /* 0x0000880001007983 */ /* 0x000ea80000300800 */
[----:B------:R-:W2:Y:S04]  /*25310*/  LDL.LU R16, [R1+0x84] ;  /* 0x0000840001107983 */ /* 0x000ea80000300800 */
[----:B------:R-:W2:Y:S04]  /*25320*/  LDL.LU R20, [R1+0x28] ;  /* 0x0000280001147983 */ /* 0x000ea80000300800 */
[----:B---3--:R0:W-:Y:S04]  /*25330*/  STS.U16 [R12+0x20100], R24 ;  /* 0x020100180c007388 */ /* 0x0081e80000000400 */
[----:B-1----:R-:W3:Y:S04]  /*25340*/  LDL.LU R22, [R1+0x24] ;  /* 0x0000240001167983 */ /* 0x002ee80000300800 */
[----:B0-----:R-:W3:Y:S04]  /*25350*/  LDL.LU R24, [R1+0x20] ;  /* 0x0000200001187983 */ /* 0x001ee80000300800 */
[----:B----4-:R0:W-:Y:S04]  /*25360*/  STS.U16 [R12+0x20200], R27 ;  /* 0x0202001b0c007388 */ /* 0x0101e80000000400 */
[----:B0-----:R-:W4:Y:S04]  /*25370*/  LDL.LU R27, [R1+0x48a0] ;  /* 0x0048a000011b7983 */ /* 0x001f280000300800 */
[----:B--2---:R-:W-:Y:S04]  /*25380*/  STS.U16 [R12+0x20300], R14 ;  /* 0x0203000e0c007388 */ /* 0x004fe80000000400 */
        /* <DEDUP_REMOVED lines=19> */
[----:B0-----:R-:W2:Y:S04]  /*254c0*/  LDL.LU R29, [R1+0x18] ;  /* 0x00001800011d7983 */ /* 0x001ea80000300800 */
[----:B------:R-:W4:Y:S04]  /*254d0*/  LDL.LU R14, [R1+0x388] ;  /* 0x00038800010e7983 */ /* 0x000f280000300800 */
[----:B------:R-:W0:Y:S04]  /*254e0*/  S2R R26, SR_TID.X ;  /* 0x00000000001a7919 */ /* 0x000e280000002100 */
[----:B------:R-:W-:Y:S04]  /*254f0*/  STS.U16 [R12+0x2a300], R5 ;  /* 0x02a300050c007388 */ /* 0x000fe80000000400 */
[----:B------:R-:W-:Y:S04]  /*25500*/  STS.U16 [R12+0x2c000], R4 ;  /* 0x02c000040c007388 */ /* 0x000fe80000000400 */
        /* <DEDUP_REMOVED lines=13> */
[----:B0-----:R-:W-:-:S03]  /*255e0*/  LOP3.LUT R26, R26, 0x7f, RZ, 0xc0, !PT ;  /* 0x0000007f1a1a7812 */ /* 0x001fc600078ec0ff */
[----:B------:R-:W-:Y:S04]  /*255f0*/  STS.U16 [R12+0x2c100], R3 ;  /* 0x02c100030c007388 */ /* 0x000fe80000000400 */
[----:B------:R-:W4:Y:S04]  /*25600*/  LDL.LU R18, [R1+0x1f8] ;  /* 0x0001f80001127983 */ /* 0x000f280000300800 */
[----:B------:R0:W-:Y:S04]  /*25610*/  STS.U16 [R12+0x2c200], R0 ;  /* 0x02c200000c007388 */ /* 0x0001e80000000400 */
[----:B------:R-:W4:Y:S04]  /*25620*/  LDL.LU R10, [R1+0x1f4] ;  /* 0x0001f400010a7983 */ /* 0x000f280000300800 */
[----:B------:R-:W-:Y:S04]  /*25630*/  STS.U16 [R12+0x2c300], R16 ;  /* 0x02c300100c007388 */ /* 0x000fe80000000400 */
[----:B------:R-:W4:Y:S04]  /*25640*/  LDL.LU R9, [R1+0x180] ;  /* 0x0001800001097983 */ /* 0x000f280000300800 */
[----:B------:R-:W-:Y:S04]  /*25650*/  STS.U16 [R12+0x2e000], R20 ;  /* 0x02e000140c007388 */ /* 0x000fe80000000400 */
[----:B------:R-:W4:Y:S01]  /*25660*/  LDL.LU R8, [R1+0x17c] ;  /* 0x00017c0001087983 */ /* 0x000f220000300800 */
[----:B------:R-:W-:-:S03]  /*25670*/  SHF.L.U32 R26, R26, 0x1, RZ ;  /* 0x000000011a1a7819 */ /* 0x000fc600000006ff */
[----:B---3--:R-:W-:Y:S04]  /*25680*/  STS.U16 [R12+0x2e100], R22 ;  /* 0x02e100160c007388 */ /* 0x008fe80000000400 */
[----:B------:R-:W3:Y:S04]  /*25690*/  LDL.LU R7, [R1+0x178] ;  /* 0x0001780001077983 */ /* 0x000ee80000300800 */
[----:B------:R1:W-:Y:S04]  /*256a0*/  STS.U16 [R12+0x2e200], R24 ;  /* 0x02e200180c007388 */ /* 0x0003e80000000400 */
[----:B------:R-:W3:Y:S01]  /*256b0*/  LDL.LU R28, [R1+0x174] ;  /* 0x00017400011c7983 */ /* 0x000ee20000300800 */
[----:B0-----:R-:W-:-:S03]  /*256c0*/  LOP3.LUT R0, R26, 0x10, RZ, 0x3c, !PT ;  /* 0x000000101a007812 */ /* 0x001fc600078e3cff */
[----:B-1----:R-:W3:Y:S04]  /*256d0*/  LDL.LU R24, [R1+0x100] ;  /* 0x0001000001187983 */ /* 0x002ee80000300800 */
[----:B------:R-:W3:Y:S04]  /*256e0*/  LDL.LU R5, [R1+0xfc] ;  /* 0x0000fc0001057983 */ /* 0x000ee80000300800 */
[----:B------:R-:W3:Y:S04]  /*256f0*/  LDL.LU R4, [R1+0xf8] ;  /* 0x0000f80001047983 */ /* 0x000ee80000300800 */
[----:B------:R-:W3:Y:S04]  /*25700*/  LDL.LU R3, [R1+0xf4] ;  /* 0x0000f40001037983 */ /* 0x000ee80000300800 */
[----:B------:R-:W3:Y:S04]  /*25710*/  LDL.LU R16, [R1+0x80] ;  /* 0x0000800001107983 */ /* 0x000ee80000300800 */
[----:B------:R-:W3:Y:S04]  /*25720*/  LDL.LU R20, [R1+0x7c] ;  /* 0x00007c0001147983 */ /* 0x000ee80000300800 */
[----:B------:R-:W3:Y:S04]  /*25730*/  LDL.LU R22, [R1+0x78] ;  /* 0x0000780001167983 */ /* 0x000ee80000300800 */
[----:B--2---:R0:W-:Y:S04]  /*25740*/  STS.U16 [R12+0x2e300], R29 ;  /* 0x02e3001d0c007388 */ /* 0x0041e80000000400 */
[----:B------:R-:W2:Y:S04]  /*25750*/  LDL.LU R26, [R1+0x74] ;  /* 0x00007400011a7983 */ /* 0x000ea80000300800 */
[----:B0-----:R-:W2:Y:S04]  /*25760*/  LDL.LU R29, [R1+0x14] ;  /* 0x00001400011d7983 */ /* 0x001ea80000300800 */
[----:B------:R0:W-:Y:S04]  /*25770*/  STL [R1+0x485c], R12 ;  /* 0x00485c0c01007387 */ /* 0x0001e80000100800 */
[----:B0-----:R-:W2:Y:S04]  /*25780*/  LDL.LU R12, [R1+0x38c] ;  /* 0x00038c00010c7983 */ /* 0x001ea80000300800 */
[----:B----4-:R0:W-:Y:S04]  /*25790*/  STS.U16 [R0+0x20400], R14 ;  /* 0x0204000e00007388 */ /* 0x0101e80000000400 */
[----:B0-----:R-:W4:Y:S04]  /*257a0*/  LDL.LU R14, [R1+0x489c] ;  /* 0x00489c00010e7983 */ /* 0x001f280000300800 */
[----:B--2---:R-:W-:Y:S04]  /*257b0*/  STS.U16 [R0+0x20500], R12 ;  /* 0x0205000c00007388 */ /* 0x004fe80000000400 */
        /* <DEDUP_REMOVED lines=16> */
[----:B---3--:R-:W-:Y:S04]  /*258c0*/  STS.U16 [R0+0x28600], R7 ;  /* 0x0286000700007388 */ /* 0x008fe80000000400 */
[----:B------:R-:W-:Y:S04]  /*258d0*/  STS.U16 [R0+0x28700], R28 ;  /* 0x0287001c00007388 */ /* 0x000fe80000000400 */
[----:B------:R0:W-:Y:S04]  /*258e0*/  STS.U16 [R0+0x2a400], R24 ;  /* 0x02a4001800007388 */ /* 0x0001e80000000400 */
[----:B0-----:R-:W0:Y:S04]  /*258f0*/  S2R R24, SR_TID.X ;  /* 0x0000000000187919 */ /* 0x001e280000002100 */
[----:B------:R-:W-:Y:S04]  /*25900*/  STS.U16 [R0+0x2a500], R5 ;  /* 0x02a5000500007388 */ /* 0x000fe80000000400 */
[----:B------:R-:W-:Y:S04]  /*25910*/  STS.U16 [R0+0x2a600], R4 ;  /* 0x02a6000400007388 */ /* 0x000fe80000000400 */
[----:B------:R-:W-:Y:S04]  /*25920*/  STS.U16 [R0+0x2a700], R3 ;  /* 0x02a7000300007388 */ /* 0x000fe80000000400 */
[----:B------:R1:W-:Y:S01]  /*25930*/  STS.U16 [R0+0x2c400], R16 ;  /* 0x02c4001000007388 */ /* 0x0003e20000000400 */
[----:B0-----:R-:W-:-:S03]  /*25940*/  LOP3.LUT R24, R24, 0x7f, RZ, 0xc0, !PT ;  /* 0x0000007f18187812 */ /* 0x001fc600078ec0ff */
[----:B------:R0:W-:Y:S02]  /*25950*/  STS.U16 [R0+0x2c500], R20 ;  /* 0x02c5001400007388 */ /* 0x0001e40000000400 */
[----:B-1----:R-:W-:Y:S02]  /*25960*/  IMAD.SHL.U32 R16, R24, 0x2, RZ ;  /* 0x0000000218107824 */ /* 0x002fe400078e00ff */
[----:B------:R-:W-:Y:S04]  /*25970*/  STS.U16 [R0+0x2c600], R22 ;  /* 0x02c6001600007388 */ /* 0x000fe80000000400 */
[----:B------:R-:W-:Y:S04]  /*25980*/  STS.U16 [R0+0x2c700], R26 ;  /* 0x02c7001a00007388 */ /* 0x000fe80000000400 */
[----:B------:R1:W-:Y:S04]  /*25990*/  STS.U16 [R0+0x2e400], R29 ;  /* 0x02e4001d00007388 */ /* 0x0003e80000000400 */
[----:B0-----:R-:W2:Y:S01]  /*259a0*/  LDL.LU R20, [R1+0x10] ;  /* 0x0000100001147983 */ /* 0x001ea20000300800 */
[----:B-1----:R-:W-:-:S05]  /*259b0*/  LOP3.LUT R0, R16, 0x20, RZ, 0x3c, !PT ;  /* 0x0000002010007812 */ /* 0x002fca00078e3cff */
[----:B------:R0:W-:Y:S04]  /*259c0*/  STL [R1+0x4890], R0 ;  /* 0x0048900001007387 */ /* 0x0001e80000100800 */
[----:B0-----:R-:W3:Y:S04]  /*259d0*/  LDL.LU R0, [R1] ;  /* 0x0000000001007983 */ /* 0x001ee80000300800 */
[----:B---3--:R0:W-:Y:S04]  /*259e0*/  STL [R1+0x4898], R0 ;  /* 0x0048980001007387 */ /* 0x0081e80000100800 */
[----:B0-----:R-:W3:Y:S04]  /*259f0*/  LDL.LU R0, [R1+0x4] ;  /* 0x0000040001007983 */ /* 0x001ee80000300800 */
[----:B------:R-:W4:Y:S04]  /*25a00*/  LDL.LU R2, [R1+0x380] ;  /* 0x0003800001027983 */ /* 0x000f280000300800 */
[----:B----4-:R0:W-:Y:S04]  /*25a10*/  STL [R1+0x4894], R2 ;  /* 0x0048940201007387 */ /* 0x0101e80000100800 */
        /* <DEDUP_REMOVED lines=28> */
[----:B---3--:R1:W-:Y:S04]  /*25be0*/  STS.U16 [R2+0x2e600], R0 ;  /* 0x02e6000002007388 */ /* 0x0083e80000000400 */
[----:B0-----:R-:W3:Y:S04]  /*25bf0*/  LDL.LU R20, [R1+0x64] ;  /* 0x0000640001147983 */ /* 0x001ee80000300800 */
[----:B-1----:R-:W2:Y:S04]  /*25c00*/  LDL.LU R0, [R1+0x4898] ;  /* 0x0048980001007983 */ /* 0x002ea80000300800 */
[----:B--2---:R0:W-:Y:S04]  /*25c10*/  STS.U16 [R2+0x2e700], R0 ;  /* 0x02e7000002007388 */ /* 0x0041e80000000400 */
[----:B0-----:R-:W2:Y:S04]  /*25c20*/  LDL.LU R2, [R1+0x4894] ;  /* 0x0048940001027983 */ /* 0x001ea80000300800 */
[----:B------:R-:W2:Y:S04]  /*25c30*/  LDL.LU R0, [R1+0x4890] ;  /* 0x0048900001007983 */ /* 0x000ea80000300800 */
[----:B--2---:R0:W-:Y:S04]  /*25c40*/  STS.U16 [R0+0x20800], R2 ;  /* 0x0208000200007388 */ /* 0x0041e80000000400 */
[----:B0-----:R-:W2:Y:S04]  /*25c50*/  LDL.LU R2, [R1+0x488c] ;  /* 0x00488c0001027983 */ /* 0x001ea80000300800 */
[----:B----4-:R0:W-:Y:S04]  /*25c60*/  STS.U16 [R0+0x20900], R22 ;  /* 0x0209001600007388 */ /* 0x0101e80000000400 */
[----:B------:R1:W-:Y:S04]  /*25c70*/  STS.U16 [R0+0x20a00], R24 ;  /* 0x020a001800007388 */ /* 0x0003e80000000400 */
[----:B------:R4:W-:Y:S04]  /*25c80*/  STS.U16 [R0+0x20b00], R26 ;  /* 0x020b001a00007388 */ /* 0x0009e80000000400 */
[----:B0-----:R-:W2:Y:S04]  /*25c90*/  LDL.LU R22, [R1+0x4888] ;  /* 0x0048880001167983 */ /* 0x001ea80000300800 */
[----:B-1----:R-:W2:Y:S04]  /*25ca0*/  LDL.LU R24, [R1+0x4884] ;  /* 0x0048840001187983 */ /* 0x002ea80000300800 */
[----:B----4-:R-:W4:Y:S04]  /*25cb0*/  LDL.LU R26, [R1+0x4880] ;  /* 0x00488000011a7983 */ /* 0x010f280000300800 */
[----:B------:R0:W-:Y:S04]  /*25cc0*/  STS.U16 [R0+0x22800], R29 ;  /* 0x0228001d00007388 */ /* 0x0001e80000000400 */
[----:B0-----:R-:W4:Y:S04]  /*25cd0*/  LDL.LU R29, [R1+0x487c] ;  /* 0x00487c00011d7983 */ /* 0x001f280000300800 */
        /* <DEDUP_REMOVED lines=20> */
[----:B------:R1:W-:Y:S04]  /*25e20*/  STS.U16 [R0+0x2c900], R3 ;  /* 0x02c9000300007388 */ /* 0x0003e80000000400 */
[----:B------:R-:W-:Y:S04]  /*25e30*/  STS.U16 [R0+0x2ca00], R16 ;  /* 0x02ca001000007388 */ /* 0x000fe80000000400 */
[----:B---3--:R-:W-:Y:S01]  /*25e40*/  STS.U16 [R0+0x2cb00], R20 ;  /* 0x02cb001400007388 */ /* 0x008fe20000000400 */
[----:B--2---:R-:W-:-:S04]  /*25e50*/  LOP3.LUT R2, R2, 0x7f, RZ, 0xc0, !PT ;  /* 0x0000007f02027812 */ /* 0x004fc800078ec0ff */
[----:B0-----:R-:W-:-:S04]  /*25e60*/  SHF.L.U32 R4, R2, 0x1, RZ ;  /* 0x0000000102047819 */ /* 0x001fc800000006ff */
[----:B-1----:R-:W-:-:S05]  /*25e70*/  LOP3.LUT R3, R4, 0x30, RZ, 0x3c, !PT ;  /* 0x0000003004037812 */ /* 0x002fca00078e3cff */
[----:B------:R-:W-:Y:S04]  /*25e80*/  STL [R1+0x4878], R3 ;  /* 0x0048780301007387 */ /* 0x000fe80000100800 */
[----:B------:R-:W2:Y:S04]  /*25e90*/  LDL.LU R6, [R1+0x370] ;  /* 0x0003700001067983 */ /* 0x000ea80000300800 */
[----:B------:R-:W3:Y:S04]  /*25ea0*/  LDL.LU R2, [R1+0x36c] ;  /* 0x00036c0001027983 */ /* 0x000ee80000300800 */
[----:B----4-:R0:W-:Y:S04]  /*25eb0*/  STS.U16 [R0+0x2e800], R29 ;  /* 0x02e8001d00007388 */ /* 0x0101e80000000400 */
[----:B0-----:R-:W4:Y:S04]  /*25ec0*/  LDL.LU R0, [R1+0x368] ;  /* 0x0003680001007983 */ /* 0x001f280000300800 */
        /* <DEDUP_REMOVED lines=13> */
[----:B------:R-:W-:-:S03]  /*25fa0*/  LOP3.LUT R3, R4, 0x20, RZ, 0x3c, !PT ;  /* 0x0000002004037812 */ /* 0x000fc600078e3cff */
        /* <DEDUP_REMOVED lines=10> */
[----:B------:R1:W-:Y:S04]  /*26050*/  STS.U16 [R3+0x2ea00], R24 ;  /* 0x02ea001803007388 */ /* 0x0003e80000000400 */
[----:B------:R1:W-:Y:S04]  /*26060*/  STS.U16 [R3+0x2eb00], R22 ;  /* 0x02eb001603007388 */ /* 0x0003e80000000400 */
[----:B0-----:R-:W2:Y:S04]  /*26070*/  LDL.LU R26, [R1+0x2d4] ;  /* 0x0002d400011a7983 */ /* 0x001ea80000300800 */
[----:B-1----:R-:W2:Y:S04]  /*26080*/  LDL.LU R24, [R1+0x2d8] ;  /* 0x0002d80001187983 */ /* 0x002ea80000300800 */
[----:B------:R-:W2:Y:S04]  /*26090*/  LDL.LU R3, [R1+0x4878] ;  /* 0x0048780001037983 */ /* 0x000ea80000300800 */
[----:B------:R-:W3:Y:S04]  /*260a0*/  LDL.LU R22, [R1+0x2dc] ;  /* 0x0002dc0001167983 */ /* 0x000ee80000300800 */
[----:B--2---:R0:W-:Y:S04]  /*260b0*/  STS.U16 [R3+0x20c00], R6 ;  /* 0x020c000603007388 */ /* 0x0041e80000000400 */
[----:B0-----:R-:W2:Y:S04]  /*260c0*/  LDL.LU R6, [R1+0x4874] ;  /* 0x0048740001067983 */ /* 0x001ea80000300800 */
[----:B---3--:R0:W-:Y:S04]  /*260d0*/  STS.U16 [R3+0x20d00], R2 ;  /* 0x020d000203007388 */ /* 0x0081e80000000400 */
[----:B----4-:R1:W-:Y:S04]  /*260e0*/  STS.U16 [R3+0x20e00], R0 ;  /* 0x020e000003007388 */ /* 0x0103e80000000400 */
[----:B------:R3:W-:Y:S04]  /*260f0*/  STS.U16 [R3+0x20f00], R16 ;  /* 0x020f001003007388 */ /* 0x0007e80000000400 */
[----:B0-----:R-:W4:Y:S04]  /*26100*/  LDL.LU R2, [R1+0x4870] ;  /* 0x0048700001027983 */ /* 0x001f280000300800 */
[----:B-1----:R-:W4:Y:S04]  /*26110*/  LDL.LU R0, [R1+0x486c] ;  /* 0x00486c0001007983 */ /* 0x002f280000300800 */
[----:B---3--:R-:W3:Y:S04]  /*26120*/  LDL.LU R16, [R1+0x4868] ;  /* 0x0048680001107983 */ /* 0x008ee80000300800 */
[----:B------:R0:W-:Y:S04]  /*26130*/  STS.U16 [R3+0x22c00], R20 ;  /* 0x022c001403007388 */ /* 0x0001e80000000400 */
        /* <DEDUP_REMOVED lines=23> */
[----:B------:R1:W-:Y:S01]  /*262b0*/  STS.U16 [R3+0x2cf00], R4 ;  /* 0x02cf000403007388 */ /* 0x0003e20000000400 */
[----:B--2---:R-:W-:-:S04]  /*262c0*/  SHF.L.U32 R28, R6, 0x1, RZ ;  /* 0x00000001061c7819 */ /* 0x004fc800000006ff */
[----:B------:R-:W-:-:S05]  /*262d0*/  LOP3.LUT R7, R28, 0x40, RZ, 0x3c, !PT ;  /* 0x000000401c077812 */ /* 0x000fca00078e3cff */
[----:B------:R-:W-:Y:S04]  /*262e0*/  STL [R1+0x4860], R7 ;  /* 0x0048600701007387 */ /* 0x000fe80000100800 */
[----:B------:R-:W2:Y:S04]  /*262f0*/  LDL.LU R12, [R1+0x360] ;  /* 0x00036000010c7983 */ /* 0x000ea80000300800 */
[----:B------:R-:W2:Y:S04]  /*26300*/  LDL.LU R6, [R1+0x35c] ;  /* 0x00035c0001067983 */ /* 0x000ea80000300800 */
[----:B0-----:R-:W2:Y:S04]  /*26310*/  LDL.LU R5, [R1+0x358] ;  /* 0x0003580001057983 */ /* 0x001ea80000300800 */
[----:B-1----:R-:W2:Y:S04]  /*26320*/  LDL.LU R4, [R1+0x354] ;  /* 0x0003540001047983 */ /* 0x002ea80000300800 */
[----:B---3--:R0:W-:Y:S04]  /*26330*/  STS.U16 [R3+0x2ec00], R20 ;  /* 0x02ec001403007388 */ /* 0x0081e80000000400 */
[----:B0-----:R-:W3:Y:S04]  /*26340*/  LDL.LU R3, [R1+0x2d0] ;  /* 0x0002d00001037983 */ /* 0x001ee80000300800 */
        /* <DEDUP_REMOVED lines=22> */
[----:B----4-:R1:W-:Y:S04]  /*264b0*/  STS.U16 [R7+0x2ee00], R0 ;  /* 0x02ee000007007388 */ /* 0x0103e80000000400 */
[----:B------:R4:W-:Y:S04]  /*264c0*/  STS.U16 [R7+0x2ef00], R2 ;  /* 0x02ef000207007388 */ /* 0x0009e80000000400 */
[----:B0-----:R-:W2:Y:S04]  /*264d0*/  LDL.LU R16, [R1+0x2c4] ;  /* 0x0002c40001107983 */ /* 0x001ea80000300800 */
[----:B-1----:R-:W2:Y:S04]  /*264e0*/  LDL.LU R0, [R1+0x2c8] ;  /* 0x0002c80001007983 */ /* 0x002ea80000300800 */
[----:B----4-:R-:W2:Y:S04]  /*264f0*/  LDL.LU R7, [R1+0x4860] ;  /* 0x0048600001077983 */ /* 0x010ea80000300800 */
[----:B------:R-:W4:Y:S04]  /*26500*/  LDL.LU R2, [R1+0x2cc] ;  /* 0x0002cc0001027983 */ /* 0x000f280000300800 */
[----:B--2---:R0:W-:Y:S04]  /*26510*/  STS.U16 [R7+0x21000], R12 ;  /* 0x0210000c07007388 */ /* 0x0041e80000000400 */
[----:B------:R1:W-:Y:S04]  /*26520*/  STS.U16 [R7+0x21100], R6 ;  /* 0x0211000607007388 */ /* 0x0003e80000000400 */
[----:B0-----:R-:W2:Y:S04]  /*26530*/  LDL.LU R12, [R1+0x485c] ;  /* 0x00485c00010c7983 */ /* 0x001ea80000300800 */
[----:B-1----:R-:W2:Y:S04]  /*26540*/  LDL.LU R6, [R1+0x4858] ;  /* 0x0048580001067983 */ /* 0x002ea80000300800 */
[----:B------:R0:W-:Y:S04]  /*26550*/  STS.U16 [R7+0x21200], R5 ;  /* 0x0212000507007388 */ /* 0x0001e80000000400 */
[----:B------:R1:W-:Y:S04]  /*26560*/  STS.U16 [R7+0x21300], R4 ;  /* 0x0213000407007388 */ /* 0x0003e80000000400 */
[----:B---3--:R3:W-:Y:S04]  /*26570*/  STS.U16 [R7+0x23000], R3 ;  /* 0x0230000307007388 */ /* 0x0087e80000000400 */
[----:B0-----:R-:W2:Y:S04]  /*26580*/  LDL.LU R5, [R1+0x4854] ;  /* 0x0048540001057983 */ /* 0x001ea80000300800 */
[----:B-1----:R-:W2:Y:S04]  /*26590*/  LDL.LU R4, [R1+0x4850] ;  /* 0x0048500001047983 */ /* 0x002ea80000300800 */
[----:B---3--:R-:W3:Y:S04]  /*265a0*/  LDL.LU R3, [R1+0x484c] ;  /* 0x00484c0001037983 */ /* 0x008ee80000300800 */
        /* <DEDUP_REMOVED lines=21> */
[----:B------:R4:W-:Y:S04]  /*26700*/  STS.U16 [R7+0x2d200], R8 ;  /* 0x02d2000807007388 */ /* 0x0009e80000000400 */
[----:B------:R-:W-:Y:S01]  /*26710*/  STS.U16 [R7+0x2d300], R28 ;  /* 0x02d3001c07007388 */ /* 0x000fe20000000400 */
[----:B--2---:R-:W-:-:S05]  /*26720*/  LOP3.LUT R14, R12, 0x50, RZ, 0x3c, !PT ;  /* 0x000000500c0e7812 */ /* 0x004fca00078e3cff */
[----:B------:R-:W-:Y:S04]  /*26730*/  STL [R1+0x4848], R14 ;  /* 0x0048480e01007387 */ /* 0x000fe80000100800 */
[----:B0-----:R-:W2:Y:S04]  /*26740*/  LDL.LU R10, [R1+0x350] ;  /* 0x00035000010a7983 */ /* 0x001ea80000300800 */
[----:B-1----:R-:W2:Y:S04]  /*26750*/  LDL.LU R9, [R1+0x34c] ;  /* 0x00034c0001097983 */ /* 0x002ea80000300800 */
[----:B----4-:R-:W4:Y:S04]  /*26760*/  LDL.LU R8, [R1+0x348] ;  /* 0x0003480001087983 */ /* 0x010f280000300800 */
        /* <DEDUP_REMOVED lines=32> */
[----:B------:R1:W-:Y:S04]  /*26970*/  STS.U16 [R14+0x21500], R9 ;  /* 0x021500090e007388 */ /* 0x0003e80000000400 */
[----:B----4-:R2:W-:Y:S04]  /*26980*/  STS.U16 [R14+0x21600], R8 ;  /* 0x021600080e007388 */ /* 0x0105e80000000400 */
[----:B0-----:R-:W4:Y:S04]  /*26990*/  LDL.LU R10, [R1+0x4844] ;  /* 0x00484400010a7983 */ /* 0x001f280000300800 */
[----:B-1----:R-:W4:Y:S04]  /*269a0*/  LDL.LU R9, [R1+0x4840] ;  /* 0x0048400001097983 */ /* 0x002f280000300800 */
[----:B--2---:R-:W2:Y:S04]  /*269b0*/  LDL.LU R8, [R1+0x483c] ;  /* 0x00483c0001087983 */ /* 0x004ea80000300800 */
[----:B---3--:R0:W-:Y:S04]  /*269c0*/  STS.U16 [R14+0x21700], R7 ;  /* 0x021700070e007388 */ /* 0x0081e80000000400 */
        /* <DEDUP_REMOVED lines=16> */
[----:B------:R1:W-:Y:S04]  /*26ad0*/  STS.U16 [R14+0x29700], R11 ;  /* 0x0297000b0e007388 */ /* 0x0003e80000000400 */
[----:B0-----:R-:W4:Y:S04]  /*26ae0*/  LDL.LU R27, [R1+0x340] ;  /* 0x00034000011b7983 */ /* 0x001f280000300800 */
[----:B-1----:R-:W0:Y:S04]  /*26af0*/  S2R R11, SR_TID.X ;  /* 0x00000000000b7919 */ /* 0x002e280000002100 */
[----:B------:R-:W-:Y:S04]  /*26b00*/  STS.U16 [R14+0x2b400], R23 ;  /* 0x02b400170e007388 */ /* 0x000fe80000000400 */
[----:B------:R-:W-:Y:S04]  /*26b10*/  STS.U16 [R14+0x2b500], R21 ;  /* 0x02b500150e007388 */ /* 0x000fe80000000400 */
[----:B------:R-:W-:Y:S04]  /*26b20*/  STS.U16 [R14+0x2b600], R19 ;  /* 0x02b600130e007388 */ /* 0x000fe80000000400 */
[----:B------:R1:W-:Y:S04]  /*26b30*/  STS.U16 [R14+0x2b700], R17 ;  /* 0x02b700110e007388 */ /* 0x0003e80000000400 */
[----:B------:R-:W4:Y:S04]  /*26b40*/  LDL.LU R25, [R1+0x33c] ;  /* 0x00033c0001197983 */ /* 0x000f280000300800 */
[----:B------:R1:W-:Y:S01]  /*26b50*/  STS.U16 [R14+0x2d400], R13 ;  /* 0x02d4000d0e007388 */ /* 0x0003e20000000400 */
[----:B0-----:R-:W-:-:S03]  /*26b60*/  LOP3.LUT R11, R11, 0x7f, RZ, 0xc0, !PT ;  /* 0x0000007f0b0b7812 */ /* 0x001fc600078ec0ff */
[----:B-1----:R-:W4:Y:S04]  /*26b70*/  LDL.LU R17, [R1+0x338] ;  /* 0x0003380001117983 */ /* 0x002f280000300800 */
[----:B------:R0:W-:Y:S04]  /*26b80*/  STS.U16 [R14+0x2d500], R12 ;  /* 0x02d5000c0e007388 */ /* 0x0001e80000000400 */
[----:B------:R-:W4:Y:S04]  /*26b90*/  LDL.LU R13, [R1+0x334] ;  /* 0x00033400010d7983 */ /* 0x000f280000300800 */
[----:B0-----:R-:W4:Y:S04]  /*26ba0*/  LDL.LU R12, [R1+0x2b0] ;  /* 0x0002b000010c7983 */ /* 0x001f280000300800 */
[----:B------:R-:W4:Y:S04]  /*26bb0*/  LDL.LU R6, [R1+0x22c] ;  /* 0x00022c0001067983 */ /* 0x000f280000300800 */
[----:B------:R-:W4:Y:S01]  /*26bc0*/  LDL.LU R4, [R1+0x228] ;  /* 0x0002280001047983 */ /* 0x000f220000300800 */
[----:B------:R-:W-:-:S03]  /*26bd0*/  IMAD.SHL.U32 R5, R11, 0x2, RZ ;  /* 0x000000020b057824 */ /* 0x000fc600078e00ff */
        /* <DEDUP_REMOVED lines=12> */
[----:B------:R0:W-:Y:S04]  /*26ca0*/  STS.U16 [R14+0x2d600], R18 ;  /* 0x02d600120e007388 */ /* 0x0001e80000000400 */
[----:B------:R-:W4:Y:S04]  /*26cb0*/  LDL.LU R19, [R1+0xa4] ;  /* 0x0000a40001137983 */ /* 0x000f280000300800 */
[----:B------:R1:W-:Y:S04]  /*26cc0*/  STS.U16 [R14+0x2d700], R28 ;  /* 0x02d7001c0e007388 */ /* 0x0003e80000000400 */
[----:B0-----:R-:W4:Y:S04]  /*26cd0*/  LDL.LU R18, [R1+0x2c] ;  /* 0x00002c0001127983 */ /* 0x001f280000300800 */
[----:B-1----:R-:W4:Y:S04]  /*26ce0*/  LDL.LU R28, [R1+0x1c] ;  /* 0x00001c00011c7983 */ /* 0x002f280000300800 */
[----:B---3--:R0:W-:Y:S04]  /*26cf0*/  STS.U16 [R14+0x2f400], R7 ;  /* 0x02f400070e007388 */ /* 0x0081e80000000400 */
[----:B--2---:R1:W-:Y:S04]  /*26d00*/  STS.U16 [R14+0x2f500], R8 ;  /* 0x02f500080e007388 */ /* 0x0043e80000000400 */
[----:B----4-:R2:W-:Y:S04]  /*26d10*/  STS.U16 [R14+0x2f600], R9 ;  /* 0x02f600090e007388 */ /* 0x0105e80000000400 */
[----:B0-----:R-:W3:Y:S04]  /*26d20*/  LDL.LU R7, [R1+0x230] ;  /* 0x0002300001077983 */ /* 0x001ee80000300800 */
[----:B-1----:R-:W4:Y:S04]  /*26d30*/  LDL.LU R8, [R1+0x2a4] ;  /* 0x0002a40001087983 */ /* 0x002f280000300800 */
[----:B--2---:R-:W2:Y:S04]  /*26d40*/  LDL.LU R9, [R1+0x2a8] ;  /* 0x0002a80001097983 */ /* 0x004ea80000300800 */
[----:B------:R0:W-:Y:S04]  /*26d50*/  STS.U16 [R14+0x2f700], R10 ;  /* 0x02f7000a0e007388 */ /* 0x0001e80000000400 */
[----:B0-----:R-:W2:Y:S04]  /*26d60*/  LDL.LU R14, [R1+0x4834] ;  /* 0x00483400010e7983 */ /* 0x001ea80000300800 */
[----:B------:R-:W2:Y:S01]  /*26d70*/  LDL.LU R10, [R1+0x2ac] ;  /* 0x0002ac00010a7983 */ /* 0x000ea20000300800 */
[----:B------:R-:W-:-:S05]  /*26d80*/  LOP3.LUT R23, R5, 0x60, RZ, 0x3c, !PT ;  /* 0x0000006005177812 */ /* 0x000fca00078e3cff */
[----:B------:R0:W-:Y:S04]  /*26d90*/  STS.U16 [R23+0x21800], R27 ;  /* 0x0218001b17007388 */ /* 0x0001e80000000400 */
[----:B0-----:R-:W3:Y:S04]  /*26da0*/  LDL.LU R27, [R1+0x4830] ;  /* 0x00483000011b7983 */ /* 0x001ee80000300800 */
[----:B------:R0:W-:Y:S04]  /*26db0*/  STS.U16 [R23+0x21900], R25 ;  /* 0x0219001917007388 */ /* 0x0001e80000000400 */
[----:B------:R1:W-:Y:S04]  /*26dc0*/  STS.U16 [R23+0x21a00], R17 ;  /* 0x021a001117007388 */ /* 0x0003e80000000400 */
[----:B0-----:R-:W3:Y:S04]  /*26dd0*/  LDL.LU R25, [R1+0x482c] ;  /* 0x00482c0001197983 */ /* 0x001ee80000300800 */
[----:B------:R0:W-:Y:S04]  /*26de0*/  STS.U16 [R23+0x21b00], R13 ;  /* 0x021b000d17007388 */ /* 0x0001e80000000400 */
[----:B-1----:R-:W3:Y:S04]  /*26df0*/  LDL.LU R17, [R1+0x4828] ;  /* 0x0048280001117983 */ /* 0x002ee80000300800 */
[----:B------:R1:W-:Y:S04]  /*26e00*/  STS.U16 [R23+0x23800], R12 ;  /* 0x0238000c17007388 */ /* 0x0003e80000000400 */
[----:B0-----:R-:W3:Y:S04]  /*26e10*/  LDL.LU R13, [R1+0x4824] ;  /* 0x00482400010d7983 */ /* 0x001ee80000300800 */
[----:B-1----:R-:W3:Y:S04]  /*26e20*/  LDL.LU R12, [R1+0x4820] ;  /* 0x00482000010c7983 */ /* 0x002ee80000300800 */
[----:B--2---:R-:W-:Y:S04]  /*26e30*/  STS.U16 [R23+0x23900], R10 ;  /* 0x0239000a17007388 */ /* 0x004fe80000000400 */
[----:B------:R-:W-:Y:S04]  /*26e40*/  STS.U16 [R23+0x23a00], R9 ;  /* 0x023a000917007388 */ /* 0x000fe80000000400 */
[----:B----4-:R-:W-:Y:S04]  /*26e50*/  STS.U16 [R23+0x23b00], R8 ;  /* 0x023b000817007388 */ /* 0x010fe80000000400 */
[----:B---3--:R-:W-:Y:S04]  /*26e60*/  STS.U16 [R23+0x25800], R7 ;  /* 0x0258000717007388 */ /* 0x008fe80000000400 */
        /* <DEDUP_REMOVED lines=8> */
[----:B------:R-:W-:Y:S04]  /*26ef0*/  STS.U16 [R23+0x29800], R16 ;  /* 0x0298001017007388 */ /* 0x000fe80000000400 */
[----:B------:R-:W-:Y:S04]  /*26f00*/  STS.U16 [R23+0x29900], R20 ;  /* 0x0299001417007388 */ /* 0x000fe80000000400 */
[----:B------:R-:W-:Y:S04]  /*26f10*/  STS.U16 [R23+0x29a00], R22 ;  /* 0x029a001617007388 */ /* 0x000fe80000000400 */
[----:B------:R-:W-:Y:S04]  /*26f20*/  STS.U16 [R23+0x29b00], R24 ;  /* 0x029b001817007388 */ /* 0x000fe80000000400 */
[----:B------:R-:W-:Y:S04]  /*26f30*/  STS.U16 [R23+0x2b800], R26 ;  /* 0x02b8001a17007388 */ /* 0x000fe80000000400 */
[----:B------:R-:W-:Y:S04]  /*26f40*/  STS.U16 [R23+0x2b900], R29 ;  /* 0x02b9001d17007388 */ /* 0x000fe80000000400 */
[----:B------:R-:W3:Y:S04]  /*26f50*/  LDL.LU R15, [R1+0x8] ;  /* 0x00000800010f7983 */ /* 0x000ee80000300800 */
[----:B------:R0:W-:Y:S04]  /*26f60*/  STS.U16 [R23+0x2ba00], R21 ;  /* 0x02ba001517007388 */ /* 0x0001e80000000400 */
[----:B------:R1:W-:Y:S04]  /*26f70*/  STS.U16 [R23+0x2bb00], R19 ;  /* 0x02bb001317007388 */ /* 0x0003e80000000400 */
[----:B------:R4:W-:Y:S04]  /*26f80*/  STS.U16 [R23+0x2d800], R18 ;  /* 0x02d8001217007388 */ /* 0x0009e80000000400 */
[----:B0-----:R-:W3:Y:S04]  /*26f90*/  LDL.LU R21, [R1+0x330] ;  /* 0x0003300001157983 */ /* 0x001ee80000300800 */
[----:B-1----:R-:W3:Y:S04]  /*26fa0*/  LDL.LU R19, [R1+0x32c] ;  /* 0x00032c0001137983 */ /* 0x002ee80000300800 */
[----:B------:R0:W-:Y:S04]  /*26fb0*/  STS.U16 [R23+0x2d900], R28 ;  /* 0x02d9001c17007388 */ /* 0x0001e80000000400 */
[----:B----4-:R-:W4:Y:S04]  /*26fc0*/  LDL.LU R18, [R1+0x328] ;  /* 0x0003280001127983 */ /* 0x010f280000300800 */
        /* <DEDUP_REMOVED lines=17> */
[----:B0-----:R-:W2:Y:S01]  /*270e0*/  LDL.LU R11, [R1+0x481c] ;  /* 0x00481c00010b7983 */ /* 0x001ea20000300800 */
[----:B------:R-:W-:-:S03]  /*270f0*/  LOP3.LUT R5, R5, 0x70, RZ, 0x3c, !PT ;  /* 0x0000007005057812 */ /* 0x000fc600078e3cff */
[----:B---3--:R0:W-:Y:S04]  /*27100*/  STS.U16 [R23+0x2db00], R15 ;  /* 0x02db000f17007388 */ /* 0x0081e80000000400 */
[----:B0-----:R-:W3:Y:S04]  /*27110*/  LDL.LU R15, [R1+0x94] ;  /* 0x00009400010f7983 */ /* 0x001ee80000300800 */
[----:B--2---:R0:W-:Y:S04]  /*27120*/  STS.U16 [R23+0x2f800], R11 ;  /* 0x02f8000b17007388 */ /* 0x0041e80000000400 */
[----:B------:R1:W-:Y:S04]  /*27130*/  STS.U16 [R23+0x2f900], R12 ;  /* 0x02f9000c17007388 */ /* 0x0003e80000000400 */
[----:B------:R2:W-:Y:S04]  /*27140*/  STS.U16 [R23+0x2fa00], R13 ;  /* 0x02fa000d17007388 */ /* 0x0005e80000000400 */
[----:B0-----:R-:W3:Y:S04]  /*27150*/  LDL.LU R11, [R1+0x294] ;  /* 0x00029400010b7983 */ /* 0x001ee80000300800 */
[----:B-1----:R-:W3:Y:S04]  /*27160*/  LDL.LU R12, [R1+0x298] ;  /* 0x00029800010c7983 */ /* 0x002ee80000300800 */
[----:B--2---:R-:W2:Y:S04]  /*27170*/  LDL.LU R13, [R1+0x29c] ;  /* 0x00029c00010d7983 */ /* 0x004ea80000300800 */
[----:B------:R0:W-:Y:S04]  /*27180*/  STS.U16 [R23+0x2fb00], R17 ;  /* 0x02fb001117007388 */ /* 0x0001e80000000400 */
[----:B0-----:R-:W2:Y:S04]  /*27190*/  LDL.LU R23, [R1+0x4818] ;  /* 0x0048180001177983 */ /* 0x001ea80000300800 */
[----:B------:R-:W2:Y:S04]  /*271a0*/  LDL.LU R17, [R1+0x2a0] ;  /* 0x0002a00001117983 */ /* 0x000ea80000300800 */
[----:B------:R0:W-:Y:S04]  /*271b0*/  STS.U16 [R5+0x21c00], R21 ;  /* 0x021c001505007388 */ /* 0x0001e80000000400 */
[----:B------:R1:W-:Y:S04]  /*271c0*/  STS.U16 [R5+0x21d00], R19 ;  /* 0x021d001305007388 */ /* 0x0003e80000000400 */
[----:B----4-:R4:W-:Y:S04]  /*271d0*/  STS.U16 [R5+0x21e00], R18 ;  /* 0x021e001205007388 */ /* 0x0109e80000000400 */
[----:B0-----:R-:W3:Y:S04]  /*271e0*/  LDL.LU R21, [R1+0x4814] ;  /* 0x0048140001157983 */ /* 0x001ee80000300800 */
[----:B-1----:R-:W3:Y:S04]  /*271f0*/  LDL.LU R19, [R1+0x4810] ;  /* 0x0048100001137983 */ /* 0x002ee80000300800 */
[----:B----4-:R-:W4:Y:S04]  /*27200*/  LDL.LU R18, [R1+0x480c] ;  /* 0x00480c0001127983 */ /* 0x010f280000300800 */
[----:B------:R0:W-:Y:S04]  /*27210*/  STS.U16 [R5+0x21f00], R28 ;  /* 0x021f001c05007388 */ /* 0x0001e80000000400 */
[----:B0-----:R-:W4:Y:S04]  /*27220*/  LDL.LU R28, [R1+0x4808] ;  /* 0x00480800011c7983 */ /* 0x001f280000300800 */
[----:B--2---:R-:W-:Y:S04]  /*27230*/  STS.U16 [R5+0x23c00], R17 ;  /* 0x023c001105007388 */ /* 0x004fe80000000400 */
[----:B------:R-:W-:Y:S04]  /*27240*/  STS.U16 [R5+0x23d00], R13 ;  /* 0x023d000d05007388 */ /* 0x000fe80000000400 */
        /* <DEDUP_REMOVED lines=18> */
[----:B----4-:R1:W-:Y:S04]  /*27370*/  STS.U16 [R5+0x2dc00], R28 ;  /* 0x02dc001c05007388 */ /* 0x0103e80000000400 */
[----:B0-----:R-:W2:Y:S04]  /*27380*/  LDL R29, [R1+0x120c] ;  /* 0x00120c00011d7983 */ /* 0x001ea80000100800 */
[----:B------:R-:W3:Y:S04]  /*27390*/  LDL R0, [R1+0x1210] ;  /* 0x0012100001007983 */ /* 0x000ee80000100800 */
[----:B-1----:R-:W4:Y:S04]  /*273a0*/  LDL R28, [R1+0x1214] ;  /* 0x00121400011c7983 */ /* 0x002f280000100800 */
[----:B------:R-:W0:Y:S04]  /*273b0*/  S2R R26, SR_TID.X ;  /* 0x00000000001a7919 */ /* 0x000e280000002100 */
[----:B------:R-:W1:Y:S04]  /*273c0*/  S2R R24, SR_TID.X ;  /* 0x0000000000187919 */ /* 0x000e680000002100 */
[----:B------:R-:W-:Y:S04]  /*273d0*/  STS.U16 [R5+0x2dd00], R18 ;  /* 0x02dd001205007388 */ /* 0x000fe80000000400 */
[----:B------:R-:W-:Y:S04]  /*273e0*/  STS.U16 [R5+0x2de00], R19 ;  /* 0x02de001305007388 */ /* 0x000fe80000000400 */
[----:B------:R-:W-:Y:S04]  /*273f0*/  STS.U16 [R5+0x2df00], R21 ;  /* 0x02df001505007388 */ /* 0x000fe80000000400 */
[----:B------:R-:W-:Y:S01]  /*27400*/  STS.U16 [R5+0x2fc00], R23 ;  /* 0x02fc001705007388 */ /* 0x000fe20000000400 */
[----:B0-----:R-:W-:-:S03]  /*27410*/  LOP3.LUT R2, R26, 0x7, RZ, 0xc0, !PT ;  /* 0x000000071a027812 */ /* 0x001fc600078ec0ff */
[----:B------:R-:W-:Y:S04]  /*27420*/  STS.U16 [R5+0x2fd00], R25 ;  /* 0x02fd001905007388 */ /* 0x000fe80000000400 */
[----:B------:R-:W-:Y:S01]  /*27430*/  STS.U16 [R5+0x2fe00], R27 ;  /* 0x02fe001b05007388 */ /* 0x000fe20000000400 */
[----:B-1----:R-:W-:Y:S01]  /*27440*/  LOP3.LUT R15, R24, 0x10, RZ, 0xc0, !PT ;  /* 0x00000010180f7812 */ /* 0x002fe200078ec0ff */
[----:B------:R-:W-:Y:S02]  /*27450*/  IMAD R2, R2, 0x110, RZ ;  /* 0x0000011002027824 */ /* 0x000fe400078e02ff */
[----:B------:R-:W-:Y:S01]  /*27460*/  STS.U16 [R5+0x2ff00], R14 ;  /* 0x02ff000e05007388 */ /* 0x000fe20000000400 */
[----:B------:R-:W-:-:S03]  /*27470*/  SHF.L.U32 R24, R24, 0x1, RZ ;  /* 0x0000000118187819 */ /* 0x000fc600000006ff */
[----:B------:R-:W-:Y:S01]  /*27480*/  BAR.SYNC.DEFER_BLOCKING 0x0 ;  /* 0x0000000000007b1d */ /* 0x000fe20000010000 */
[----:B------:R-:W-:Y:S02]  /*27490*/  LOP3.LUT R4, R26, 0x7, RZ, 0xc0, !PT ;  /* 0x000000071a047812 */ /* 0x000fe400078ec0ff */
[----:B------:R-:W-:Y:S02]  /*274a0*/  SHF.L.U32 R15, R15, 0x7, RZ ;  /* 0x000000070f0f7819 */ /* 0x000fe400000006ff */
[----:B------:R-:W-:Y:S01]  /*274b0*/  LOP3.LUT R2, R2, 0x10, R24, 0x78, !PT ;  /* 0x0000001002027812 */ /* 0x000fe200078e7818 */
[----:B------:R-:W-:Y:S01]  /*274c0*/  IMAD.SHL.U32 R4, R4, 0x10, RZ ;  /* 0x0000001004047824 */ /* 0x000fe200078e00ff */
[----:B------:R-:W-:Y:S02]  /*274d0*/  LOP3.LUT R3, R26, 0x7, RZ, 0xc0, !PT ;  /* 0x000000071a037812 */ /* 0x000fe400078ec0ff */
[----:B------:R-:W-:Y:S02]  /*274e0*/  LOP3.LUT R2, R2, R15, RZ, 0xfc, !PT ;  /* 0x0000000f02027212 */ /* 0x000fe400078efcff */
[----:B------:R-:W-:-:S02]  /*274f0*/  LOP3.LUT R15, R26, 0x60, RZ, 0xc0, !PT ;  /* 0x000000601a0f7812 */ /* 0x000fc400078ec0ff */
[----:B------:R-:W-:Y:S02]  /*27500*/  LOP3.LUT R4, R4, 0x30, R24, 0x78, !PT ;  /* 0x0000003004047812 */ /* 0x000fe400078e7818 */
[----:B------:R-:W-:-:S04]  /*27510*/  LEA R3, R3, R15, 0x2 ;  /* 0x0000000f03037211 */ /* 0x000fc800078e10ff */
[----:B------:R-:W-:-:S05]  /*27520*/  LEA R3, R3, R4, 0x8 ;  /* 0x0000000403037211 */ /* 0x000fca00078e40ff */
[----:B------:R-:W0:Y:S04]  /*27530*/  LDSM.16.M88.4 R12, [R3+0x20000] ;  /* 0x02000000030c783b */ /* 0x000e280000000200 */
[----:B------:R-:W1:Y:S04]  /*27540*/  LDSM.16.M88.4 R16, [R3+0x28000] ;  /* 0x028000000310783b */ /* 0x000e680000000200 */
[----:B------:R-:W-:Y:S04]  /*27550*/  LDSM.16.MT88.4 R24, [R2] ;  /* 0x000000000218783b */ /* 0x000fe80000004200 */
[----:B0-----:R-:W-:Y:S04]  /*27560*/  STL [R1+0x4770], R14 ;  /* 0x0047700e01007387 */ /* 0x001fe80000100800 */
[----:B------:R-:W-:Y:S04]  /*27570*/  STL [R1+0x476c], R15 ;  /* 0x00476c0f01007387 */ /* 0x000fe80000100800 */
[----:B-1----:R-:W-:Y:S04]  /*27580*/  STL [R1+0x4774], R18 ;  /* 0x0047741201007387 */ /* 0x002fe80000100800 */
[----:B------:R-:W-:Y:S04]  /*27590*/  STL [R1+0x4768], R19 ;  /* 0x0047681301007387 */ /* 0x000fe80000100800 */
[----:B--2---:R-:W-:Y:S04]  /*275a0*/  LDSM.16.MT88.4 R20, [R29] ;  /* 0x000000001d14783b */ /* 0x004fe80000004200 */
[----:B---3--:R-:W-:Y:S04]  /*275b0*/  LDSM.16.MT88.4 R4, [R0] ;  /* 0x000000000004783b */ /* 0x008fe80000004200 */
[----:B----4-:R-:W0:Y:S04]  /*275c0*/  LDSM.16.MT88.4 R8, [R28] ;  /* 0x000000001c08783b */ /* 0x010e280000004200 */
[----:B0-----:R-:W-:Y:S04]  /*275d0*/  STL.64 [R1+0x50], R8 ;  /* 0x0000500801007387 */ /* 0x001fe80000100a00 */
[----:B------:R-:W-:Y:S04]  /*275e0*/  STL.64 [R1+0x58], R10 ;  /* 0x0000580a01007387 */ /* 0x000fe80000100a00 */
[----:B------:R-:W-:Y:S04]  /*275f0*/  STL.64 [R1+0x47f0], R22 ;  /* 0x0047f01601007387 */ /* 0x000fe80000100a00 */
[----:B------:R-:W-:Y:S04]  /*27600*/  STL.64 [R1+0x30], R4 ;  /* 0x0000300401007387 */ /* 0x000fe80000100a00 */
[----:B------:R-:W-:Y:S04]  /*27610*/  STL.64 [R1+0x38], R6 ;  /* 0x0000380601007387 */ /* 0x000fe80000100a00 */
[----:B------:R0:W-:Y:S04]  /*27620*/  STL.64 [R1+0x47e8], R20 ;  /* 0x0047e81401007387 */ /* 0x0001e80000100a00 */
[----:B------:R-:W1:Y:S04]  /*27630*/  LDSM.16.MT88.4 R4, [R2+0x80] ;  /* 0x000080000204783b */ /* 0x000e680000004200 */
[----:B------:R-:W2:Y:S04]  /*27640*/  LDSM.16.MT88.4 R8, [R0+0x80] ;  /* 0x000080000008783b */ /* 0x000ea80000004200 */
[----:B0-----:R-:W3:Y:S04]  /*27650*/  LDL.LU.64 R20, [R1+0x50] ;  /* 0x0000500001147983 */ /* 0x001ee80000300a00 */
[----:B------:R-:W4:Y:S01]  /*27660*/  LDL.LU.64 R22, [R1+0x58] ;  /* 0x0000580001167983 */ /* 0x000f220000300a00 */
[----:B-1----:R-:W-:Y:S01]  /*27670*/  IMAD.MOV.U32 R18, RZ, RZ, R5 ;  /* 0x000000ffff127224 */ /* 0x002fe200078e0005 */
[----:B------:R-:W-:-:S02]  /*27680*/  MOV R15, R6 ;  /* 0x00000006000f7202 */ /* 0x000fc40000000f00 */
[----:B------:R-:W-:Y:S01]  /*27690*/  MOV R14, R7 ;  /* 0x00000007000e7202 */ /* 0x000fe20000000f00 */
[----:B----4-:R-:W-:Y:S04]  /*276a0*/  STL.64 [R1+0x4800], R22 ;  /* 0x0048001601007387 */ /* 0x010fe80000100a00 */
[----:B---3--:R0:W-:Y:S04]  /*276b0*/  STL.64 [R1+0x47f8], R20 ;  /* 0x0047f81401007387 */ /* 0x0081e80000100a00 */
[----:B------:R-:W-:Y:S04]  /*276c0*/  STL.64 [R1+0x70], R4 ;  /* 0x0000700401007387 */ /* 0x000fe80000100a00 */
[----:B------:R-:W-:Y:S04]  /*276d0*/  STL.64 [R1+0x78], R6 ;  /* 0x0000780601007387 */ /* 0x000fe80000100a00 */
[----:B------:R-:W1:Y:S04]  /*276e0*/  LDSM.16.MT88.4 R4, [R28+0x80] ;  /* 0x000080001c04783b */ /* 0x000e680000004200 */
[----:B--2---:R-:W-:Y:S01]  /*276f0*/  STL.64 [R1+0x47e0], R10 ;  /* 0x0047e00a01007387 */ /* 0x004fe20000100a00 */
[C---:B0-----:R-:W-:Y:S03]  /*27700*/  HMMA.16816.F32 R20, R24.reuse, R12, RZ ;  /* 0x0000000c1814723c */ /* 0x041fe600000018ff */
[----:B-1----:R-:W-:Y:S04]  /*27710*/  STL.64 [R1+0x40], R4 ;  /* 0x0000400401007387 */ /* 0x002fe80000100a00 */
[----:B------:R-:W-:Y:S04]  /*27720*/  STL.64 [R1+0x48], R6 ;  /* 0x0000480601007387 */ /* 0x000fe80000100a00 */
[----:B------:R-:W0:Y:S04]  /*27730*/  LDSM.16.MT88.4 R4, [R29+0x80] ;  /* 0x000080001d04783b */ /* 0x000e280000004200 */
[----:B------:R1:W-:Y:S09]  /*27740*/  STL.64 [R1+0x47d8], R8 ;  /* 0x0047d80801007387 */ /* 0x0003f20000100a00 */
[----:B------:R-:W-:Y:S01]  /*27750*/  IMAD.MOV.U32 R3, RZ, RZ, R23 ;  /* 0x000000ffff037224 */ /* 0x000fe200078e0017 */
[----:B-1----:R-:W2:Y:S04]  /*27760*/  LDL.LU.64 R8, [R1+0x30] ;  /* 0x0000300001087983 */ /* 0x002ea80000300a00 */
[----:B------:R-:W2:Y:S04]  /*27770*/  LDL.LU.64 R10, [R1+0x38] ;  /* 0x00003800010a7983 */ /* 0x000ea80000300a00 */
[----:B0-----:R-:W-:Y:S04]  /*27780*/  STL.64 [R1+0x47d0], R6 ;  /* 0x0047d00601007387 */ /* 0x001fe80000100a00 */
[----:B------:R0:W-:Y:S04]  /*27790*/  STL.64 [R1+0x47c8], R4 ;  /* 0x0047c80401007387 */ /* 0x0001e80000100a00 */
[----:B0-----:R-:W3:Y:S04]  /*277a0*/  LDL.LU.64 R4, [R1+0x40] ;  /* 0x0000400001047983 */ /* 0x001ee80000300a00 */
[----:B------:R-:W3:Y:S04]  /*277b0*/  LDL.LU.64 R6, [R1+0x48] ;  /* 0x0000480001067983 */ /* 0x000ee80000300a00 */
[----:B------:R-:W-:Y:S04]  /*277c0*/  STL.64 [R1+0x100], R20 ;  /* 0x0001001401007387 */ /* 0x000fe80000100a00 */
[----:B------:R0:W-:Y:S04]  /*277d0*/  STL [R1+0x108], R22 ;  /* 0x0001081601007387 */ /* 0x0001e80000100800 */
[----:B0-----:R-:W4:Y:S04]  /*277e0*/  LDL.LU.64 R22, [R1+0x4800] ;  /* 0x0048000001167983 */ /* 0x001f280000300a00 */
[----:B------:R-:W4:Y:S01]  /*277f0*/  LDL.LU.64 R20, [R1+0x47f8] ;  /* 0x0047f80001147983 */ /* 0x000f220000300a00 */
[----:B------:R-:W-:Y:S03]  /*27800*/  HMMA.16816.F32 R24, R24, R16, RZ ;  /* 0x000000101818723c */ /* 0x000fe600000018ff */
[----:B------:R-:W-:Y:S11]  /*27810*/  STL [R1+0x47a0], R3 ;  /* 0x0047a00301007387 */ /* 0x000ff60000100800 */
[----:B------:R-:W-:Y:S09]  /*27820*/  @!UPT UIADD3 URZ, URZ, URZ, URZ ;  /* 0x0000003f3f3ff290 */ /* 0x000ff2000fffe03f */
[----:B------:R-:W-:Y:S04]  /*27830*/  STL.64 [R1+0xc0], R24 ;  /* 0x0000c01801007387 */ /* 0x000fe80000100a00 */
[----:B------:R4:W-:Y:S02]  /*27840*/  STL.64 [R1+0xc8], R26 ;  /* 0x0000c81a01007387 */ /* 0x0009e40000100a00 */
[----:B----4-:R-:W-:Y:S01]  /*27850*/  HMMA.16816.F32 R24, R20, R12, RZ ;  /* 0x0000000c1418723c */ /* 0x010fe200000018ff */
[----:B------:R-:W-:Y:S11]  /*27860*/  MOV R19, R23 ;  /* 0x0000001700137202 */ /* 0x000ff60000000f00 */
[----:B------:R-:W-:Y:S11]  /*27870*/  @!UPT UIADD3 URZ, URZ, URZ, URZ ;  /* 0x0000003f3f3ff290 */ /* 0x000ff6000fffe03f */
[----:B------:R0:W-:Y:S04]  /*27880*/  STL.64 [R1+0xb0], R24 ;  /* 0x0000b01801007387 */ /* 0x0001e80000100a00 */
[----:B------:R1:W-:Y:S01]  /*27890*/  STL.64 [R1+0xb8], R26 ;  /* 0x0000b81a01007387 */ /* 0x0003e20000100a00 */
[----:B0-----:R-:W-:Y:S01]  /*278a0*/  IMAD.MOV.U32 R24, RZ, RZ, R22 ;  /* 0x000000ffff187224 */ /* 0x001fe200078e0016 */
[----:B------:R-:W-:Y:S02]  /*278b0*/  MOV R25, R21 ;  /* 0x0000001500197202 */ /* 0x000fe40000000f00 */
[----:B------:R-:W4:Y:S01]  /*278c0*/  LDL.LU.64 R22, [R1+0x47f0] ;  /* 0x0047f00001167983 */ /* 0x000f220000300a00 */
[----:B-1----:R-:W-:-:S03]  /*278d0*/  MOV R26, R20 ;  /* 0x00000014001a7202 */ /* 0x002fc60000000f00 */
[----:B------:R-:W4:Y:S04]  /*278e0*/  LDL.LU.64 R20, [R1+0x47e8] ;  /* 0x0047e80001147983 */ /* 0x000f280000300a00 */
[----:B------:R-:W-:Y:S04]  /*278f0*/  STL [R1+0x47c0], R26 ;  /* 0x0047c01a01007387 */ /* 0x000fe80000100800 */
[----:B------:R2:W-:Y:S02]  /*27900*/  STL.64 [R1+0x47b8], R24 ;  /* 0x0047b81801007387 */ /* 0x0005e40000100a00 */
[----:B--2---:R-:W-:Y:S11]  /*27910*/  HMMA.16816.F32 R24, R8, R12, RZ ;  /* 0x0000000c0818723c */ /* 0x004ff600000018ff */
[----:B------:R-:W-:Y:S11]  /*27920*/  @!UPT UIADD3 URZ, URZ, URZ, URZ ;  /* 0x0000003f3f3ff290 */ /* 0x000ff6000fffe03f */
[----:B------:R-:W-:Y:S01]  /*27930*/  @!UPT UIADD3 URZ, URZ, URZ, URZ ;  /* 0x0000003f3f3ff290 */ /* 0x000fe2000fffe03f */
[----:B------:R0:W-:Y:S04]  /*27940*/  STL.64 [R1+0xf0], R24 ;  /* 0x0000f01801007387 */ /* 0x0001e80000100a00 */
[----:B------:R1:W-:Y:S01]  /*27950*/  STL.64 [R1+0xf8], R26 ;  /* 0x0000f81a01007387 */ /* 0x0003e20000100a00 */
[----:B0-----:R-:W-:Y:S02]  /*27960*/  MOV R25, R10 ;  /* 0x0000000a00197202 */ /* 0x001fe40000000f00 */
[----:B------:R-:W-:Y:S02]  /*27970*/  MOV R24, R11 ;  /* 0x0000000b00187202 */ /* 0x000fe40000000f00 */
[----:B-1----:R-:W-:Y:S01]  /*27980*/  MOV R27, R8 ;  /* 0x00000008001b7202 */ /* 0x002fe20000000f00 */
[----:B------:R-:W-:-:S02]  /*27990*/  IMAD.MOV.U32 R26, RZ, RZ, R9 ;  /* 0x000000ffff1a7224 */ /* 0x000fc400078e0009 */
[----:B----4-:R-:W-:Y:S01]  /*279a0*/  HMMA.16816.F32 R8, R20, R12, RZ ;  /* 0x0000000c1408723c */ /* 0x010fe200000018ff */
[----:B------:R0:W-:Y:S04]  /*279b0*/  STL [R1+0x47b0], R20 ;  /* 0x0047b01401007387 */ /* 0x0001e80000100800 */
[----:B------:R-:W-:Y:S11]  /*279c0*/  STL [R1+0x47ac], R21 ;  /* 0x0047ac1501007387 */ /* 0x000ff60000100800 */
[----:B------:R-:W-:Y:S07]  /*279d0*/  @!UPT UIADD3 URZ, URZ, URZ, URZ ;  /* 0x0000003f3f3ff290 */ /* 0x000fee000fffe03f */
[----:B------:R-:W-:Y:S04]  /*279e0*/  STL.64 [R1+0xe0], R8 ;  /* 0x0000e00801007387 */ /* 0x000fe80000100a00 */
[----:B------:R-:W-:Y:S04]  /*279f0*/  STL.64 [R1+0xe8], R10 ;  /* 0x0000e80a01007387 */ /* 0x000fe80000100a00 */
[----:B------:R-:W-:Y:S04]  /*27a00*/  STL [R1+0x47a8], R22 ;  /* 0x0047a81601007387 */ /* 0x000fe80000100800 */
[----:B------:R-:W-:Y:S04]  /*27a10*/  STL [R1+0x47a4], R23 ;  /* 0x0047a41701007387 */ /* 0x000fe80000100800 */
[----:B0-----:R-:W2:Y:S04]  /*27a20*/  LDL R20, [R1+0x70] ;  /* 0x0000700001147983 */ /* 0x001ea80000100800 */
[----:B------:R-:W0:Y:S04]  /*27a30*/  LDSM.16.MT88.4 R8, [R2+0x1000] ;  /* 0x001000000208783b */ /* 0x000e280000004200 */
[----:B0-----:R-:W-:Y:S01]  /*27a40*/  STL.64 [R1+0x10], R8 ;  /* 0x0000100801007387 */ /* 0x001fe20000100a00 */
[----:B------:R-:W-:-:S03]  /*27a50*/  IMAD.MOV.U32 R3, RZ, RZ, R11 ;  /* 0x000000ffff037224 */ /* 0x000fc600078e000b */
[----:B------:R0:W-:Y:S04]  /*27a60*/  STL [R1+0x18], R10 ;  /* 0x0000180a01007387 */ /* 0x0001e80000100800 */
[----:B0-----:R-:W4:Y:S04]  /*27a70*/  LDL.LU.64 R10, [R1+0x47e0] ;  /* 0x0047e000010a7983 */ /* 0x001f280000300a00 */
[----:B------:R-:W4:Y:S01]  /*27a80*/  LDL.LU.64 R8, [R1+0x47d8] ;  /* 0x0047d80001087983 */ /* 0x000f220000300a00 */
[----:B------:R-:W-:Y:S01]  /*27a90*/  IMAD.MOV.U32 R21, RZ, RZ, R18 ;  /* 0x000000ffff157224 */ /* 0x000fe200078e0012 */
[----:B------:R-:W-:-:S02]  /*27aa0*/  MOV R22, R15 ;  /* 0x0000000f00167202 */ /* 0x000fc40000000f00 */
[----:B------:R-:W-:-:S07]  /*27ab0*/  MOV R23, R14 ;  /* 0x0000000e00177202 */ /* 0x000fce0000000f00 */
[----:B--2---:R-:W-:Y:S11]  /*27ac0*/  HMMA.16816.F32 R20, R20, R12, RZ ;  /* 0x0000000c1414723c */ /* 0x004ff600000018ff */
[----:B------:R-:W-:Y:S11]  /*27ad0*/  @!UPT UIADD3 URZ, URZ, URZ, URZ ;  /* 0x0000003f3f3ff290 */ /* 0x000ff6000fffe03f */
[----:B------:R-:W-:Y:S01]  /*27ae0*/  @!UPT UIADD3 URZ, URZ, URZ, URZ ;  /* 0x0000003f3f3ff290 */ /* 0x000fe2000fffe03f */
[----:B------:R-:W-:Y:S04]  /*27af0*/  STL.64 [R1+0xd0], R20 ;  /* 0x0000d01401007387 */ /* 0x000fe80000100a00 */
[----:B------:R-:W-:Y:S04]  /*27b00*/  STL.64 [R1+0xd8], R22 ;  /* 0x0000d81601007387 */ /* 0x000fe80000100a00 */
[----:B------:R-:W0:Y:S02]  /*27b10*/  LDSM.16.MT88.4 R20, [R28+0x1000] ;  /* 0x001000001c14783b */ /* 0x000e240000004200 */
[----:B0-----:R-:W-:-:S02]  /*27b20*/  MOV R18, R21 ;  /* 0x0000001500127202 */ /* 0x001fc40000000f00 */
[----:B------:R3:W-:Y:S01]  /*27b30*/  STL [R1], R20 ;  /* 0x0000001401007387 */ /* 0x0007e20000100800 */
[----:B------:R-:W-:Y:S01]  /*27b40*/  MOV R14, R22 ;  /* 0x00000016000e7202 */ /* 0x000fe20000000f00 */
[----:B------:R-:W-:Y:S02]  /*27b50*/  IMAD.MOV.U32 R15, RZ, RZ, R23 ;  /* 0x000000ffff0f7224 */ /* 0x000fe400078e0017 */
[-C--:B---3--:R-:W-:Y:S11]  /*27b60*/  HMMA.16816.F32 R20, R4, R12.reuse, RZ ;  /* 0x0000000c0414723c */ /* 0x088ff600000018ff */
[----:B------:R-:W-:Y:S11]  /*27b70*/  @!UPT UIADD3 URZ, URZ, URZ, URZ ;  /* 0x0000003f3f3ff290 */ /* 0x000ff6000fffe03f */
[----:B------:R-:W-:Y:S01]  /*27b80*/  @!UPT UIADD3 URZ, URZ, URZ, URZ ;  /* 0x0000003f3f3ff290 */ /* 0x000fe2000fffe03f */
[----:B------:R0:W-:Y:S04]  /*27b90*/  STL.64 [R1+0x110], R20 ;  /* 0x0001101401007387 */ /* 0x0001e80000100a00 */
[----:B------:R1:W-:Y:S01]  /*27ba0*/  STL.64 [R1+0x118], R22 ;  /* 0x0001181601007387 */ /* 0x0003e20000100a00 */
[----:B0-----:R-:W-:Y:S02]  /*27bb0*/  MOV R20, R4 ;  /* 0x0000000400147202 */ /* 0x001fe40000000f00 */
[----:B------:R-:W-:Y:S01]  /*27bc0*/  MOV R21, R5 ;  /* 0x0000000500157202 */ /* 0x000fe20000000f00 */
[----:B-1----:R-:W-:Y:S01]  /*27bd0*/  IMAD.MOV.U32 R22, RZ, RZ, R6 ;  /* 0x000000ffff167224 */ /* 0x002fe200078e0006 */
[----:B------:R-:W-:Y:S02]  /*27be0*/  MOV R23, R7 ;  /* 0x0000000700177202 */ /* 0x000fe40000000f00 */
[----:B----4-:R-:W-:Y:S11]  /*27bf0*/  HMMA.16816.F32 R4, R8, R12, RZ ;  /* 0x0000000c0804723c */ /* 0x010ff600000018ff */
[----:B------:R-:W-:Y:S11]  /*27c00*/  @!UPT UIADD3 URZ, URZ, URZ, URZ ;  /* 0x0000003f3f3ff290 */ /* 0x000ff6000fffe03f */
[----:B------:R-:W-:Y:S01]  /*27c10*/  @!UPT UIADD3 URZ, URZ, URZ, URZ ;  /* 0x0000003f3f3ff290 */ /* 0x000fe2000fffe03f */
[----:B------:R-:W-:Y:S04]  /*27c20*/  STL.64 [R1+0x130], R4 ;  /* 0x0001300401007387 */ /* 0x000fe80000100a00 */
[----:B------:R0:W-:Y:S04]  /*27c30*/  STL.64 [R1+0x138], R6 ;  /* 0x0001380601007387 */ /* 0x0001e80000100a00 */
[----:B0-----:R-:W2:Y:S04]  /*27c40*/  LDL.LU.64 R6, [R1+0x47d0] ;  /* 0x0047d00001067983 */ /* 0x001ea80000300a00 */
[----:B------:R-:W2:Y:S04]  /*27c50*/  LDL.LU.64 R4, [R1+0x47c8] ;  /* 0x0047c80001047983 */ /* 0x000ea80000300a00 */
[----:B------:R0:W-:Y:S04]  /*27c60*/  STL.64 [R1+0x4780], R10 ;  /* 0x0047800a01007387 */ /* 0x0001e80000100a00 */
[----:B------:R1:W-:Y:S01]  /*27c70*/  STL.64 [R1+0x4778], R8 ;  /* 0x0047780801007387 */ /* 0x0003e20000100a00 */
[----:B0-----:R-:W-:-:S02]  /*27c80*/  MOV R10, R25 ;  /* 0x00000019000a7202 */ /* 0x001fc40000000f00 */
[----:B------:R-:W-:Y:S02]  /*27c90*/  MOV R11, R24 ;  /* 0x00000018000b7202 */ /* 0x000fe40000000f00 */
[----:B-1----:R-:W-:Y:S01]  /*27ca0*/  MOV R8, R27 ;  /* 0x0000001b00087202 */ /* 0x002fe20000000f00 */
[----:B------:R-:W-:Y:S02]  /*27cb0*/  IMAD.MOV.U32 R9, RZ, RZ, R26 ;  /* 0x000000ffff097224 */ /* 0x000fe400078e001a */
[----:B------:R-:W0:Y:S04]  /*27cc0*/  LDSM.16.MT88.4 R24, [R0+0x1000] ;  /* 0x001000000018783b */ /* 0x000e280000004200 */
[----:B0-----:R-:W-:Y:S04]  /*27cd0*/  STL.64 [R1+0x20], R24 ;  /* 0x0000201801007387 */ /* 0x001fe80000100a00 */
[----:B------:R2:W-:Y:S02]  /*27ce0*/  STL.64 [R1+0x28], R26 ;  /* 0x0000281a01007387 */ /* 0x0005e40000100a00 */
[----:B--2---:R-:W-:Y:S11]  /*27cf0*/  HMMA.16816.F32 R24, R4, R12, RZ ;  /* 0x0000000c0418723c */ /* 0x004ff600000018ff */
[----:B------:R-:W-:Y:S11]  /*27d00*/  @!UPT UIADD3 URZ, URZ, URZ, URZ ;  /* 0x0000003f3f3ff290 */ /* 0x000ff6000fffe03f */
[----:B------:R-:W-:Y:S01]  /*27d10*/  @!UPT UIADD3 URZ, URZ, URZ, URZ ;  /* 0x0000003f3f3ff290 */ /* 0x000fe2000fffe03f */
[----:B------:R-:W-:Y:S04]  /*27d20*/  STL.64 [R1+0x180], R24 ;  /* 0x0001801801007387 */ /* 0x000fe80000100a00 */
[----:B------:R0:W-:Y:S04]  /*27d30*/  STL.64 [R1+0x188], R26 ;  /* 0x0001881a01007387 */ /* 0x0001e80000100a00 */
[----:B0-----:R-:W2:Y:S04]  /*27d40*/  LDL.LU R26, [R1+0x47c0] ;  /* 0x0047c000011a7983 */ /* 0x001ea80000300800 */
[----:B------:R-:W3:Y:S04]  /*27d50*/  LDL.LU.64 R24, [R1+0x47b8] ;  /* 0x0047b80001187983 */ /* 0x000ee80000300a00 */
[----:B------:R0:W-:Y:S04]  /*27d60*/  STL.64 [R1+0x4798], R6 ;  /* 0x0047980601007387 */ /* 0x0001e80000100a00 */
[----:B------:R2:W-:Y:S04]  /*27d70*/  STL.64 [R1+0x4790], R4 ;  /* 0x0047900401007387 */ /* 0x0005e80000100a00 */
[----:B------:R-:W-:Y:S04]  /*27d80*/  STL.64 [R1+0x4788], R14 ;  /* 0x0047880e01007387 */ /* 0x000fe80000100a00 */
[----:B------:R-:W-:Y:S04]  /*27d90*/  STL [R1+0x4720], R29 ;  /* 0x0047201d01007387 */ /* 0x000fe80000100800 */
[----:B------:R-:W-:Y:S01]  /*27da0*/  LDSM.16.MT88.4 R12, [R28+0x1080] ;  /* 0x001080001c0c783b */ /* 0x000fe20000004200 */
[----:B0-----:R-:W-:-:S02]  /*27db0*/  IMAD.MOV.U32 R7, RZ, RZ, R19 ;  /* 0x000000ffff077224 */ /* 0x001fc400078e0013 */
[----:B--2---:R-:W-:Y:S01]  /*27dc0*/  IMAD.MOV.U32 R4, RZ, RZ, R26 ;  /* 0x000000ffff047224 */ /* 0x004fe200078e001a */
[----:B---3--:R-:W-:Y:S02]  /*27dd0*/  MOV R5, R25 ;  /* 0x0000001900057202 */ /* 0x008fe40000000f00 */
[----:B------:R-:W-:Y:S02]  /*27de0*/  MOV R6, R24 ;  /* 0x0000001800067202 */ /* 0x000fe40000000f00 */
[----:B------:R-:W0:Y:S05]  /*27df0*/  LDSM.16.MT88.4 R24, [R29+0x1000] ;  /* 0x001000001d18783b */ /* 0x000e2a0000004200 */
[----:B------:R-:W-:Y:S01]  /*27e00*/  HMMA.16816.F32 R4, R4, R16, RZ ;  /* 0x000000100404723c */ /* 0x000fe200000018ff */
[----:B0-----:R-:W-:Y:S04]  /*27e10*/  STL.64 [R1+0x4700], R26 ;  /* 0x0047001a01007387 */ /* 0x001fe80000100a00 */
[----:B------:R-:W-:Y:S04]  /*27e20*/  STL.64 [R1+0x46f8], R24 ;  /* 0x0046f81801007387 */ /* 0x000fe80000100a00 */
[----:B------:R-:W0:Y:S04]  /*27e30*/  LDSM.16.MT88.4 R24, [R2+0x1080] ;  /* 0x001080000218783b */ /* 0x000e280000004200 */
[----:B------:R-:W-:Y:S11]  /*27e40*/  STL [R1+0x46ac], R2 ;  /* 0x0046ac0201007387 */ /* 0x000ff60000100800 */
[----:B------:R-:W-:Y:S01]  /*27e50*/  MOV R19, R4 ;  /* 0x0000000400137202 */ /* 0x000fe20000000f00 */
[----:B0-----:R0:W-:Y:S04]  /*27e60*/  STL.64 [R1+0x60], R24 ;  /* 0x0000601801007387 */ /* 0x0011e80000100a00 */
[----:B------:R1:W-:Y:S01]  /*27e70*/  STL.64 [R1+0x68], R26 ;  /* 0x0000681a01007387 */ /* 0x0003e20000100a00 */
[----:B0-----:R-:W-:Y:S01]  /*27e80*/  IMAD.MOV.U32 R25, RZ, RZ, R14 ;  /* 0x000000ffff197224 */ /* 0x001fe200078e000e */
[----:B------:R-:W-:-:S02]  /*27e90*/  MOV R24, R15 ;  /* 0x0000000f00187202 */ /* 0x000fc40000000f00 */
[----:B-1----:R-:W-:Y:S02]  /*27ea0*/  MOV R27, R12 ;  /* 0x0000000c001b7202 */ /* 0x002fe40000000f00 */
[----:B------:R-:W-:-:S05]  /*27eb0*/  MOV R26, R13 ;  /* 0x0000000d001a7202 */ /* 0x000fca0000000f00 */
[----:B------:R-:W-:Y:S04]  /*27ec0*/  STL.64 [R1+0x4730], R26 ;  /* 0x0047301a01007387 */ /* 0x000fe80000100a00 */
[----:B------:R-:W-:Y:S04]  /*27ed0*/  STL.64 [R1+0x4728], R24 ;  /* 0x0047281801007387 */ /* 0x000fe80000100a00 */
[----:B------:R-:W-:Y:S04]  /*27ee0*/  STL [R1+0x46a8], R28 ;  /* 0x0046a81c01007387 */ /* 0x000fe80000100800 */
[----:B------:R-:W-:Y:S04]  /*27ef0*/  STL [R1+0xa4], R5 ;  /* 0x0000a40501007387 */ /* 0x000fe80000100800 */
[----:B------:R0:W-:Y:S02]  /*27f00*/  STL.64 [R1+0xa8], R6 ;  /* 0x0000a80601007387 */ /* 0x0001e40000100a00 */
[----:B0-----:R-:W-:Y:S07]  /*27f10*/  HMMA.16816.F32 R4, R8, R16, RZ ;  /* 0x000000100804723c */ /* 0x001fee00000018ff */
[----:B------:R-:W-:Y:S01]  /*27f20*/  MOV R8, R20 ;  /* 0x0000001400087202 */ /* 0x000fe20000000f00 */
[----:B------:R-:W-:Y:S01]  /*27f30*/  IMAD.MOV.U32 R10, RZ, RZ, R22 ;  /* 0x000000ffff0a7224 */ /* 0x000fe200078e0016 */
[----:B------:R-:W-:-:S02]  /*27f40*/  MOV R9, R21 ;  /* 0x0000001500097202 */ /* 0x000fc40000000f00 */
[----:B------:R-:W-:Y:S11]  /*27f50*/  MOV R11, R23 ;  /* 0x00000017000b7202 */ /* 0x000ff60000000f00 */
[----:B------:R-:W-:Y:S01]  /*27f60*/  @!UPT UIADD3 URZ, URZ, URZ, URZ ;  /* 0x0000003f3f3ff290 */ /* 0x000fe2000fffe03f */
[----:B------:R-:W-:Y:S04]  /*27f70*/  STL.64 [R1+0x90], R4 ;  /* 0x0000900401007387 */ /* 0x000fe80000100a00 */
[----:B------:R0:W-:Y:S04]  /*27f80*/  STL [R1+0x9c], R7 ;  /* 0x00009c0701007387 */ /* 0x0001e80000100800 */
[----:B------:R-:W2:Y:S04]  /*27f90*/  LDL.LU R12, [R1+0x70] ;  /* 0x00007000010c7983 */ /* 0x000ea80000300800 */
[----:B------:R-:W2:Y:S04]  /*27fa0*/  LDL.LU R13, [R1+0x74] ;  /* 0x00007400010d7983 */ /* 0x000ea80000300800 */
[----:B------:R-:W2:Y:S04]  /*27fb0*/  LDL.LU R14, [R1+0x78] ;  /* 0x00007800010e7983 */ /* 0x000ea80000300800 */
[----:B------:R-:W2:Y:S04]  /*27fc0*/  LDL.LU R15, [R1+0x7c] ;  /* 0x00007c00010f7983 */ /* 0x000ea80000300800 */
[----:B------:R-:W0:Y:S04]  /*27fd0*/  LDL.LU R20, [R1+0x47b0] ;  /* 0x0047b00001147983 */ /* 0x000e280000300800 */
[----:B------:R-:W0:Y:S04]  /*27fe0*/  LDL.LU R21, [R1+0x47ac] ;  /* 0x0047ac0001157983 */ /* 0x000e280000300800 */
[----:B------:R-:W0:Y:S04]  /*27ff0*/  LDL.LU R22, [R1+0x47a8] ;  /* 0x0047a80001167983 */ /* 0x000e280000300800 */
[----:B------:R-:W0:Y:S04]  /*28000*/  LDL.LU R23, [R1+0x47a4] ;  /* 0x0047a40001177983 */ /* 0x000e280000300800 */
[----:B------:R-:W3:Y:S04]  /*28010*/  LDL.LU R24, [R1+0xb0] ;  /* 0x0000b00001187983 */ /* 0x000ee80000300800 */
[----:B------:R-:W3:Y:S04]  /*28020*/  LDL.LU R25, [R1+0xb4] ;  /* 0x0000b40001197983 */ /* 0x000ee80000300800 */
[----:B------:R-:W4:Y:S04]  /*28030*/  LDL.LU R26, [R1+0xb8] ;  /* 0x0000b800011a7983 */ /* 0x000f280000300800 */
[----:B------:R-:W4:Y:S01]  /*28040*/  LDL.LU R27, [R1+0xbc] ;  /* 0x0000bc00011b7983 */ /* 0x000f220000300800 */
[----:B------:R-:W-:-:S02]  /*28050*/  IMAD.MOV.U32 R29, RZ, RZ, R6 ;  /* 0x000000ffff1d7224 */ /* 0x000fc400078e0006 */
[-C--:B0-----:R-:W-:Y:S01]  /*28060*/  HMMA.16816.F32 R4, R20, R16.reuse, RZ ;  /* 0x000000101404723c */ /* 0x081fe200000018ff */
[----:B----4-:R0:W-:Y:S04]  /*28070*/  STL.64 [R1+0x4740], R26 ;  /* 0x0047401a01007387 */ /* 0x0101e80000100a00 */
[----:B---3--:R1:W-:Y:S11]  /*28080*/  STL.64 [R1+0x4738], R24 ;  /* 0x0047381801007387 */ /* 0x0083f60000100a00 */
[----:B------:R-:W-:Y:S08]  /*28090*/  @!UPT UIADD3 URZ, URZ, URZ, URZ ;  /* 0x0000003f3f3ff290 */ /* 0x000ff0000fffe03f */
[----:B------:R-:W-:Y:S01]  /*280a0*/  IMAD.MOV.U32 R23, RZ, RZ, R4 ;  /* 0x000000ffff177224 */ /* 0x000fe200078e0004 */
[----:B------:R-:W-:Y:S01]  /*280b0*/  MOV R22, R5 ;  /* 0x0000000500167202 */ /* 0x000fe20000000f00 */
[----:B------:R-:W-:Y:S01]  /*280c0*/  IMAD.MOV.U32 R20, RZ, RZ, R7 ;  /* 0x000000ffff147224 */ /* 0x000fe200078e0007 */
[----:B------:R-:W-:Y:S02]  /*280d0*/  MOV R21, R6 ;  /* 0x0000000600157202 */ /* 0x000fe40000000f00 */
[----:B0-----:R-:W-:Y:S01]  /*280e0*/  MOV R27, R3 ;  /* 0x00000003001b7202 */ /* 0x001fe20000000f00 */
[----:B-1----:R-:W3:Y:S04]  /*280f0*/  LDL.LU R24, [R1+0x10] ;  /* 0x0000100001187983 */ /* 0x002ee80000300800 */
[----:B------:R-:W3:Y:S04]  /*28100*/  LDL.LU R25, [R1+0x14] ;  /* 0x0000140001197983 */ /* 0x000ee80000300800 */
[----:B------:R-:W3:Y:S04]  /*28110*/  LDL.LU R26, [R1+0x18] ;  /* 0x00001800011a7983 */ /* 0x000ee80000300800 */
[----:B------:R-:W4:Y:S04]  /*28120*/  LDL.LU R3, [R1+0x47a0] ;  /* 0x0047a00001037983 */ /* 0x000f280000300800 */
[----:B------:R-:W-:Y:S04]  /*28130*/  STL [R1+0x4724], R29 ;  /* 0x0047241d01007387 */ /* 0x000fe80000100800 */
[----:B------:R-:W3:Y:S04]  /*28140*/  LDL.LU.64 R6, [R1+0x4798] ;  /* 0x0047980001067983 */ /* 0x000ee80000300a00 */
[----:B------:R-:W3:Y:S04]  /*28150*/  LDL.LU.64 R4, [R1+0x4790] ;  /* 0x0047900001047983 */ /* 0x000ee80000300a00 */
[----:B------:R-:W-:Y:S04]  /*28160*/  STL.64 [R1+0x4750], R22 ;  /* 0x0047501601007387 */ /* 0x000fe80000100a00 */
[----:B------:R0:W-:Y:S04]  /*28170*/  STL.64 [R1+0x4748], R20 ;  /* 0x0047481401007387 */ /* 0x0001e80000100a00 */
[----:B0-----:R-:W3:Y:S04]  /*28180*/  LDL.LU R20, [R1+0xc0] ;  /* 0x0000c00001147983 */ /* 0x001ee80000300800 */
[----:B------:R-:W3:Y:S04]  /*28190*/  LDL.LU R21, [R1+0xc4] ;  /* 0x0000c40001157983 */ /* 0x000ee80000300800 */
[----:B------:R-:W3:Y:S04]  /*281a0*/  LDL.LU R22, [R1+0xc8] ;  /* 0x0000c80001167983 */ /* 0x000ee80000300800 */
[----:B------:R-:W3:Y:S01]  /*281b0*/  LDL.LU R23, [R1+0xcc] ;  /* 0x0000cc0001177983 */ /* 0x000ee20000300800 */
[-C--:B--2---:R-:W-:Y:S11]  /*281c0*/  HMMA.16816.F32 R12, R12, R16.reuse, RZ ;  /* 0x000000100c0c723c */ /* 0x084ff600000018ff */
[----:B------:R-:W-:Y:S11]  /*281d0*/  @!UPT UIADD3 URZ, URZ, URZ, URZ ;  /* 0x0000003f3f3ff290 */ /* 0x000ff6000fffe03f */
[----:B------:R-:W-:Y:S02]  /*281e0*/  @!UPT UIADD3 URZ, URZ, URZ, URZ ;  /* 0x0000003f3f3ff290 */ /* 0x000fe4000fffe03f */
[----:B------:R-:W-:Y:S01]  /*281f0*/  MOV R29, R15 ;  /* 0x0000000f001d7202 */ /* 0x000fe20000000f00 */
[----:B------:R-:W-:Y:S11]  /*28200*/  HMMA.16816.F32 R8, R8, R16, RZ ;  /* 0x000000100808723c */ /* 0x000ff600000018ff */
[----:B------:R-:W-:Y:S11]  /*28210*/  @!UPT UIADD3 URZ, URZ, URZ, URZ ;  /* 0x0000003f3f3ff290 */ /* 0x000ff6000fffe03f */
[----:B------:R-:W-:Y:S02]  /*28220*/  @!UPT UIADD3 URZ, URZ, URZ, URZ ;  /* 0x0000003f3f3ff290 */ /* 0x000fe4000fffe03f */
[----:B------:R-:W-:Y:S01]  /*28230*/  IMAD.MOV.U32 R28, RZ, RZ, R11 ;  /* 0x000000ffff1c7224 */ /* 0x000fe200078e000b */
[----:B---3--:R-:W-:Y:S04]  /*28240*/  STL.64 [R1+0x4760], R22 ;  /* 0x0047601601007387 */ /* 0x008fe80000100a00 */
[----:B------:R0:W-:Y:S04]  /*28250*/  STL.64 [R1+0x4758], R20 ;  /* 0x0047581401007387 */ /* 0x0001e80000100a00 */
[----:B0-----:R-:W2:Y:S04]  /*28260*/  LDL.LU R20, [R1+0x100] ;  /* 0x0001000001147983 */ /* 0x001ea80000300800 */
[----:B------:R-:W2:Y:S04]  /*28270*/  LDL.LU R21, [R1+0x104] ;  /* 0x0001040001157983 */ /* 0x000ea80000300800 */
[----:B------:R-:W2:Y:S04]  /*28280*/  LDL.LU R22, [R1+0x108] ;  /* 0x0001080001167983 */ /* 0x000ea80000300800 */
[----:B------:R-:W-:Y:S04]  /*28290*/  STL.64 [R1+0x30], R12 ;  /* 0x0000300c01007387 */ /* 0x000fe80000100a00 */
[----:B------:R-:W-:Y:S04]  /*282a0*/  STL [R1+0x38], R14 ;  /* 0x0000380e01007387 */ /* 0x000fe80000100800 */
[----:B------:R-:W0:Y:S04]  /*282b0*/  LDSM.16.MT88.4 R12, [R0+0x1080] ;  /* 0x00108000000c783b */ /* 0x000e280000004200 */
[----:B0-----:R-:W-:Y:S04]  /*282c0*/  STL.64 [R1+0x70], R12 ;  /* 0x0000700c01007387 */ /* 0x001fe80000100a00 */
[----:B------:R0:W-:Y:S04]  /*282d0*/  STL.64 [R1+0x78], R14 ;  /* 0x0000780e01007387 */ /* 0x0001e80000100a00 */
[----:B0-----:R-:W3:Y:S04]  /*282e0*/  LDL.LU.64 R14, [R1+0x4788] ;  /* 0x00478800010e7983 */ /* 0x001ee80000300a00 */
[----:B------:R-:W-:Y:S04]  /*282f0*/  STL [R1+0x46b0], R0 ;  /* 0x0046b00001007387 */ /* 0x000fe80000100800 */
[----:B------:R-:W-:Y:S04]  /*28300*/  STL.64 [R1+0x40], R8 ;  /* 0x0000400801007387 */ /* 0x000fe80000100a00 */
[----:B------:R0:W-:Y:S04]  /*28310*/  STL [R1+0x48], R10 ;  /* 0x0000480a01007387 */ /* 0x0001e80000100800 */
[----:B0-----:R-:W2:Y:S04]  /*28320*/  LDL.LU.64 R10, [R1+0x4780] ;  /* 0x00478000010a7983 */ /* 0x001ea80000300a00 */
[----:B------:R-:W2:Y:S01]  /*28330*/  LDL.LU.64 R8, [R1+0x4778] ;  /* 0x0047780001087983 */ /* 0x000ea20000300a00 */
[----:B----4-:R-:W-:-:S03]  /*28340*/  MOV R23, R3 ;  /* 0x0000000300177202 */ /* 0x010fc60000000f00 */
[----:B------:R-:W4:Y:S01]  /*28350*/  LDL R3, [R1+0x1ae4] ;  /* 0x001ae40001037983 */ /* 0x000f220000100800 */
[----:B--2---:R-:W-:Y:S11]  /*28360*/  HMMA.16816.F32 R8, R8, R16, RZ ;  /* 0x000000100808723c */ /* 0x004ff600000018ff */
[----:B------:R-:W-:Y:S11]  /*28370*/  @!UPT UIADD3 URZ, URZ, URZ, URZ ;  /* 0x0000003f3f3ff290 */ /* 0x000ff6000fffe03f */
[----:B------:R-:W-:Y:S02]  /*28380*/  @!UPT UIADD3 URZ, URZ, URZ, URZ ;  /* 0x0000003f3f3ff290 */ /* 0x000fe4000fffe03f */
[----:B------:R-:W-:Y:S01]  /*28390*/  MOV R0, R8 ;  /* 0x0000000800007202 */ /* 0x000fe20000000f00 */
[----:B------:R-:W-:Y:S01]  /*283a0*/  IMAD.MOV.U32 R13, RZ, RZ, R10 ;  /* 0x000000ffff0d7224 */ /* 0x000fe200078e000a */
[----:B------:R-:W-:Y:S01]  /*283b0*/  MOV R2, R9 ;  /* 0x0000000900027202 */ /* 0x000fe20000000f00 */
[----:B------:R-:W2:Y:S01]  /*283c0*/  LDL.LU R8, [R1] ;  /* 0x0000000001087983 */ /* 0x000ea20000300800 */
[----:B------:R-:W-:Y:S01]  /*283d0*/  MOV R9, R18 ;  /* 0x0000001200097202 */ /* 0x000fe20000000f00 */
[----:B---3--:R-:W-:Y:S01]  /*283e0*/  IMAD.MOV.U32 R10, RZ, RZ, R14 ;  /* 0x000000ffff0a7224 */ /* 0x008fe200078e000e */
[----:B------:R-:W-:Y:S01]  /*283f0*/  MOV R12, R11 ;  /* 0x0000000b000c7202 */ /* 0x000fe20000000f00 */
[----:B------:R-:W3:Y:S01]  /*28400*/  LDL.LU R18, [R1+0x4774] ;  /* 0x0047740001127983 */ /* 0x000ee20000300800 */
[----:B------:R-:W-:-:S03]  /*28410*/  MOV R11, R15 ;  /* 0x0000000f000b7202 */ /* 0x000fc60000000f00 */
[----:B------:R-:W2:Y:S04]  /*28420*/  LDL.LU R14, [R1+0x4770] ;  /* 0x00477000010e7983 */ /* 0x000ea80000300800 */
[----:B------:R-:W2:Y:S01]  /*28430*/  LDL.LU R15, [R1+0x476c] ;  /* 0x00476c00010f7983 */ /* 0x000ea20000300800 */
[----:B------:R-:W-:Y:S11]  /*28440*/  HMMA.16816.F32 R4, R4, R16, RZ ;  /* 0x000000100404723c */ /* 0x000ff600000018ff */
[----:B------:R-:W-:Y:S11]  /*28450*/  @!UPT UIADD3 URZ, URZ, URZ, URZ ;  /* 0x0000003f3f3ff290 */ /* 0x000ff6000fffe03f */
[----:B------:R-:W-:Y:S01]  /*28460*/  @!UPT UIADD3 URZ, URZ, URZ, URZ ;  /* 0x0000003f3f3ff290 */ /* 0x000fe2000fffe03f */
[----:B------:R0:W-:Y:S04]  /*28470*/  STL.64 [R1+0x140], R4 ;  /* 0x0001400401007387 */ /* 0x0001e80000100a00 */
[----:B------:R1:W-:Y:S01]  /*28480*/  STL.64 [R1+0x148], R6 ;  /* 0x0001480601007387 */ /* 0x0003e20000100a00 */
[----:B0-----:R-:W-:-:S03]  /*28490*/  MOV R4, R19 ;  /* 0x0000001300047202 */ /* 0x001fc60000000f00 */
[----:B------:R-:W3:Y:S04]  /*284a0*/  LDL.LU R19, [R1+0x4768] ;  /* 0x0047680001137983 */ /* 0x000ee80000300800 */
[----:B------:R-:W3:Y:S04]  /*284b0*/  LDL.LU R5, [R1+0xa4] ;  /* 0x0000a40001057983 */ /* 0x000ee80000300800 */
[----:B-1----:R-:W3:Y:S04]  /*284c0*/  LDL.LU R6, [R1+0xa8] ;  /* 0x0000a80001067983 */ /* 0x002ee80000300800 */
[----:B------:R-:W3:Y:S01]  /*284d0*/  LDL.LU R7, [R1+0xac] ;  /* 0x0000ac0001077983 */ /* 0x000ee20000300800 */
[C---:B--2---:R-:W-:Y:S11]  /*284e0*/  HMMA.16816.F32 R20, R24.reuse, R14, R20 ;  /* 0x0000000e1814723c */ /* 0x044ff60000001814 */
[----:B------:R-:W-:Y:S11]  /*284f0*/  @!UPT UIADD3 URZ, URZ, URZ, URZ ;  /* 0x0000003f3f3ff290 */ /* 0x000ff6000fffe03f */
[----:B------:R-:W-:Y:S01]  /*28500*/  @!UPT UIADD3 URZ, URZ, URZ, URZ ;  /* 0x0000003f3f3ff290 */ /* 0x000fe2000fffe03f */
[----:B------:R-:W-:Y:S04]  /*28510*/  STL.64 [R1+0x160], R20 ;  /* 0x0001601401007387 */ /* 0x000fe80000100a00 */
[----:B------:R0:W-:Y:S04]  /*28520*/  STL.64 [R1+0x168], R22 ;  /* 0x0001681601007387 */ /* 0x0001e80000100a00 */
[----:B0-----:R-:W3:Y:S04]  /*28530*/  LDL.LU.64 R22, [R1+0x4760] ;  /* 0x0047600001167983 */ /* 0x001ee80000300a00 */
[----:B------:R-:W3:Y:S02]  /*28540*/  LDL.LU.64 R20, [R1+0x4758] ;  /* 0x0047580001147983 */ /* 0x000ee40000300a00 */
[----:B---3--:R-:W-:Y:S02]  /*28550*/  HMMA.16816.F32 R24, R24, R18, R20 ;  /* 0x000000121818723c */ /* 0x008fe40000001814 */
[----:B------:R-:W2:Y:S04]  /*28560*/  LDL.LU.64 R22, [R1+0x4750] ;  /* 0x0047500001167983 */ /* 0x000ea80000300a00 */
[----:B------:R-:W3:Y:S11]  /*28570*/  LDL.LU.64 R20, [R1+0x4748] ;  /* 0x0047480001147983 */ /* 0x000ef60000300a00 */
[----:B------:R-:W-:Y:S06]  /*28580*/  @!UPT UIADD3 URZ, URZ, URZ, URZ ;  /* 0x0000003f3f3ff290 */ /* 0x000fec000fffe03f */
[----:B------:R0:W-:Y:S01]  /*28590*/  STL.64 [R1+0x150], R24 ;  /* 0x0001501801007387 */ /* 0x0001e20000100a00 */
[----:B------:R-:W-:Y:S01]  /*285a0*/  IMAD.MOV.U32 R17, RZ, RZ, R26 ;  /* 0x000000ffff117224 */ /* 0x000fe200078e001a */
[----:B------:R-:W-:Y:S02]  /*285b0*/  MOV R16, R27 ;  /* 0x0000001b00107202 */ /* 0x000fe40000000f00 */
[----:B------:R-:W2:Y:S04]  /*285c0*/  LDL.LU.64 R26, [R1+0x4740] ;  /* 0x00474000011a7983 */ /* 0x000ea80000300a00 */
[----:B0-----:R-:W2:Y:S04]  /*285d0*/  LDL.LU.64 R24, [R1+0x4738] ;  /* 0x0047380001187983 */ /* 0x001ea80000300a00 */
[----:B------:R-:W-:Y:S04]  /*285e0*/  STL [R1+0x465c], R16 ;  /* 0x00465c1001007387 */ /* 0x000fe80000100800 */
[----:B------:R-:W-:Y:S01]  /*285f0*/  STL [R1+0x4658], R17 ;  /* 0x0046581101007387 */ /* 0x000fe20000100800 */
[C---:B--2---:R-:W-:Y:S11]  /*28600*/  HMMA.16816.F32 R24, R8.reuse, R14, R24 ;  /* 0x0000000e0818723c */ /* 0x044ff60000001818 */
[----:B------:R-:W-:Y:S11]  /*28610*/  @!UPT UIADD3 URZ, URZ, URZ, URZ ;  /* 0x0000003f3f3ff290 */ /* 0x000ff6000fffe03f */
[----:B------:R-:W-:Y:S01]  /*28620*/  @!UPT UIADD3 URZ, URZ, URZ, URZ ;  /* 0x0000003f3f3ff290 */ /* 0x000fe2000fffe03f */
[----:B------:R-:W-:Y:S04]  /*28630*/  STL.64 [R1+0x1a0], R24 ;  /* 0x0001a01801007387 */ /* 0x000fe80000100a00 */
[----:B------:R0:W-:Y:S04]  /*28640*/  STL.64 [R1+0x1a8], R26 ;  /* 0x0001a81a01007387 */ /* 0x0001e80000100a00 */
[----:B0-----:R-:W2:Y:S04]  /*28650*/  LDL.LU.64 R26, [R1+0x4730] ;  /* 0x00473000011a7983 */ /* 0x001ea80000300a00 */
[----:B------:R-:W3:Y:S01]  /*28660*/  LDL.LU.64 R24, [R1+0x4728] ;  /* 0x0047280001187983 */ /* 0x000ee20000300a00 */
[----:B------:R-:W-:Y:S03]  /*28670*/  HMMA.16816.F32 R8, R8, R18, R4 ;  /* 0x000000120808723c */ /* 0x000fe60000001804 */
[----:B------:R-:W-:Y:S11]  /*28680*/  STL.64 [R1+0x4718], R18 ;  /* 0x0047181201007387 */ /* 0x000ff60000100a00 */
[----:B------:R-:W-:Y:S09]  /*28690*/  @!UPT UIADD3 URZ, URZ, URZ, URZ ;  /* 0x0000003f3f3ff290 */ /* 0x000ff2000fffe03f */
[----:B------:R-:W-:Y:S04]  /*286a0*/  STL.64 [R1+0x170], R8 ;  /* 0x0001700801007387 */ /* 0x000fe80000100a00 */
[----:B------:R-:W-:Y:S01]  /*286b0*/  STL.64 [R1+0x178], R10 ;  /* 0x0001780a01007387 */ /* 0x000fe20000100a00 */
[----:B--2---:R-:W-:Y:S01]  /*286c0*/  MOV R4, R27 ;  /* 0x0000001b00047202 */ /* 0x004fe20000000f00 */
[----:B------:R-:W-:Y:S01]  /*286d0*/  IMAD.MOV.U32 R5, RZ, RZ, R26 ;  /* 0x000000ffff057224 */ /* 0x000fe200078e001a */
[----:B---3--:R-:W-:Y:S02]  /*286e0*/  MOV R6, R25 ;  /* 0x0000001900067202 */ /* 0x008fe40000000f00 */
[----:B------:R-:W-:Y:S02]  /*286f0*/  MOV R7, R24 ;  /* 0x0000001800077202 */ /* 0x000fe40000000f00 */
[----:B------:R-:W2:Y:S04]  /*28700*/  LDL.LU R24, [R1+0x20] ;  /* 0x0000200001187983 */ /* 0x000ea80000300800 */
[----:B------:R-:W2:Y:S04]  /*28710*/  LDL.LU R25, [R1+0x24] ;  /* 0x0000240001197983 */ /* 0x000ea80000300800 */
[----:B------:R-:W2:Y:S04]  /*28720*/  LDL.LU R26, [R1+0x28] ;  /* 0x00002800011a7983 */ /* 0x000ea80000300800 */
[----:B------:R-:W2:Y:S04]  /*28730*/  LDL.LU R27, [R1+0x2c] ;  /* 0x00002c00011b7983 */ /* 0x000ea80000300800 */
[----:B------:R-:W-:Y:S04]  /*28740*/  STL.64 [R1+0x46c0], R6 ;  /* 0x0046c00601007387 */ /* 0x000fe80000100a00 */
[----:B------:R0:W-:Y:S04]  /*28750*/  STL.64 [R1+0x46b8], R4 ;  /* 0x0046b80401007387 */ /* 0x0001e80000100a00 */
[----:B0-----:R-:W3:Y:S04]  /*28760*/  LDL.LU R4, [R1+0x30] ;  /* 0x0000300001047983 */ /* 0x001ee80000300800 */
[----:B------:R-:W3:Y:S04]  /*28770*/  LDL.LU R5, [R1+0x34] ;  /* 0x0000340001057983 */ /* 0x000ee80000300800 */
[----:B------:R-:W2:Y:S01]  /*28780*/  LDL.LU R6, [R1+0x38] ;  /* 0x0000380001067983 */ /* 0x000ea20000300800 */
[----:B------:R-:W-:-:S03]  /*28790*/  IMAD.MOV.U32 R7, RZ, RZ, R29 ;  /* 0x000000ffff077224 */ /* 0x000fc600078e001d */
[----:B------:R-:W3:Y:S04]  /*287a0*/  LDL.LU R29, [R1+0x4724] ;  /* 0x00472400011d7983 */ /* 0x000ee80000300800 */
[----:B------:R-:W4:Y:S04]  /*287b0*/  LDL.LU R16, [R1+0xf0] ;  /* 0x0000f00001107983 */ /* 0x000f280000300800 */
[----:B------:R-:W4:Y:S04]  /*287c0*/  LDL.LU R17, [R1+0xf4] ;  /* 0x0000f40001117983 */ /* 0x000f280000300800 */
[----:B------:R-:W4:Y:S04]  /*287d0*/  LDL.LU R18, [R1+0xf8] ;  /* 0x0000f80001127983 */ /* 0x000f280000300800 */
[----:B------:R-:W4:Y:S04]  /*287e0*/  LDL.LU R19, [R1+0xfc] ;  /* 0x0000fc0001137983 */ /* 0x000f280000300800 */
[----:B--2---:R-:W-:Y:S04]  /*287f0*/  STL.64 [R1+0x46d0], R6 ;  /* 0x0046d00601007387 */ /* 0x004fe80000100a00 */
[----:B---3--:R0:W-:Y:S04]  /*28800*/  STL.64 [R1+0x46c8], R4 ;  /* 0x0046c80401007387 */ /* 0x0081e80000100a00 */
[----:B0-----:R-:W2:Y:S04]  /*28810*/  LDL.LU R4, [R1+0xd0] ;  /* 0x0000d00001047983 */ /* 0x001ea80000300800 */
[----:B------:R-:W2:Y:S04]  /*28820*/  LDL.LU R5, [R1+0xd4] ;  /* 0x0000d40001057983 */ /* 0x000ea80000300800 */
[----:B------:R-:W3:Y:S04]  /*28830*/  LDL.LU R6, [R1+0xd8] ;  /* 0x0000d80001067983 */ /* 0x000ee80000300800 */
[----:B------:R-:W3:Y:S04]  /*28840*/  LDL.LU R7, [R1+0xdc] ;  /* 0x0000dc0001077983 */ /* 0x000ee80000300800 */
[----:B---3--:R0:W-:Y:S04]  /*28850*/  STL.64 [R1+0x46e0], R6 ;  /* 0x0046e00601007387 */ /* 0x0081e80000100a00 */
[----:B--2---:R1:W-:Y:S01]  /*28860*/  STL.64 [R1+0x46d8], R4 ;  /* 0x0046d80401007387 */ /* 0x0043e20000100a00 */
[----:B0-----:R-:W-:Y:S01]  /*28870*/  IMAD.MOV.U32 R6, RZ, RZ, R21 ;  /* 0x000000ffff067224 */ /* 0x001fe200078e0015 */
[----:B------:R-:W-:-:S02]  /*28880*/  MOV R7, R20 ;  /* 0x0000001400077202 */ /* 0x000fc40000000f00 */
[----:B-1----:R-:W-:Y:S02]  /*28890*/  MOV R4, R23 ;  /* 0x0000001700047202 */ /* 0x002fe40000000f00 */
[----:B------:R-:W-:Y:S01]  /*288a0*/  MOV R5, R22 ;  /* 0x0000001600057202 */ /* 0x000fe20000000f00 */
[----:B------:R-:W-:Y:S04]  /*288b0*/  STL.64 [R1+0x46f0], R6 ;  /* 0x0046f00601007387 */ /* 0x000fe80000100a00 */
[----:B------:R0:W-:Y:S04]  /*288c0*/  STL.64 [R1+0x46e8], R4 ;  /* 0x0046e80401007387 */ /* 0x0001e80000100a00 */
[----:B0-----:R-:W2:Y:S04]  /*288d0*/  LDL.LU R4, [R1+0xe0] ;  /* 0x0000e00001047983 */ /* 0x001ea80000300800 */
[----:B------:R-:W2:Y:S04]  /*288e0*/  LDL.LU R5, [R1+0xe4] ;  /* 0x0000e40001057983 */ /* 0x000ea80000300800 */
[----:B------:R-:W3:Y:S04]  /*288f0*/  LDL.LU R6, [R1+0xe8] ;  /* 0x0000e80001067983 */ /* 0x000ee80000300800 */
[----:B------:R-:W3:Y:S04]  /*28900*/  LDL.LU R7, [R1+0xec] ;  /* 0x0000ec0001077983 */ /* 0x000ee80000300800 */
[----:B---3--:R0:W-:Y:S04]  /*28910*/  STL.64 [R1+0x4710], R6 ;  /* 0x0047100601007387 */ /* 0x0081e80000100a00 */
[----:B--2---:R1:W-:Y:S01]  /*28920*/  STL.64 [R1+0x4708], R4 ;  /* 0x0047080401007387 */ /* 0x0043e20000100a00 */
[----:B0-----:R-:W-:-:S03]  /*28930*/  MOV R6, R29 ;  /* 0x0000001d00067202 */ /* 0x001fc60000000f00 */
[----:B-1----:R-:W2:Y:S04]  /*28940*/  LDL.LU R4, [R1+0x90] ;  /* 0x0000900001047983 */ /* 0x002ea80000300800 */
[----:B------:R-:W2:Y:S04]  /*28950*/  LDL.LU R5, [R1+0x94] ;  /* 0x0000940001057983 */ /* 0x000ea80000300800 */
[----:B------:R-:W3:Y:S01]  /*28960*/  LDL.LU R29, [R1+0x4720] ;  /* 0x00472000011d7983 */ /* 0x000ee20000300800 */
[C---:B----4-:R-:W-:Y:S03]  /*28970*/  HMMA.16816.F32 R16, R24.reuse, R14, R16 ;  /* 0x0000000e1810723c */ /* 0x050fe60000001810 */
[----:B------:R-:W2:Y:S04]  /*28980*/  LDL.LU R7, [R1+0x9c] ;  /* 0x00009c0001077983 */ /* 0x000ea80000300800 */
[----:B------:R-:W4:Y:S04]  /*28990*/  LDL.LU R8, [R1+0x110] ;  /* 0x0001100001087983 */ /* 0x000f280000300800 */
[----:B------:R-:W4:Y:S04]  /*289a0*/  LDL.LU R9, [R1+0x114] ;  /* 0x0001140001097983 */ /* 0x000f280000300800 */
[----:B------:R-:W4:Y:S04]  /*289b0*/  LDL.LU R10, [R1+0x118] ;  /* 0x00011800010a7983 */ /* 0x000f280000300800 */
[----:B------:R-:W4:Y:S04]  /*289c0*/  LDL.LU R11, [R1+0x11c] ;  /* 0x00011c00010b7983 */ /* 0x000f280000300800 */
[----:B---3--:R-:W0:Y:S04]  /*289d0*/  LDSM.16.MT88.4 R20, [R29+0x1080] ;  /* 0x001080001d14783b */ /* 0x008e280000004200 */
[----:B0-----:R-:W-:Y:S04]  /*289e0*/  STL.64 [R1+0x4680], R22 ;  /* 0x0046801601007387 */ /* 0x001fe80000100a00 */
[----:B------:R0:W-:Y:S04]  /*289f0*/  STL.64 [R1+0x4678], R20 ;  /* 0x0046781401007387 */ /* 0x0001e80000100a00 */
[----:B0-----:R-:W3:Y:S04]  /*28a00*/  LDL.LU R20, [R1+0x70] ;  /* 0x0000700001147983 */ /* 0x001ee80000300800 */
[----:B------:R-:W3:Y:S04]  /*28a10*/  LDL.LU R21, [R1+0x74] ;  /* 0x0000740001157983 */ /* 0x000ee80000300800 */
[----:B------:R-:W3:Y:S04]  /*28a20*/  LDL.LU R22, [R1+0x78] ;  /* 0x0000780001167983 */ /* 0x000ee80000300800 */
[----:B------:R-:W3:Y:S04]  /*28a30*/  LDL.LU R23, [R1+0x7c] ;  /* 0x00007c0001177983 */ /* 0x000ee80000300800 */
[----:B------:R-:W-:Y:S04]  /*28a40*/  STL.64 [R1+0x1b0], R16 ;  /* 0x0001b01001007387 */ /* 0x000fe80000100a00 */
[----:B------:R0:W-:Y:S04]  /*28a50*/  STL.64 [R1+0x1b8], R18 ;  /* 0x0001b81201007387 */ /* 0x0001e80000100a00 */
[----:B0-----:R-:W2:Y:S02]  /*28a60*/  LDL.LU.64 R18, [R1+0x4718] ;  /* 0x0047180001127983 */ /* 0x001ea40000300a00 */
[----:B--2---:R-:W-:Y:S02]  /*28a70*/  HMMA.16816.F32 R24, R24, R18, R4 ;  /* 0x000000121818723c */ /* 0x004fe40000001804 */
[----:B------:R-:W2:Y:S04]  /*28a80*/  LDL.LU.64 R6, [R1+0x4710] ;  /* 0x0047100001067983 */ /* 0x000ea80000300a00 */
[----:B------:R-:W2:Y:S11]  /*28a90*/  LDL.LU.64 R4, [R1+0x4708] ;  /* 0x0047080001047983 */ /* 0x000eb60000300a00 */
[----:B------:R-:W-:Y:S06]  /*28aa0*/  @!UPT UIADD3 URZ, URZ, URZ, URZ ;  /* 0x0000003f3f3ff290 */ /* 0x000fec000fffe03f */
[----:B------:R-:W-:Y:S04]  /*28ab0*/  STL.64 [R1+0x190], R24 ;  /* 0x0001901801007387 */ /* 0x000fe80000100a00 */
[----:B------:R0:W-:Y:S04]  /*28ac0*/  STL.64 [R1+0x198], R26 ;  /* 0x0001981a01007387 */ /* 0x0001e80000100a00 */
[----:B0-----:R-:W2:Y:S04]  /*28ad0*/  LDL.LU.64 R26, [R1+0x4700] ;  /* 0x00470000011a7983 */ /* 0x001ea80000300a00 */
[----:B------:R-:W2:Y:S02]  /*28ae0*/  LDL.LU.64 R24, [R1+0x46f8] ;  /* 0x0046f80001187983 */ /* 0x000ea40000300a00 */
[C---:B--2---:R-:W-:Y:S11]  /*28af0*/  HMMA.16816.F32 R4, R24.reuse, R14, R4 ;  /* 0x0000000e1804723c */ /* 0x044ff60000001804 */
[----:B------:R-:W-:Y:S11]  /*28b00*/  @!UPT UIADD3 URZ, URZ, URZ, URZ ;  /* 0x0000003f3f3ff290 */ /* 0x000ff6000fffe03f */
[----:B------:R-:W-:Y:S01]  /*28b10*/  @!UPT UIADD3 URZ, URZ, URZ, URZ ;  /* 0x0000003f3f3ff290 */ /* 0x000fe2000fffe03f */
[----:B------:R-:W-:Y:S04]  /*28b20*/  STL.64 [R1+0x1d0], R4 ;  /* 0x0001d00401007387 */ /* 0x000fe80000100a00 */
[----:B------:R0:W-:Y:S04]  /*28b30*/  STL.64 [R1+0x1d8], R6 ;  /* 0x0001d80601007387 */ /* 0x0001e80000100a00 */
[----:B0-----:R-:W2:Y:S04]  /*28b40*/  LDL.LU.64 R6, [R1+0x46f0] ;  /* 0x0046f00001067983 */ /* 0x001ea80000300a00 */
[----:B------:R-:W2:Y:S02]  /*28b50*/  LDL.LU.64 R4, [R1+0x46e8] ;  /* 0x0046e80001047983 */ /* 0x000ea40000300a00 */
[----:B--2---:R-:W-:Y:S02]  /*28b60*/  HMMA.16816.F32 R24, R24, R18, R4 ;  /* 0x000000121818723c */ /* 0x004fe40000001804 */
[----:B------:R-:W2:Y:S04]  /*28b70*/  LDL.LU.64 R6, [R1+0x46e0] ;  /* 0x0046e00001067983 */ /* 0x000ea80000300a00 */
[----:B------:R-:W2:Y:S11]  /*28b80*/  LDL.LU.64 R4, [R1+0x46d8] ;  /* 0x0046d80001047983 */ /* 0x000eb60000300a00 */
[----:B------:R-:W-:Y:S06]  /*28b90*/  @!UPT UIADD3 URZ, URZ, URZ, URZ ;  /* 0x0000003f3f3ff290 */ /* 0x000fec000fffe03f */
[----:B------:R0:W-:Y:S04]  /*28ba0*/  STL.64 [R1+0x1c0], R24 ;  /* 0x0001c01801007387 */ /* 0x0001e80000100a00 */
[----:B------:R1:W-:Y:S04]  /*28bb0*/  STL.64 [R1+0x1c8], R26 ;  /* 0x0001c81a01007387 */ /* 0x0003e80000100a00 */
[----:B0-----:R-:W2:Y:S04]  /*28bc0*/  LDL.LU R24, [R1+0x60] ;  /* 0x0000600001187983 */ /* 0x001ea80000300800 */
[----:B------:R-:W2:Y:S04]  /*28bd0*/  LDL.LU R25, [R1+0x64] ;  /* 0x0000640001197983 */ /* 0x000ea80000300800 */
[----:B-1----:R-:W2:Y:S04]  /*28be0*/  LDL.LU R26, [R1+0x68] ;  /* 0x00006800011a7983 */ /* 0x002ea80000300800 */
[----:B------:R-:W2:Y:S02]  /*28bf0*/  LDL.LU R27, [R1+0x6c] ;  /* 0x00006c00011b7983 */ /* 0x000ea40000300800 */
[C---:B--2---:R-:W-:Y:S11]  /*28c00*/  HMMA.16816.F32 R4, R24.reuse, R14, R4 ;  /* 0x0000000e1804723c */ /* 0x044ff60000001804 */
[----:B------:R-:W-:Y:S11]  /*28c10*/  @!UPT UIADD3 URZ, URZ, URZ, URZ ;  /* 0x0000003f3f3ff290 */ /* 0x000ff6000fffe03f */
[----:B------:R-:W-:Y:S01]  /*28c20*/  @!UPT UIADD3 URZ, URZ, URZ, URZ ;  /* 0x0000003f3f3ff290 */ /* 0x000fe2000fffe03f */
[----:B------:R0:W-:Y:S01]  /*28c30*/  STL.64 [R1+0x98], R6 ;  /* 0x0000980601007387 */ /* 0x0001e20000100a00 */
[----:B------:R-:W-:Y:S01]  /*28c40*/  IMAD.MOV.U32 R16, RZ, RZ, R4 ;  /* 0x000000ffff107224 */ /* 0x000fe200078e0004 */
[----:B------:R-:W-:Y:S02]  /*28c50*/  MOV R17, R5 ;  /* 0x0000000500117202 */ /* 0x000fe40000000f00 */
[----:B0-----:R-:W2:Y:S04]  /*28c60*/  LDL.LU.64 R6, [R1+0x46d0] ;  /* 0x0046d00001067983 */ /* 0x001ea80000300a00 */
[----:B------:R-:W2:Y:S04]  /*28c70*/  LDL.LU.64 R4, [R1+0x46c8] ;  /* 0x0046c80001047983 */ /* 0x000ea80000300a00 */
[----:B------:R-:W-:Y:S04]  /*28c80*/  STL [R1+0x4670], R16 ;  /* 0x0046701001007387 */ /* 0x000fe80000100800 */
[----:B------:R-:W-:Y:S01]  /*28c90*/  STL [R1+0x466c], R17 ;  /* 0x00466c1101007387 */ /* 0x000fe20000100800 */
[----:B--2---:R-:W-:Y:S03]  /*28ca0*/  HMMA.16816.F32 R24, R24, R18, R4 ;  /* 0x000000121818723c */ /* 0x004fe60000001804 */
[----:B------:R-:W4:Y:S04]  /*28cb0*/  LDL.LU.64 R6, [R1+0x46c0] ;  /* 0x0046c00001067983 */ /* 0x000f280000300a00 */
[----:B------:R-:W4:Y:S11]  /*28cc0*/  LDL.LU.64 R4, [R1+0x46b8] ;  /* 0x0046b80001047983 */ /* 0x000f360000300a00 */
[----:B------:R-:W-:Y:S05]  /*28cd0*/  @!UPT UIADD3 URZ, URZ, URZ, URZ ;  /* 0x0000003f3f3ff290 */ /* 0x000fea000fffe03f */
[----:B------:R0:W-:Y:S04]  /*28ce0*/  STL.64 [R1+0x60], R24 ;  /* 0x0000601801007387 */ /* 0x0001e80000100a00 */
[----:B------:R1:W-:Y:S04]  /*28cf0*/  STL.64 [R1+0x68], R26 ;  /* 0x0000681a01007387 */ /* 0x0003e80000100a00 */
[----:B0-----:R-:W2:Y:S04]  /*28d00*/  LDL.LU R24, [R1+0x180] ;  /* 0x0001800001187983 */ /* 0x001ea80000300800 */
[----:B------:R-:W2:Y:S04]  /*28d10*/  LDL.LU R25, [R1+0x184] ;  /* 0x0001840001197983 */ /* 0x000ea80000300800 */
[----:B-1----:R-:W2:Y:S04]  /*28d20*/  LDL.LU R26, [R1+0x188] ;  /* 0x00018800011a7983 */ /* 0x002ea80000300800 */
[----:B------:R-:W2:Y:S04]  /*28d30*/  LDL.LU R27, [R1+0x18c] ;  /* 0x00018c00011b7983 */ /* 0x000ea80000300800 */
[----:B--2---:R-:W-:Y:S04]  /*28d40*/  STL.64 [R1+0x4690], R26 ;  /* 0x0046901a01007387 */ /* 0x004fe80000100a00 */
[----:B------:R0:W-:Y:S02]  /*28d50*/  STL.64 [R1+0x4688], R24 ;  /* 0x0046881801007387 */ /* 0x0001e40000100a00 */
[----:B0-----:R-:W-:Y:S01]  /*28d60*/  MOV R24, R0 ;  /* 0x0000000000187202 */ /* 0x001fe20000000f00 */
[----:B------:R-:W-:Y:S01]  /*28d70*/  IMAD.MOV.U32 R25, RZ, RZ, R2 ;  /* 0x000000ffff197224 */ /* 0x000fe200078e0002 */
[----:B------:R-:W2:Y:S04]  /*28d80*/  LDL.LU R0, [R1+0x46b0] ;  /* 0x0046b00001007983 */ /* 0x000ea80000300800 */
[----:B------:R-:W2:Y:S01]  /*28d90*/  LDL.LU R2, [R1+0x46ac] ;  /* 0x0046ac0001027983 */ /* 0x000ea20000300800 */
[----:B----4-:R-:W-:Y:S01]  /*28da0*/  HMMA.16816.F32 R8, R4, R14, R8 ;  /* 0x0000000e0408723c */ /* 0x010fe20000001808 */
[----:B------:R-:W-:-:S02]  /*28db0*/  MOV R26, R13 ;  /* 0x0000000d001a7202 */ /* 0x000fc40000000f00 */
[----:B------:R-:W-:-:S05]  /*28dc0*/  MOV R27, R12 ;  /* 0x0000000c001b7202 */ /* 0x000fca0000000f00 */
[----:B------:R-:W-:Y:S04]  /*28dd0*/  STL.64 [R1+0x46a0], R26 ;  /* 0x0046a01a01007387 */ /* 0x000fe80000100a00 */
[----:B------:R0:W-:Y:S04]  /*28de0*/  STL.64 [R1+0x4698], R24 ;  /* 0x0046981801007387 */ /* 0x0001e80000100a00 */
[----:B0-----:R-:W3:Y:S04]  /*28df0*/  LDL.LU R24, [R1+0x130] ;  /* 0x0001300001187983 */ /* 0x001ee80000300800 */
[----:B------:R-:W3:Y:S04]  /*28e00*/  LDL.LU R25, [R1+0x134] ;  /* 0x0001340001197983 */ /* 0x000ee80000300800 */
[----:B------:R-:W3:Y:S04]  /*28e10*/  LDL.LU R26, [R1+0x138] ;  /* 0x00013800011a7983 */ /* 0x000ee80000300800 */
[----:B------:R-:W3:Y:S04]  /*28e20*/  LDL.LU R27, [R1+0x13c] ;  /* 0x00013c00011b7983 */ /* 0x000ee80000300800 */
[----:B------:R-:W-:Y:S04]  /*28e30*/  STL.64 [R1+0xb0], R8 ;  /* 0x0000b00801007387 */ /* 0x000fe80000100a00 */
[----:B------:R-:W-:Y:S04]  /*28e40*/  STL.64 [R1+0xb8], R10 ;  /* 0x0000b80a01007387 */ /* 0x000fe80000100a00 */
[----:B--2---:R-:W0:Y:S02]  /*28e50*/  LDSM.16.MT88.4 R8, [R2+0x2000] ;  /* 0x002000000208783b */ /* 0x004e240000004200 */
[----:B0-----:R-:W-:Y:S01]  /*28e60*/  IMAD.MOV.U32 R16, RZ, RZ, R9 ;  /* 0x000000ffff107224 */ /* 0x001fe200078e0009 */
[----:B------:R-:W-:Y:S01]  /*28e70*/  MOV R13, R10 ;  /* 0x0000000a000d7202 */ /* 0x000fe20000000f00 */
[----:B------:R-:W-:Y:S01]  /*28e80*/  STL [R1+0x30], R8 ;  /* 0x0000300801007387 */ /* 0x000fe20000100800 */
[----:B------:R-:W-:-:S03]  /*28e90*/  MOV R12, R11 ;  /* 0x0000000b000c7202 */ /* 0x000fc60000000f00 */
[----:B------:R-:W0:Y:S04]  /*28ea0*/  LDSM.16.M88.4 R8, [R3+0x20000] ;  /* 0x020000000308783b */ /* 0x000e280000000200 */
[----:B0-----:R0:W-:Y:S04]  /*28eb0*/  STL [R1+0x4664], R8 ;  /* 0x0046640801007387 */ /* 0x0011e80000100800 */
[----:B------:R1:W-:Y:S04]  /*28ec0*/  STL [R1+0x4660], R9 ;  /* 0x0046600901007387 */ /* 0x0003e80000100800 */
[----:B------:R2:W-:Y:S04]  /*28ed0*/  STL [R1+0x4544], R10 ;  /* 0x0045440a01007387 */ /* 0x0005e80000100800 */
[----:B------:R4:W-:Y:S04]  /*28ee0*/  STL [R1+0x4540], R11 ;  /* 0x0045400b01007387 */ /* 0x0009e80000100800 */
[----:B0-----:R-:W3:Y:S04]  /*28ef0*/  LDL.LU R8, [R1+0x40] ;  /* 0x0000400001087983 */ /* 0x001ee80000300800 */
[----:B-1----:R-:W3:Y:S04]  /*28f00*/  LDL.LU R9, [R1+0x44] ;  /* 0x0000440001097983 */ /* 0x002ee80000300800 */
[----:B--2---:R-:W3:Y:S01]  /*28f10*/  LDL.LU R10, [R1+0x48] ;  /* 0x00004800010a7983 */ /* 0x004ee20000300800 */
[----:B----4-:R-:W-:-:S03]  /*28f20*/  IMAD.MOV.U32 R11, RZ, RZ, R28 ;  /* 0x000000ffff0b7224 */ /* 0x010fc600078e001c */
[----:B------:R-:W2:Y:S04]  /*28f30*/  LDL.LU R28, [R1+0x46a8] ;  /* 0x0046a800011c7983 */ /* 0x000ea80000300800 */
[----:B---3--:R-:W-:Y:S01]  /*28f40*/  HMMA.16816.F32 R8, R4, R18, R8 ;  /* 0x000000120408723c */ /* 0x008fe20000001808 */
[----:B------:R-:W0:Y:S04]  /*28f50*/  LDSM.16.M88.4 R4, [R3+0x28000] ;  /* 0x028000000304783b */ /* 0x000e280000000200 */
[----:B0-----:R-:W-:Y:S11]  /*28f60*/  STL [R1+0x4668], R5 ;  /* 0x0046680501007387 */ /* 0x001ff60000100800 */
[----:B------:R-:W-:Y:S07]  /*28f70*/  @!UPT UIADD3 URZ, URZ, URZ, URZ ;  /* 0x0000003f3f3ff290 */ /* 0x000fee000fffe03f */
[----:B------:R-:W-:Y:S04]  /*28f80*/  STL.64 [R1+0xa0], R8 ;  /* 0x0000a00801007387 */ /* 0x000fe80000100a00 */
[----:B------:R0:W-:Y:S02]  /*28f90*/  STL.64 [R1+0xa8], R10 ;  /* 0x0000a80a01007387 */ /* 0x0001e40000100a00 */
[----:B0-----:R-:W-:Y:S02]  /*28fa0*/  HMMA.16816.F32 R8, R20, R14, R24 ;  /* 0x0000000e1408723c */ /* 0x001fe40000001818 */
[----:B------:R-:W0:Y:S04]  /*28fb0*/  LDSM.16.MT88.4 R24, [R2+0x2080] ;  /* 0x002080000218783b */ /* 0x000e280000004200 */
[----:B------:R-:W-:Y:S04]  /*28fc0*/  STL [R1+0x4548], R6 ;  /* 0x0045480601007387 */ /* 0x000fe80000100800 */
[----:B------:R-:W-:Y:S04]  /*28fd0*/  STL [R1+0x453c], R7 ;  /* 0x00453c0701007387 */ /* 0x000fe80000100800 */
[----:B------:R-:W-:Y:S09]  /*28fe0*/  STL [R1+0x4268], R3 ;  /* 0x0042680301007387 */ /* 0x000ff20000100800 */
[----:B------:R-:W-:Y:S04]  /*28ff0*/  STL.64 [R1+0x100], R8 ;  /* 0x0001000801007387 */ /* 0x000fe80000100a00 */
[----:B------:R0:W-:Y:S02]  /*29000*/  STL.64 [R1+0x108], R10 ;  /* 0x0001080a01007387 */ /* 0x0001e40000100a00 */
[----:B0-----:R-:W-:Y:S01]  /*29010*/  MOV R11, R24 ;  /* 0x00000018000b7202 */ /* 0x001fe20000000f00 */
[----:B------:R-:W-:Y:S01]  /*29020*/  IMAD.MOV.U32 R7, RZ, RZ, R26 ;  /* 0x000000ffff077224 */ /* 0x000fe200078e001a */
[----:B------:R-:W-:-:S02]  /*29030*/  MOV R10, R25 ;  /* 0x00000019000a7202 */ /* 0x000fc40000000f00 */
[----:B------:R-:W-:Y:S02]  /*29040*/  MOV R6, R27 ;  /* 0x0000001b00067202 */ /* 0x000fe40000000f00 */
[----:B--2---:R-:W0:Y:S02]  /*29050*/  LDSM.16.MT88.4 R24, [R28+0x2000] ;  /* 0x002000001c18783b */ /* 0x004e240000004200 */
[----:B0-----:R-:W-:Y:S01]  /*29060*/  MOV R17, R24 ;  /* 0x0000001800117202 */ /* 0x001fe20000000f00 */
[----:B------:R-:W-:Y:S01]  /*29070*/  IMAD.MOV.U32 R5, RZ, RZ, R25 ;  /* 0x000000ffff057224 */ /* 0x000fe200078e0019 */
[----:B------:R-:W-:Y:S02]  /*29080*/  MOV R8, R26 ;  /* 0x0000001a00087202 */ /* 0x000fe40000000f00 */
[----:B------:R-:W-:Y:S02]  /*29090*/  MOV R9, R27 ;  /* 0x0000001b00097202 */ /* 0x000fe40000000f00 */
[----:B------:R-:W0:Y:S04]  /*290a0*/  LDSM.16.MT88.4 R24, [R28+0x2080] ;  /* 0x002080001c18783b */ /* 0x000e280000004200 */
[----:B0-----:R-:W-:Y:S04]  /*290b0*/  STL.64 [R1+0x20], R24 ;  /* 0x0000201801007387 */ /* 0x001fe80000100a00 */
[----:B------:R0:W-:Y:S04]  /*290c0*/  STL.64 [R1+0x28], R26 ;  /* 0x0000281a01007387 */ /* 0x0001e80000100a00 */
[----:B0-----:R-:W2:Y:S04]  /*290d0*/  LDL.LU.64 R26, [R1+0x46a0] ;  /* 0x0046a000011a7983 */ /* 0x001ea80000300a00 */
[----:B------:R-:W2:Y:S02]  /*290e0*/  LDL.LU.64 R24, [R1+0x4698] ;  /* 0x0046980001187983 */ /* 0x000ea40000300a00 */
[----:B--2---:R-:W-:Y:S02]  /*290f0*/  HMMA.16816.F32 R20, R20, R18, R24 ;  /* 0x000000121414723c */ /* 0x004fe40000001818 */
[----:B------:R-:W2:Y:S04]  /*29100*/  LDL.LU.64 R26, [R1+0x4690] ;  /* 0x00469000011a7983 */ /* 0x000ea80000300a00 */
[----:B------:R-:W2:Y:S11]  /*29110*/  LDL.LU.64 R24, [R1+0x4688] ;  /* 0x0046880001187983 */ /* 0x000eb60000300a00 */
[----:B------:R-:W-:Y:S06]  /*29120*/  @!UPT UIADD3 URZ, URZ, URZ, URZ ;  /* 0x0000003f3f3ff290 */ /* 0x000fec000fffe03f */
[----:B------:R-:W-:Y:S04]  /*29130*/  STL.64 [R1+0xc0], R20 ;  /* 0x0000c01401007387 */ /* 0x000fe80000100a00 */
[----:B------:R-:W-:Y:S04]  /*29140*/  STL.64 [R1+0xc8], R22 ;  /* 0x0000c81601007387 */ /* 0x000fe80000100a00 */
[----:B------:R-:W0:Y:S04]  /*29150*/  LDSM.16.MT88.4 R20, [R0+0x2000] ;  /* 0x002000000014783b */ /* 0x000e280000004200 */
[----:B0-----:R-:W-:Y:S04]  /*29160*/  STL.64 [R1+0x10], R20 ;  /* 0x0000101401007387 */ /* 0x001fe80000100a00 */
[----:B------:R0:W-:Y:S04]  /*29170*/  STL.64 [R1+0x18], R22 ;  /* 0x0000181601007387 */ /* 0x0001e80000100a00 */
[----:B0-----:R-:W2:Y:S04]  /*29180*/  LDL.LU.64 R22, [R1+0x4680] ;  /* 0x0046800001167983 */ /* 0x001ea80000300a00 */
[----:B------:R-:W2:Y:S02]  /*29190*/  LDL.LU.64 R20, [R1+0x4678] ;  /* 0x0046780001147983 */ /* 0x000ea40000300a00 */
[----:B--2---:R-:W-:Y:S11]  /*291a0*/  HMMA.16816.F32 R24, R20, R14, R24 ;  /* 0x0000000e1418723c */ /* 0x004ff60000001818 */
[----:B------:R-:W-:Y:S11]  /*291b0*/  @!UPT UIADD3 URZ, URZ, URZ, URZ ;  /* 0x0000003f3f3ff290 */ /* 0x000ff6000fffe03f */
[----:B------:R-:W-:Y:S01]  /*291c0*/  @!UPT UIADD3 URZ, URZ, URZ, URZ ;  /* 0x0000003f3f3ff290 */ /* 0x000fe2000fffe03f */
[----:B------:R-:W-:Y:S01]  /*291d0*/  STL.64 [R1+0x130], R24 ;  /* 0x0001301801007387 */ /* 0x000fe20000100a00 */
[----:B------:R-:W-:-:S03]  /*291e0*/  IMAD.MOV.U32 R3, RZ, RZ, R27 ;  /* 0x000000ffff037224 */ /* 0x000fc600078e001b */
[----:B------:R-:W-:Y:S04]  /*291f0*/  STL [R1+0x138], R26 ;  /* 0x0001381a01007387 */ /* 0x000fe80000100800 */
[----:B------:R-:W0:Y:S04]  /*29200*/  LDSM.16.MT88.4 R24, [R0+0x2080] ;  /* 0x002080000018783b */ /* 0x000e280000004200 */
[----:B------:R-:W-:Y:S04]  /*29210*/  STL [R1+0x4630], R3 ;  /* 0x0046300301007387 */ /* 0x000fe80000100800 */
[----:B------:R-:W-:Y:S04]  /*29220*/  STL [R1+0x4538], R0 ;  /* 0x0045380001007387 */ /* 0x000fe80000100800 */
[----:B0-----:R-:W-:Y:S04]  /*29230*/  STL.64 [R1], R24 ;  /* 0x0000001801007387 */ /* 0x001fe80000100a00 */
[----:B------:R-:W-:Y:S04]  /*29240*/  STL.64 [R1+0x8], R26 ;  /* 0x0000081a01007387 */ /* 0x000fe80000100a00 */
[----:B------:R-:W0:Y:S04]  /*29250*/  LDSM.16.MT88.4 R24, [R29+0x2000] ;  /* 0x002000001d18783b */ /* 0x000e280000004200 */
[----:B0-----:R-:W-:Y:S04]  /*29260*/  STL [R1+0x45ac], R24 ;  /* 0x0045ac1801007387 */ /* 0x001fe80000100800 */
[----:B------:R0:W-:Y:S04]  /*29270*/  STL [R1+0x45a8], R25 ;  /* 0x0045a81901007387 */ /* 0x0001e80000100800 */
[----:B------:R1:W-:Y:S04]  /*29280*/  STL [R1+0x45a4], R26 ;  /* 0x0045a41a01007387 */ /* 0x0003e80000100800 */
[----:B------:R2:W-:Y:S01]  /*29290*/  STL [R1+0x45a0], R27 ;  /* 0x0045a01b01007387 */ /* 0x0005e20000100800 */
[----:B0-----:R-:W-:-:S03]  /*292a0*/  MOV R25, R16 ;  /* 0x0000001000197202 */ /* 0x001fc60000000f00 */
[----:B------:R-:W3:Y:S01]  /*292b0*/  LDL.LU R24, [R1+0x30] ;  /* 0x0000300001187983 */ /* 0x000ee20000300800 */
[----:B-1----:R-:W-:-:S03]  /*292c0*/  MOV R26, R13 ;  /* 0x0000000d001a7202 */ /* 0x002fc60000000f00 */
[----:B------:R-:W4:Y:S01]  /*292d0*/  LDL.LU R16, [R1+0x4670] ;  /* 0x0046700001107983 */ /* 0x000f220000300800 */
[----:B--2---:R-:W-:-:S03]  /*292e0*/  IMAD.MOV.U32 R27, RZ, RZ, R12 ;  /* 0x000000ffff1b7224 */ /* 0x004fc600078e000c */
[----:B------:R-:W0:Y:S04]  /*292f0*/  LDSM.16.MT88.4 R12, [R29+0x2080] ;  /* 0x002080001d0c783b */ /* 0x000e280000004200 */
[----:B0-----:R-:W-:Y:S04]  /*29300*/  STL.64 [R1+0x4588], R14 ;  /* 0x0045880e01007387 */ /* 0x001fe80000100a00 */
[----:B------:R0:W-:Y:S04]  /*29310*/  STL.64 [R1+0x4580], R12 ;  /* 0x0045800c01007387 */ /* 0x0001e80000100a00 */
[----:B0-----:R-:W2:Y:S04]  /*29320*/  LDL.LU R12, [R1+0x140] ;  /* 0x00014000010c7983 */ /* 0x001ea80000300800 */
[----:B------:R-:W2:Y:S04]  /*29330*/  LDL.LU R13, [R1+0x144] ;  /* 0x00014400010d7983 */ /* 0x000ea80000300800 */
[----:B------:R-:W2:Y:S04]  /*29340*/  LDL.LU R14, [R1+0x148] ;  /* 0x00014800010e7983 */ /* 0x000ea80000300800 */
[----:B------:R-:W2:Y:S04]  /*29350*/  LDL.LU R15, [R1+0x14c] ;  /* 0x00014c00010f7983 */ /* 0x000ea80000300800 */
[----:B------:R-:W-:Y:S01]  /*29360*/  STL [R1+0x44e0], R29 ;  /* 0x0044e01d01007387 */ /* 0x000fe20000100800 */
[----:B--2---:R-:W-:Y:S07]  /*29370*/  HMMA.16816.F32 R20, R20, R18, R12 ;  /* 0x000000121414723c */ /* 0x004fee000000180c */
[----:B------:R-:W-:Y:S11]  /*29380*/  MOV R12, R17 ;  /* 0x00000011000c7202 */ /* 0x000ff60000000f00 */
[----:B------:R-:W-:Y:S05]  /*29390*/  @!UPT UIADD3 URZ, URZ, URZ, URZ ;  /* 0x0000003f3f3ff290 */ /* 0x000fea000fffe03f */
[----:B------:R0:W-:Y:S01]  /*293a0*/  STL.64 [R1+0x120], R20 ;  /* 0x0001201401007387 */ /* 0x0001e20000100a00 */
[----:B------:R-:W-:-:S03]  /*293b0*/  MOV R3, R22 ;  /* 0x0000001600037202 */ /* 0x000fc60000000f00 */
[----:B------:R1:W-:Y:S04]  /*293c0*/  STL [R1+0x12c], R23 ;  /* 0x00012c1701007387 */ /* 0x0003e80000100800 */
[----:B0-----:R-:W3:Y:S04]  /*293d0*/  LDL.LU R20, [R1+0x160] ;  /* 0x0001600001147983 */ /* 0x001ee80000300800 */
[----:B------:R-:W3:Y:S04]  /*293e0*/  LDL.LU R21, [R1+0x164] ;  /* 0x0001640001157983 */ /* 0x000ee80000300800 */
[----:B------:R-:W3:Y:S04]  /*293f0*/  LDL.LU R22, [R1+0x168] ;  /* 0x0001680001167983 */ /* 0x000ee80000300800 */
[----:B-1----:R-:W3:Y:S04]  /*29400*/  LDL.LU R23, [R1+0x16c] ;  /* 0x00016c0001177983 */ /* 0x002ee80000300800 */
[----:B------:R-:W2:Y:S01]  /*29410*/  LDL.LU R17, [R1+0x466c] ;  /* 0x00466c0001117983 */ /* 0x000ea20000300800 */
[----:B------:R-:W-:Y:S01]  /*29420*/  MOV R14, R8 ;  /* 0x00000008000e7202 */ /* 0x000fe20000000f00 */
[----:B------:R-:W-:Y:S01]  /*29430*/  IMAD.MOV.U32 R13, RZ, RZ, R5 ;  /* 0x000000ffff0d7224 */ /* 0x000fe200078e0005 */
[----:B------:R-:W-:Y:S01]  /*29440*/  MOV R15, R9 ;  /* 0x00000009000f7202 */ /* 0x000fe20000000f00 */
[----:B------:R-:W3:Y:S04]  /*29450*/  LDL.LU R5, [R1+0x4668] ;  /* 0x0046680001057983 */ /* 0x000ee80000300800 */
[----:B------:R-:W3:Y:S04]  /*29460*/  LDL.LU R8, [R1+0x4664] ;  /* 0x0046640001087983 */ /* 0x000ee80000300800 */
[----:B------:R-:W3:Y:S04]  /*29470*/  LDL.LU R9, [R1+0x4660] ;  /* 0x0046600001097983 */ /* 0x000ee80000300800 */
[----:B------:R-:W-:Y:S04]  /*29480*/  STL.64 [R1+0x4640], R14 ;  /* 0x0046400e01007387 */ /* 0x000fe80000100a00 */
[----:B------:R4:W-:Y:S02]  /*29490*/  STL.64 [R1+0x4638], R12 ;  /* 0x0046380c01007387 */ /* 0x0009e40000100a00 */
[----:B----4-:R-:W-:-:S02]  /*294a0*/  IMAD.MOV.U32 R12, RZ, RZ, R16 ;  /* 0x000000ffff0c7224 */ /* 0x010fc400078e0010 */
[----:B------:R-:W4:Y:S01]  /*294b0*/  LDL.LU R16, [R1+0x465c] ;  /* 0x00465c0001107983 */ /* 0x000f220000300800 */
[----:B--2---:R-:W-:-:S03]  /*294c0*/  MOV R13, R17 ;  /* 0x00000011000d7202 */ /* 0x004fc60000000f00 */
[----:B------:R-:W2:Y:S04]  /*294d0*/  LDL.LU R17, [R1+0x4658] ;  /* 0x0046580001117983 */ /* 0x000ea80000300800 */
[----:B------:R-:W2:Y:S04]  /*294e0*/  LDL.LU R14, [R1+0x98] ;  /* 0x00009800010e7983 */ /* 0x000ea80000300800 */
[----:B------:R-:W2:Y:S01]  /*294f0*/  LDL.LU R15, [R1+0x9c] ;  /* 0x00009c00010f7983 */ /* 0x000ea20000300800 */
[----:B---3--:R-:W-:Y:S03]  /*29500*/  HMMA.16816.F32 R20, R24, R8, R20 ;  /* 0x000000081814723c */ /* 0x008fe60000001814 */
[----:B--2---:R-:W-:Y:S04]  /*29510*/  STL.64 [R1+0x4650], R14 ;  /* 0x0046500e01007387 */ /* 0x004fe80000100a00 */
[----:B------:R0:W-:Y:S04]  /*29520*/  STL.64 [R1+0x4648], R12 ;  /* 0x0046480c01007387 */ /* 0x0001e80000100a00 */
[----:B0-----:R-:W2:Y:S04]  /*29530*/  LDL.LU R12, [R1+0x150] ;  /* 0x00015000010c7983 */ /* 0x001ea80000300800 */
[----:B------:R-:W2:Y:S01]  /*29540*/  LDL.LU R13, [R1+0x154] ;  /* 0x00015400010d7983 */ /* 0x000ea20000300800 */
[----:B------:R-:W-:Y:S01]  /*29550*/  MOV R14, R17 ;  /* 0x00000011000e7202 */ /* 0x000fe20000000f00 */
[----:B----4-:R-:W-:-:S02]  /*29560*/  IMAD.MOV.U32 R15, RZ, RZ, R16 ;  /* 0x000000ffff0f7224 */ /* 0x010fc400078e0010 */
[----:B------:R-:W0:Y:S04]  /*29570*/  LDSM.16.MT88.4 R16, [R2+0x3000] ;  /* 0x003000000210783b */ /* 0x000e280000004200 */
[----:B0-----:R-:W-:Y:S04]  /*29580*/  STL [R1+0x4558], R16 ;  /* 0x0045581001007387 */ /* 0x001fe80000100800 */
[----:B------:R-:W-:Y:S04]  /*29590*/  STL [R1+0x4554], R17 ;  /* 0x0045541101007387 */ /* 0x000fe80000100800 */
[----:B------:R-:W-:Y:S04]  /*295a0*/  STL [R1+0x4550], R18 ;  /* 0x0045501201007387 */ /* 0x000fe80000100800 */
[----:B------:R-:W-:Y:S04]  /*295b0*/  STL [R1+0x454c], R19 ;  /* 0x00454c1301007387 */ /* 0x000fe80000100800 */
[----:B------:R-:W-:Y:S04]  /*295c0*/  STL.64 [R1+0x140], R20 ;  /* 0x0001401401007387 */ /* 0x000fe80000100a00 */
[----:B------:R-:W-:Y:S04]  /*295d0*/  STL.64 [R1+0x148], R22 ;  /* 0x0001481601007387 */ /* 0x000fe80000100a00 */
[----:B------:R-:W0:Y:S04]  /*295e0*/  LDSM.16.MT88.4 R20, [R2+0x3080] ;  /* 0x003080000214783b */ /* 0x000e280000004200 */
[----:B0-----:R-:W-:Y:S04]  /*295f0*/  STL.64 [R1+0x4510], R22 ;  /* 0x0045101601007387 */ /* 0x001fe80000100a00 */
[----:B------:R-:W-:Y:S04]  /*29600*/  STL.64 [R1+0x4508], R20 ;  /* 0x0045081401007387 */ /* 0x000fe80000100a00 */
[----:B------:R-:W-:Y:S01]  /*29610*/  STL [R1+0x44d4], R2 ;  /* 0x0044d40201007387 */ /* 0x000fe20000100800 */
[----:B--2---:R-:W-:Y:S11]  /*29620*/  HMMA.16816.F32 R12, R24, R4, R12 ;  /* 0x00000004180c723c */ /* 0x004ff6000000180c */
[----:B------:R-:W-:Y:S11]  /*29630*/  @!UPT UIADD3 URZ, URZ, URZ, URZ ;  /* 0x0000003f3f3ff290 */ /* 0x000ff6000fffe03f */
[----:B------:R-:W-:Y:S02]  /*29640*/  @!UPT UIADD3 URZ, URZ, URZ, URZ ;  /* 0x0000003f3f3ff290 */ /* 0x000fe4000fffe03f */
[----:B------:R-:W-:Y:S01]  /*29650*/  MOV R24, R12 ;  /* 0x0000000c00187202 */ /* 0x000fe20000000f00 */
[----:B------:R-:W-:Y:S01]  /*29660*/  IMAD.MOV.U32 R25, RZ, RZ, R13 ;  /* 0x000000ffff197224 */ /* 0x000fe200078e000d */
[----:B------:R-:W-:Y:S02]  /*29670*/  MOV R26, R14 ;  /* 0x0000000e001a7202 */ /* 0x000fe40000000f00 */
[----:B------:R-:W-:Y:S02]  /*29680*/  MOV R27, R15 ;  /* 0x0000000f001b7202 */ /* 0x000fe40000000f00 */
[----:B------:R-:W0:Y:S04]  /*29690*/  LDSM.16.MT88.4 R12, [R28+0x3000] ;  /* 0x003000001c0c783b */ /* 0x000e280000004200 */
[----:B------:R-:W-:Y:S04]  /*296a0*/  STL.64 [R1+0x45b8], R26 ;  /* 0x0045b81a01007387 */ /* 0x000fe80000100a00 */
[----:B------:R1:W-:Y:S04]  /*296b0*/  STL.64 [R1+0x45b0], R24 ;  /* 0x0045b01801007387 */ /* 0x0003e80000100a00 */
[----:B-1----:R-:W2:Y:S04]  /*296c0*/  LDL.LU R24, [R1+0x1a0] ;  /* 0x0001a00001187983 */ /* 0x002ea80000300800 */
[----:B------:R-:W2:Y:S04]  /*296d0*/  LDL.LU R25, [R1+0x1a4] ;  /* 0x0001a40001197983 */ /* 0x000ea80000300800 */
[----:B------:R-:W2:Y:S04]  /*296e0*/  LDL.LU R26, [R1+0x1a8] ;  /* 0x0001a800011a7983 */ /* 0x000ea80000300800 */
[----:B------:R-:W2:Y:S01]  /*296f0*/  LDL.LU R27, [R1+0x1ac] ;  /* 0x0001ac00011b7983 */ /* 0x000ea20000300800 */
[----:B0-----:R-:W-:Y:S01]  /*29700*/  MOV R21, R14 ;  /* 0x0000000e00157202 */ /* 0x001fe20000000f00 */
[----:B------:R-:W-:Y:S01]  /*29710*/  IMAD.MOV.U32 R20, RZ, RZ, R15 ;  /* 0x000000ffff147224 */ /* 0x000fe200078e000f */
[----:B------:R-:W-:Y:S01]  /*29720*/  MOV R22, R13 ;  /* 0x0000000d00167202 */ /* 0x000fe20000000f00 */
[----:B------:R-:W-:Y:S01]  /*29730*/  IMAD.MOV.U32 R23, RZ, RZ, R12 ;  /* 0x000000ffff177224 */ /* 0x000fe200078e000c */
[----:B------:R-:W3:Y:S04]  /*29740*/  LDL.LU.64 R14, [R1+0x4650] ;  /* 0x00465000010e7983 */ /* 0x000ee80000300a00 */
[----:B------:R-:W3:Y:S01]  /*29750*/  LDL.LU.64 R12, [R1+0x4648] ;  /* 0x00464800010c7983 */ /* 0x000ee20000300a00 */
[----:B------:R-:W-:Y:S01]  /*29760*/  MOV R16, R11 ;  /* 0x0000000b00107202 */ /* 0x000fe20000000f00 */
[----:B------:R-:W-:Y:S01]  /*29770*/  IMAD.MOV.U32 R18, RZ, RZ, R7 ;  /* 0x000000ffff127224 */ /* 0x000fe200078e0007 */
[----:B------:R-:W-:-:S02]  /*29780*/  MOV R17, R10 ;  /* 0x0000000a00117202 */ /* 0x000fc40000000f00 */
[----:B------:R-:W-:Y:S01]  /*29790*/  MOV R19, R6 ;  /* 0x0000000600137202 */ /* 0x000fe20000000f00 */
[----:B------:R-:W-:Y:S04]  /*297a0*/  STL.64 [R1+0x4520], R22 ;  /* 0x0045201601007387 */ /* 0x000fe80000100a00 */
[----:B------:R0:W-:Y:S04]  /*297b0*/  STL.64 [R1+0x4518], R20 ;  /* 0x0045181401007387 */ /* 0x0001e80000100a00 */
[----:B0-----:R-:W4:Y:S04]  /*297c0*/  LDL.LU R20, [R1+0x60] ;  /* 0x0000600001147983 */ /* 0x001f280000300800 */
[----:B------:R-:W4:Y:S04]  /*297d0*/  LDL.LU R21, [R1+0x64] ;  /* 0x0000640001157983 */ /* 0x000f280000300800 */
[----:B------:R-:W4:Y:S04]  /*297e0*/  LDL.LU R22, [R1+0x68] ;  /* 0x0000680001167983 */ /* 0x000f280000300800 */
[----:B------:R-:W4:Y:S01]  /*297f0*/  LDL.LU R23, [R1+0x6c] ;  /* 0x00006c0001177983 */ /* 0x000f220000300800 */
[C---:B---3--:R-:W-:Y:S11]  /*29800*/  HMMA.16816.F32 R12, R16.reuse, R8, R12 ;  /* 0x00000008100c723c */ /* 0x048ff6000000180c */
[----:B------:R-:W-:Y:S11]  /*29810*/  @!UPT UIADD3 URZ, URZ, URZ, URZ ;  /* 0x0000003f3f3ff290 */ /* 0x000ff6000fffe03f */
[----:B------:R-:W-:Y:S01]  /*29820*/  @!UPT UIADD3 URZ, URZ, URZ, URZ ;  /* 0x0000003f3f3ff290 */ /* 0x000fe2000fffe03f */
[----:B------:R-:W-:Y:S01]  /*29830*/  STL [R1+0x74], R13 ;  /* 0x0000740d01007387 */ /* 0x000fe20000100800 */
[----:B------:R-:W-:Y:S02]  /*29840*/  MOV R0, R15 ;  /* 0x0000000f00007202 */ /* 0x000fe40000000f00 */
[----:B------:R-:W-:Y:S01]  /*29850*/  MOV R7, R12 ;  /* 0x0000000c00077202 */ /* 0x000fe20000000f00 */
[----:B------:R0:W-:Y:S04]  /*29860*/  STL [R1+0x78], R14 ;  /* 0x0000780e01007387 */ /* 0x0001e80000100800 */
[----:B0-----:R-:W2:Y:S04]  /*29870*/  LDL.LU.64 R14, [R1+0x4640] ;  /* 0x00464000010e7983 */ /* 0x001ea80000300a00 */
[----:B------:R-:W2:Y:S01]  /*29880*/  LDL.LU.64 R12, [R1+0x4638] ;  /* 0x00463800010c7983 */ /* 0x000ea20000300a00 */
[----:B----4-:R-:W-:Y:S11]  /*29890*/  HMMA.16816.F32 R20, R16, R4, R20 ;  /* 0x000000041014723c */ /* 0x010ff60000001814 */
[----:B------:R-:W-:Y:S11]  /*298a0*/  @!UPT UIADD3 URZ, URZ, URZ, URZ ;  /* 0x0000003f3f3ff290 */ /* 0x000ff6000fffe03f */
[----:B------:R-:W-:Y:S02]  /*298b0*/  @!UPT UIADD3 URZ, URZ, URZ, URZ ;  /* 0x0000003f3f3ff290 */ /* 0x000fe4000fffe03f */
[----:B------:R-:W-:Y:S01]  /*298c0*/  IMAD.MOV.U32 R19, RZ, RZ, R20 ;  /* 0x000000ffff137224 */ /* 0x000fe200078e0014 */
[----:B------:R-:W-:Y:S01]  /*298d0*/  MOV R6, R21 ;  /* 0x0000001500067202 */ /* 0x000fe20000000f00 */
[----:B------:R-:W-:Y:S01]  /*298e0*/  IMAD.MOV.U32 R11, RZ, RZ, R23 ;  /* 0x000000ffff0b7224 */ /* 0x000fe200078e0017 */
[----:B------:R-:W-:Y:S01]  /*298f0*/  MOV R10, R22 ;  /* 0x00000016000a7202 */ /* 0x000fe20000000f00 */
[----:B------:R0:W-:Y:S01]  /*29900*/  STL [R1+0x455c], R7 ;  /* 0x00455c0701007387 */ /* 0x0001e20000100800 */
[----:B--2---:R-:W-:Y:S11]  /*29910*/  HMMA.16816.F32 R20, R12, R8, R24 ;  /* 0x000000080c14723c */ /* 0x004ff60000001818 */
[----:B------:R-:W-:Y:S11]  /*29920*/  @!UPT UIADD3 URZ, URZ, URZ, URZ ;  /* 0x0000003f3f3ff290 */ /* 0x000ff6000fffe03f */
[----:B------:R-:W-:Y:S02]  /*29930*/  @!UPT UIADD3 URZ, URZ, URZ, URZ ;  /* 0x0000003f3f3ff290 */ /* 0x000fe4000fffe03f */
[----:B0-----:R-:W-:Y:S01]  /*29940*/  MOV R7, R20 ;  /* 0x0000001400077202 */ /* 0x001fe20000000f00 */
[----:B------:R-:W-:Y:S01]  /*29950*/  IMAD.MOV.U32 R17, RZ, RZ, R22 ;  /* 0x000000ffff117224 */ /* 0x000fe200078e0016 */
[----:B------:R-:W-:Y:S01]  /*29960*/  MOV R16, R21 ;  /* 0x0000001500107202 */ /* 0x000fe20000000f00 */
[----:B------:R-:W2:Y:S01]  /*29970*/  LDL.LU R20, [R1] ;  /* 0x0000000001147983 */ /* 0x000ea20000300800 */
[----:B------:R-:W-:-:S03]  /*29980*/  MOV R18, R23 ;  /* 0x0000001700127202 */ /* 0x000fc60000000f00 */
[----:B------:R-:W2:Y:S04]  /*29990*/  LDL.LU R21, [R1+0x4] ;  /* 0x0000040001157983 */ /* 0x000ea80000300800 */
[----:B------:R-:W3:Y:S04]  /*299a0*/  LDL.LU R22, [R1+0x8] ;  /* 0x0000080001167983 */ /* 0x000ee80000300800 */
[----:B------:R-:W3:Y:S04]  /*299b0*/  LDL.LU R23, [R1+0xc] ;  /* 0x00000c0001177983 */ /* 0x000ee80000300800 */
[----:B---3--:R-:W-:Y:S04]  /*299c0*/  STL.64 [R1+0x45d8], R22 ;  /* 0x0045d81601007387 */ /* 0x008fe80000100a00 */
[----:B--2---:R0:W-:Y:S04]  /*299d0*/  STL.64 [R1+0x45d0], R20 ;  /* 0x0045d01401007387 */ /* 0x0041e80000100a00 */
[----:B------:R-:W2:Y:S04]  /*299e0*/  LDL.LU R24, [R1+0xc0] ;  /* 0x0000c00001187983 */ /* 0x000ea80000300800 */
[----:B------:R-:W2:Y:S04]  /*299f0*/  LDL.LU R25, [R1+0xc4] ;  /* 0x0000c40001197983 */ /* 0x000ea80000300800 */
[----:B------:R-:W3:Y:S04]  /*29a00*/  LDL.LU R26, [R1+0xc8] ;  /* 0x0000c800011a7983 */ /* 0x000ee80000300800 */
[----:B------:R-:W3:Y:S04]  /*29a10*/  LDL.LU R27, [R1+0xcc] ;  /* 0x0000cc00011b7983 */ /* 0x000ee80000300800 */
[----:B0-----:R-:W4:Y:S04]  /*29a20*/  LDL.LU R20, [R1+0x10] ;  /* 0x0000100001147983 */ /* 0x001f280000300800 */
[----:B------:R-:W4:Y:S04]  /*29a30*/  LDL.LU R21, [R1+0x14] ;  /* 0x0000140001157983 */ /* 0x000f280000300800 */
[----:B------:R-:W2:Y:S04]  /*29a40*/  LDL.LU R22, [R1+0x18] ;  /* 0x0000180001167983 */ /* 0x000ea80000300800 */
[----:B------:R-:W2:Y:S04]  /*29a50*/  LDL.LU R23, [R1+0x1c] ;  /* 0x00001c0001177983 */ /* 0x000ea80000300800 */
[----:B--2---:R-:W-:Y:S04]  /*29a60*/  STL.64 [R1+0x4608], R22 ;  /* 0x0046081601007387 */ /* 0x004fe80000100a00 */
[----:B----4-:R-:W-:Y:S04]  /*29a70*/  STL.64 [R1+0x4600], R20 ;  /* 0x0046001401007387 */ /* 0x010fe80000100a00 */
[----:B---3--:R-:W-:Y:S04]  /*29a80*/  STL.64 [R1+0x45c8], R26 ;  /* 0x0045c81a01007387 */ /* 0x008fe80000100a00 */
[----:B------:R0:W-:Y:S04]  /*29a90*/  STL.64 [R1+0x45c0], R24 ;  /* 0x0045c01801007387 */ /* 0x0001e80000100a00 */
[----:B0-----:R-:W2:Y:S04]  /*29aa0*/  LDL.LU R24, [R1+0x100] ;  /* 0x0001000001187983 */ /* 0x001ea80000300800 */
[----:B------:R-:W2:Y:S04]  /*29ab0*/  LDL.LU R25, [R1+0x104] ;  /* 0x0001040001197983 */ /* 0x000ea80000300800 */
[----:B------:R-:W3:Y:S04]  /*29ac0*/  LDL.LU R26, [R1+0x108] ;  /* 0x00010800011a7983 */ /* 0x000ee80000300800 */
[----:B------:R-:W3:Y:S04]  /*29ad0*/  LDL.LU R27, [R1+0x10c] ;  /* 0x00010c00011b7983 */ /* 0x000ee80000300800 */
[----:B---3--:R-:W-:Y:S04]  /*29ae0*/  STL.64 [R1+0x45e8], R26 ;  /* 0x0045e81a01007387 */ /* 0x008fe80000100a00 */
[----:B--2---:R0:W-:Y:S04]  /*29af0*/  STL.64 [R1+0x45e0], R24 ;  /* 0x0045e01801007387 */ /* 0x0041e80000100a00 */
[----:B0-----:R-:W2:Y:S04]  /*29b00*/  LDL.LU R24, [R1+0x190] ;  /* 0x0001900001187983 */ /* 0x001ea80000300800 */
[----:B------:R-:W2:Y:S04]  /*29b10*/  LDL.LU R25, [R1+0x194] ;  /* 0x0001940001197983 */ /* 0x000ea80000300800 */
[----:B------:R-:W3:Y:S04]  /*29b20*/  LDL.LU R26, [R1+0x198] ;  /* 0x00019800011a7983 */ /* 0x000ee80000300800 */
[----:B------:R-:W3:Y:S04]  /*29b30*/  LDL.LU R27, [R1+0x19c] ;  /* 0x00019c00011b7983 */ /* 0x000ee80000300800 */
[----:B------:R-:W4:Y:S04]  /*29b40*/  LDL.LU R20, [R1+0x20] ;  /* 0x0000200001147983 */ /* 0x000f280000300800 */
[----:B------:R-:W4:Y:S04]  /*29b50*/  LDL.LU R21, [R1+0x24] ;  /* 0x0000240001157983 */ /* 0x000f280000300800 */
[----:B------:R-:W4:Y:S04]  /*29b60*/  LDL.LU R22, [R1+0x28] ;  /* 0x0000280001167983 */ /* 0x000f280000300800 */
[----:B------:R-:W4:Y:S04]  /*29b70*/  LDL.LU R23, [R1+0x2c] ;  /* 0x00002c0001177983 */ /* 0x000f280000300800 */
[----:B---3--:R-:W-:Y:S04]  /*29b80*/  STL.64 [R1+0x45f8], R26 ;  /* 0x0045f81a01007387 */ /* 0x008fe80000100a00 */
[----:B--2---:R0:W-:Y:S04]  /*29b90*/  STL.64 [R1+0x45f0], R24 ;  /* 0x0045f01801007387 */ /* 0x0041e80000100a00 */
        /* <DEDUP_REMOVED lines=12> */
[----:B0-----:R-:W4:Y:S04]  /*29c60*/  LDL.LU R24, [R1+0xb0] ;  /* 0x0000b00001187983 */ /* 0x001f280000300800 */
[----:B------:R-:W4:Y:S04]  /*29c70*/  LDL.LU R25, [R1+0xb4] ;  /* 0x0000b40001197983 */ /* 0x000f280000300800 */
[----:B------:R-:W4:Y:S04]  /*29c80*/  LDL.LU R26, [R1+0xb8] ;  /* 0x0000b800011a7983 */ /* 0x000f280000300800 */
[----:B------:R-:W4:Y:S04]  /*29c90*/  LDL.LU R27, [R1+0xbc] ;  /* 0x0000bc00011b7983 */ /* 0x000f280000300800 */
[----:B------:R-:W-:Y:S04]  /*29ca0*/  STL.64 [R1+0x4568], R18 ;  /* 0x0045681201007387 */ /* 0x000fe80000100a00 */
[----:B------:R0:W-:Y:S04]  /*29cb0*/  STL.64 [R1+0x4560], R16 ;  /* 0x0045601001007387 */ /* 0x0001e80000100a00 */
[----:B0-----:R-:W2:Y:S04]  /*29cc0*/  LDL.LU R16, [R1+0x170] ;  /* 0x0001700001107983 */ /* 0x001ea80000300800 */
[----:B------:R-:W2:Y:S04]  /*29cd0*/  LDL.LU R17, [R1+0x174] ;  /* 0x0001740001117983 */ /* 0x000ea80000300800 */
[----:B------:R-:W2:Y:S04]  /*29ce0*/  LDL.LU R18, [R1+0x178] ;  /* 0x0001780001127983 */ /* 0x000ea80000300800 */
[----:B------:R-:W2:Y:S02]  /*29cf0*/  LDL.LU R19, [R1+0x17c] ;  /* 0x00017c0001137983 */ /* 0x000ea40000300800 */
[----:B--2---:R-:W-:Y:S11]  /*29d00*/  HMMA.16816.F32 R12, R12, R4, R16 ;  /* 0x000000040c0c723c */ /* 0x004ff60000001810 */
[----:B------:R-:W-:Y:S11]  /*29d10*/  @!UPT UIADD3 URZ, URZ, URZ, URZ ;  /* 0x0000003f3f3ff290 */ /* 0x000ff6000fffe03f */
[----:B------:R-:W-:Y:S01]  /*29d20*/  @!UPT UIADD3 URZ, URZ, URZ, URZ ;  /* 0x0000003f3f3ff290 */ /* 0x000fe2000fffe03f */
[----:B------:R0:W-:Y:S01]  /*29d30*/  STL [R1+0x44], R13 ;  /* 0x0000440d01007387 */ /* 0x0001e20000100800 */
[----:B------:R-:W-:-:S03]  /*29d40*/  MOV R29, R12 ;  /* 0x0000000c001d7202 */ /* 0x000fc60000000f00 */
[----:B------:R1:W-:Y:S04]  /*29d50*/  STL.64 [R1+0x48], R14 ;  /* 0x0000480e01007387 */ /* 0x0003e80000100a00 */
[----:B------:R-:W2:Y:S04]  /*29d60*/  LDL.LU R12, [R1+0x1c0] ;  /* 0x0001c000010c7983 */ /* 0x000ea80000300800 */
[----:B0-----:R-:W2:Y:S04]  /*29d70*/  LDL.LU R13, [R1+0x1c4] ;  /* 0x0001c400010d7983 */ /* 0x001ea80000300800 */
[----:B-1----:R-:W3:Y:S04]  /*29d80*/  LDL.LU R14, [R1+0x1c8] ;  /* 0x0001c800010e7983 */ /* 0x002ee80000300800 */
[----:B------:R-:W3:Y:S01]  /*29d90*/  LDL.LU R15, [R1+0x1cc] ;  /* 0x0001cc00010f7983 */ /* 0x000ee20000300800 */
[----:B------:R-:W-:Y:S01]  /*29da0*/  IMAD.MOV.U32 R18, RZ, RZ, R3 ;  /* 0x000000ffff127224 */ /* 0x000fe200078e0003 */
[----:B----4-:R-:W-:Y:S02]  /*29db0*/  HMMA.16816.F32 R24, R20, R8, R24 ;  /* 0x000000081418723c */ /* 0x010fe40000001818 */
[----:B---3--:R-:W-:Y:S04]  /*29dc0*/  STL.64 [R1+0x4598], R14 ;  /* 0x0045980e01007387 */ /* 0x008fe80000100a00 */
[----:B--2---:R0:W-:Y:S04]  /*29dd0*/  STL.64 [R1+0x4590], R12 ;  /* 0x0045900c01007387 */ /* 0x0041e80000100a00 */
[----:B0-----:R-:W2:Y:S04]  /*29de0*/  LDL.LU R12, [R1+0x1d0] ;  /* 0x0001d000010c7983 */ /* 0x001ea80000300800 */
[----:B------:R-:W2:Y:S04]  /*29df0*/  LDL.LU R13, [R1+0x1d4] ;  /* 0x0001d400010d7983 */ /* 0x000ea80000300800 */
[----:B------:R-:W2:Y:S04]  /*29e00*/  LDL.LU R14, [R1+0x1d8] ;  /* 0x0001d800010e7983 */ /* 0x000ea80000300800 */
[----:B------:R-:W2:Y:S04]  /*29e10*/  LDL.LU R15, [R1+0x1dc] ;  /* 0x0001dc00010f7983 */ /* 0x000ea80000300800 */
[----:B------:R-:W3:Y:S04]  /*29e20*/  LDL.LU R16, [R1+0x120] ;  /* 0x0001200001107983 */ /* 0x000ee80000300800 */
[----:B------:R-:W3:Y:S04]  /*29e30*/  LDL.LU R17, [R1+0x124] ;  /* 0x0001240001117983 */ /* 0x000ee80000300800 */
[----:B------:R-:W4:Y:S04]  /*29e40*/  LDL.LU R3, [R1+0x4630] ;  /* 0x0046300001037983 */ /* 0x000f280000300800 */
[----:B------:R-:W2:Y:S01]  /*29e50*/  LDL.LU R19, [R1+0x12c] ;  /* 0x00012c0001137983 */ /* 0x000ea20000300800 */
[----:B------:R-:W-:-:S03]  /*29e60*/  MOV R2, R25 ;  /* 0x0000001900027202 */ /* 0x000fc60000000f00 */
[----:B--2---:R4:W-:Y:S04]  /*29e70*/  STL.64 [R1+0x4578], R18 ;  /* 0x0045781201007387 */ /* 0x0049e80000100a00 */
[----:B---3--:R0:W-:Y:S01]  /*29e80*/  STL.64 [R1+0x4570], R16 ;  /* 0x0045701001007387 */ /* 0x0081e20000100a00 */
[----:B----4-:R-:W-:-:S03]  /*29e90*/  MOV R19, R3 ;  /* 0x0000000300137202 */ /* 0x010fc60000000f00 */
[----:B0-----:R-:W2:Y:S01]  /*29ea0*/  LDL.LU R16, [R1+0x130] ;  /* 0x0001300001107983 */ /* 0x001ea20000300800 */
[----:B------:R-:W-:-:S03]  /*29eb0*/  IMAD.MOV.U32 R3, RZ, RZ, R27 ;  /* 0x000000ffff037224 */ /* 0x000fc600078e001b */
[----:B------:R-:W2:Y:S04]  /*29ec0*/  LDL.LU R17, [R1+0x134] ;  /* 0x0001340001117983 */ /* 0x000ea80000300800 */
[----:B------:R-:W2:Y:S04]  /*29ed0*/  LDL.LU R18, [R1+0x138] ;  /* 0x0001380001127983 */ /* 0x000ea80000300800 */
[----:B------:R-:W-:Y:S04]  /*29ee0*/  STL [R1+0x80], R24 ;  /* 0x0000801801007387 */ /* 0x000fe80000100800 */
[----:B------:R0:W-:Y:S04]  /*29ef0*/  STL [R1+0x88], R26 ;  /* 0x0000881a01007387 */ /* 0x0001e80000100800 */
[----:B0-----:R-:W3:Y:S04]  /*29f00*/  LDL.LU.64 R26, [R1+0x4628] ;  /* 0x00462800011a7983 */ /* 0x001ee80000300a00 */
[----:B------:R-:W3:Y:S02]  /*29f10*/  LDL.LU.64 R24, [R1+0x4620] ;  /* 0x0046200001187983 */ /* 0x000ee40000300a00 */
[----:B---3--:R-:W-:Y:S02]  /*29f20*/  HMMA.16816.F32 R20, R20, R4, R24 ;  /* 0x000000041414723c */ /* 0x008fe40000001818 */
[----:B------:R-:W3:Y:S04]  /*29f30*/  LDL.LU.64 R26, [R1+0x4618] ;  /* 0x00461800011a7983 */ /* 0x000ee80000300a00 */
[----:B------:R-:W3:Y:S11]  /*29f40*/  LDL.LU.64 R24, [R1+0x4610] ;  /* 0x0046100001187983 */ /* 0x000ef60000300a00 */
[----:B------:R-:W-:Y:S06]  /*29f50*/  @!UPT UIADD3 URZ, URZ, URZ, URZ ;  /* 0x0000003f3f3ff290 */ /* 0x000fec000fffe03f */
[----:B------:R-:W-:Y:S04]  /*29f60*/  STL.64 [R1+0x90], R20 ;  /* 0x0000901401007387 */ /* 0x000fe80000100a00 */
[----:B------:R0:W-:Y:S04]  /*29f70*/  STL.64 [R1+0x98], R22 ;  /* 0x0000981601007387 */ /* 0x0001e80000100a00 */
[----:B0-----:R-:W3:Y:S04]  /*29f80*/  LDL.LU.64 R22, [R1+0x4608] ;  /* 0x0046080001167983 */ /* 0x001ee80000300a00 */
[----:B------:R-:W3:Y:S02]  /*29f90*/  LDL.LU.64 R20, [R1+0x4600] ;  /* 0x0046000001147983 */ /* 0x000ee40000300a00 */
[C---:B---3--:R-:W-:Y:S11]  /*29fa0*/  HMMA.16816.F32 R24, R20.reuse, R8, R24 ;  /* 0x000000081418723c */ /* 0x048ff60000001818 */
[----:B------:R-:W-:Y:S11]  /*29fb0*/  @!UPT UIADD3 URZ, URZ, URZ, URZ ;  /* 0x0000003f3f3ff290 */ /* 0x000ff6000fffe03f */
[----:B------:R-:W-:Y:S01]  /*29fc0*/  @!UPT UIADD3 URZ, URZ, URZ, URZ ;  /* 0x0000003f3f3ff290 */ /* 0x000fe2000fffe03f */
[----:B------:R-:W-:Y:S04]  /*29fd0*/  STL.64 [R1+0xe0], R24 ;  /* 0x0000e01801007387 */ /* 0x000fe80000100a00 */
[----:B------:R0:W-:Y:S04]  /*29fe0*/  STL.64 [R1+0xe8], R26 ;  /* 0x0000e81a01007387 */ /* 0x0001e80000100a00 */
[----:B0-----:R-:W3:Y:S04]  /*29ff0*/  LDL.LU.64 R26, [R1+0x45f8] ;  /* 0x0045f800011a7983 */ /* 0x001ee80000300a00 */
[----:B------:R-:W3:Y:S02]  /*2a000*/  LDL.LU.64 R24, [R1+0x45f0] ;  /* 0x0045f00001187983 */ /* 0x000ee40000300a00 */
[----:B---3--:R-:W-:Y:S02]  /*2a010*/  HMMA.16816.F32 R20, R20, R4, R24 ;  /* 0x000000041414723c */ /* 0x008fe40000001818 */
[----:B------:R-:W3:Y:S04]  /*2a020*/  LDL.LU.64 R26, [R1+0x45e8] ;  /* 0x0045e800011a7983 */ /* 0x000ee80000300a00 */
[----:B------:R-:W3:Y:S11]  /*2a030*/  LDL.LU.64 R24, [R1+0x45e0] ;  /* 0x0045e00001187983 */ /* 0x000ef60000300a00 */
[----:B------:R-:W-:Y:S06]  /*2a040*/  @!UPT UIADD3 URZ, URZ, URZ, URZ ;  /* 0x0000003f3f3ff290 */ /* 0x000fec000fffe03f */
[----:B------:R-:W-:Y:S04]  /*2a050*/  STL.64 [R1+0xd0], R20 ;  /* 0x0000d01401007387 */ /* 0x000fe80000100a00 */
[----:B------:R-:W-:Y:S04]  /*2a060*/  STL.64 [R1+0xd8], R22 ;  /* 0x0000d81601007387 */ /* 0x000fe80000100a00 */
[----:B------:R-:W0:Y:S04]  /*2a070*/  LDSM.16.MT88.4 R20, [R28+0x3080] ;  /* 0x003080001c14783b */ /* 0x000e280000004200 */
[----:B0-----:R-:W-:Y:S04]  /*2a080*/  STL.64 [R1+0x20], R20 ;  /* 0x0000201401007387 */ /* 0x001fe80000100a00 */
[----:B------:R0:W-:Y:S04]  /*2a090*/  STL.64 [R1+0x28], R22 ;  /* 0x0000281601007387 */ /* 0x0001e80000100a00 */
[----:B0-----:R-:W3:Y:S04]  /*2a0a0*/  LDL.LU.64 R22, [R1+0x45d8] ;  /* 0x0045d80001167983 */ /* 0x001ee80000300a00 */
[----:B------:R-:W3:Y:S04]  /*2a0b0*/  LDL.LU.64 R20, [R1+0x45d0] ;  /* 0x0045d00001147983 */ /* 0x000ee80000300a00 */
[----:B------:R-:W-:Y:S01]  /*2a0c0*/  STL [R1+0x44b8], R28 ;  /* 0x0044b81c01007387 */ /* 0x000fe20000100800 */
        /* <DEDUP_REMOVED lines=9> */
[----:B------:R-:W4:Y:S11]  /*2a160*/  LDL.LU.64 R24, [R1+0x45b0] ;  /* 0x0045b00001187983 */ /* 0x000f360000300a00 */
[----:B------:R-:W-:Y:S06]  /*2a170*/  @!UPT UIADD3 URZ, URZ, URZ, URZ ;  /* 0x0000003f3f3ff290 */ /* 0x000fec000fffe03f */
[----:B------:R-:W-:Y:S04]  /*2a180*/  STL.64 [R1+0xb0], R20 ;  /* 0x0000b01401007387 */ /* 0x000fe80000100a00 */
[----:B------:R3:W-:Y:S02]  /*2a190*/  STL.64 [R1+0xb8], R22 ;  /* 0x0000b81601007387 */ /* 0x0007e40000100a00 */
[----:B---3--:R-:W-:Y:S01]  /*2a1a0*/  IMAD.MOV.U32 R22, RZ, RZ, R26 ;  /* 0x000000ffff167224 */ /* 0x008fe200078e001a */
[----:B------:R-:W-:Y:S02]  /*2a1b0*/  MOV R23, R27 ;  /* 0x0000001b00177202 */ /* 0x000fe40000000f00 */
[----:B----4-:R-:W-:Y:S02]  /*2a1c0*/  MOV R20, R24 ;  /* 0x0000001800147202 */ /* 0x010fe40000000f00 */
[----:B------:R-:W3:Y:S01]  /*2a1d0*/  LDL.LU R24, [R1+0x45ac] ;  /* 0x0045ac0001187983 */ /* 0x000ee20000300800 */
[----:B------:R-:W-:-:S03]  /*2a1e0*/  MOV R21, R25 ;  /* 0x0000001900157202 */ /* 0x000fc60000000f00 */
[----:B------:R-:W3:Y:S04]  /*2a1f0*/  LDL.LU R25, [R1+0x45a8] ;  /* 0x0045a80001197983 */ /* 0x000ee80000300800 */
[----:B------:R-:W3:Y:S04]  /*2a200*/  LDL.LU R26, [R1+0x45a4] ;  /* 0x0045a400011a7983 */ /* 0x000ee80000300800 */
[----:B------:R-:W3:Y:S04]  /*2a210*/  LDL.LU R27, [R1+0x45a0] ;  /* 0x0045a000011b7983 */ /* 0x000ee80000300800 */
        /* <DEDUP_REMOVED lines=15> */
[----:B------:R-:W2:Y:S11]  /*2a310*/  LDL.LU.64 R12, [R1+0x4580] ;  /* 0x00458000010c7983 */ /* 0x000eb60000300a00 */
[----:B------:R-:W-:Y:S06]  /*2a320*/  @!UPT UIADD3 URZ, URZ, URZ, URZ ;  /* 0x0000003f3f3ff290 */ /* 0x000fec000fffe03f */
[----:B------:R0:W-:Y:S04]  /*2a330*/  STL.64 [R1+0xa0], R24 ;  /* 0x0000a01801007387 */ /* 0x0001e80000100a00 */
[----:B------:R1:W-:Y:S01]  /*2a340*/  STL [R1+0xa8], R26 ;  /* 0x0000a81a01007387 */ /* 0x0003e20000100800 */
[C---:B--2---:R-:W-:Y:S11]  /*2a350*/  HMMA.16816.F32 R16, R12.reuse, R8, R16 ;  /* 0x000000080c10723c */ /* 0x044ff60000001810 */
[----:B------:R-:W-:Y:S11]  /*2a360*/  @!UPT UIADD3 URZ, URZ, URZ, URZ ;  /* 0x0000003f3f3ff290 */ /* 0x000ff6000fffe03f */
[----:B------:R-:W-:Y:S02]  /*2a370*/  @!UPT UIADD3 URZ, URZ, URZ, URZ ;  /* 0x0000003f3f3ff290 */ /* 0x000fe4000fffe03f */
[----:B0-----:R-:W-:Y:S01]  /*2a380*/  MOV R25, R18 ;  /* 0x0000001200197202 */ /* 0x001fe20000000f00 */
[----:B-1----:R-:W-:Y:S01]  /*2a390*/  IMAD.MOV.U32 R26, RZ, RZ, R17 ;  /* 0x000000ffff1a7224 */ /* 0x002fe200078e0011 */
[----:B------:R-:W-:Y:S02]  /*2a3a0*/  MOV R24, R19 ;  /* 0x0000001300187202 */ /* 0x000fe40000000f00 */
[----:B------:R-:W-:Y:S01]  /*2a3b0*/  MOV R28, R16 ;  /* 0x00000010001c7202 */ /* 0x000fe20000000f00 */
[----:B------:R-:W2:Y:S04]  /*2a3c0*/  LDL.LU.64 R18, [R1+0x4578] ;  /* 0x0045780001127983 */ /* 0x000ea80000300a00 */
[----:B------:R-:W2:Y:S04]  /*2a3d0*/  LDL.LU.64 R16, [R1+0x4570] ;  /* 0x0045700001107983 */ /* 0x000ea80000300a00 */
[----:B------:R-:W-:Y:S04]  /*2a3e0*/  STL [R1+0x44c8], R24 ;  /* 0x0044c81801007387 */ /* 0x000fe80000100800 */
[----:B------:R-:W-:Y:S04]  /*2a3f0*/  STL [R1+0x44c4], R25 ;  /* 0x0044c41901007387 */ /* 0x000fe80000100800 */
[----:B------:R-:W-:Y:S04]  /*2a400*/  STL [R1+0x44c0], R26 ;  /* 0x0044c01a01007387 */ /* 0x000fe80000100800 */
[----:B------:R-:W-:Y:S01]  /*2a410*/  STL [R1+0x44bc], R28 ;  /* 0x0044bc1c01007387 */ /* 0x000fe20000100800 */
[----:B--2---:R-:W-:Y:S03]  /*2a420*/  HMMA.16816.F32 R12, R12, R4, R16 ;  /* 0x000000040c0c723c */ /* 0x004fe60000001810 */
[----:B------:R-:W2:Y:S04]  /*2a430*/  LDL.LU.64 R18, [R1+0x4568] ;  /* 0x0045680001127983 */ /* 0x000ea80000300a00 */
[----:B------:R-:W3:Y:S11]  /*2a440*/  LDL.LU.64 R16, [R1+0x4560] ;  /* 0x0045600001107983 */ /* 0x000ef60000300a00 */
[----:B------:R-:W-:Y:S05]  /*2a450*/  @!UPT UIADD3 URZ, URZ, URZ, URZ ;  /* 0x0000003f3f3ff290 */ /* 0x000fea000fffe03f */
[----:B------:R0:W-:Y:S04]  /*2a460*/  STL.64 [R1+0x130], R12 ;  /* 0x0001300c01007387 */ /* 0x0001e80000100a00 */
[----:B------:R2:W-:Y:S01]  /*2a470*/  STL.64 [R1+0x138], R14 ;  /* 0x0001380e01007387 */ /* 0x0005e20000100a00 */
[----:B0-----:R-:W-:-:S03]  /*2a480*/  IMAD.MOV.U32 R12, RZ, RZ, R7 ;  /* 0x000000ffff0c7224 */ /* 0x001fc600078e0007 */
[----:B------:R-:W4:Y:S01]  /*2a490*/  LDL.LU R7, [R1+0x455c] ;  /* 0x00455c0001077983 */ /* 0x000f220000300800 */
[----:B--2---:R-:W-:Y:S01]  /*2a4a0*/  IMAD.MOV.U32 R15, RZ, RZ, R18 ;  /* 0x000000ffff0f7224 */ /* 0x004fe200078e0012 */
[----:B---3--:R-:W-:Y:S02]  /*2a4b0*/  MOV R14, R17 ;  /* 0x00000011000e7202 */ /* 0x008fe40000000f00 */
[----:B------:R-:W-:Y:S02]  /*2a4c0*/  MOV R13, R16 ;  /* 0x00000010000d7202 */ /* 0x000fe40000000f00 */
[----:B------:R-:W2:Y:S04]  /*2a4d0*/  LDL.LU R16, [R1+0x4558] ;  /* 0x0045580001107983 */ /* 0x000ea80000300800 */
[----:B------:R-:W2:Y:S04]  /*2a4e0*/  LDL.LU R17, [R1+0x4554] ;  /* 0x0045540001117983 */ /* 0x000ea80000300800 */
[----:B------:R-:W2:Y:S04]  /*2a4f0*/  LDL.LU R18, [R1+0x4550] ;  /* 0x0045500001127983 */ /* 0x000ea80000300800 */
[----:B------:R0:W-:Y:S04]  /*2a500*/  STL.64 [R1+0x44f0], R14 ;  /* 0x0044f00e01007387 */ /* 0x0001e80000100a00 */
[----:B------:R1:W-:Y:S01]  /*2a510*/  STL.64 [R1+0x44e8], R12 ;  /* 0x0044e80c01007387 */ /* 0x0003e20000100a00 */
[----:B0-----:R-:W-:Y:S01]  /*2a520*/  IMAD.MOV.U32 R14, RZ, RZ, R10 ;  /* 0x000000ffff0e7224 */ /* 0x001fe200078e000a */
[----:B------:R-:W-:-:S02]  /*2a530*/  MOV R15, R11 ;  /* 0x0000000b000f7202 */ /* 0x000fc40000000f00 */
[----:B-1----:R-:W-:Y:S02]  /*2a540*/  MOV R12, R19 ;  /* 0x00000013000c7202 */ /* 0x002fe40000000f00 */
[----:B------:R-:W2:Y:S01]  /*2a550*/  LDL.LU R19, [R1+0x454c] ;  /* 0x00454c0001137983 */ /* 0x000ea20000300800 */
[----:B------:R-:W-:-:S03]  /*2a560*/  MOV R13, R6 ;  /* 0x00000006000d7202 */ /* 0x000fc60000000f00 */
[----:B------:R-:W3:Y:S04]  /*2a570*/  LDL.LU R6, [R1+0x4548] ;  /* 0x0045480001067983 */ /* 0x000ee80000300800 */
[----:B------:R-:W2:Y:S04]  /*2a580*/  LDL.LU R10, [R1+0x4544] ;  /* 0x00454400010a7983 */ /* 0x000ea80000300800 */
[----:B------:R-:W2:Y:S04]  /*2a590*/  LDL.LU R11, [R1+0x4540] ;  /* 0x00454000010b7983 */ /* 0x000ea80000300800 */
[----:B------:R0:W-:Y:S04]  /*2a5a0*/  STL.64 [R1+0x4500], R14 ;  /* 0x0045000e01007387 */ /* 0x0001e80000100a00 */
[----:B------:R4:W-:Y:S01]  /*2a5b0*/  STL.64 [R1+0x44f8], R12 ;  /* 0x0044f80c01007387 */ /* 0x0009e20000100a00 */
[----:B0-----:R-:W-:Y:S01]  /*2a5c0*/  IMAD.MOV.U32 R15, RZ, RZ, R0 ;  /* 0x000000ffff0f7224 */ /* 0x001fe200078e0000 */
[----:B----4-:R-:W-:-:S02]  /*2a5d0*/  MOV R12, R7 ;  /* 0x00000007000c7202 */ /* 0x010fc40000000f00 */
[----:B------:R-:W3:Y:S04]  /*2a5e0*/  LDL.LU R7, [R1+0x453c] ;  /* 0x00453c0001077983 */ /* 0x000ee80000300800 */
[----:B------:R-:W4:Y:S04]  /*2a5f0*/  LDL.LU R13, [R1+0x74] ;  /* 0x00007400010d7983 */ /* 0x000f280000300800 */
[----:B------:R-:W4:Y:S04]  /*2a600*/  LDL.LU R14, [R1+0x78] ;  /* 0x00007800010e7983 */ /* 0x000f280000300800 */
        /* <DEDUP_REMOVED lines=12> */
[----:B------:R2:W-:Y:S04]  /*2a6d0*/  STL.64 [R1+0x1a0], R16 ;  /* 0x0001a01001007387 */ /* 0x0005e80000100a00 */
[----:B------:R3:W-:Y:S01]  /*2a6e0*/  STL.64 [R1+0x1a8], R18 ;  /* 0x0001a81201007387 */ /* 0x0007e20000100a00 */
[----:B--2---:R-:W-:Y:S02]  /*2a6f0*/  MOV R16, R23 ;  /* 0x0000001700107202 */ /* 0x004fe40000000f00 */
[----:B------:R-:W-:Y:S01]  /*2a700*/  MOV R17, R22 ;  /* 0x0000001600117202 */ /* 0x000fe20000000f00 */
[----:B---3--:R-:W-:Y:S01]  /*2a710*/  IMAD.MOV.U32 R18, RZ, RZ, R21 ;  /* 0x000000ffff127224 */ /* 0x008fe200078e0015 */
[----:B------:R-:W-:Y:S02]  /*2a720*/  MOV R19, R20 ;  /* 0x0000001400137202 */ /* 0x000fe40000000f00 */
[----:B------:R-:W0:Y:S02]  /*2a730*/  LDSM.16.MT88.4 R20, [R0+0x3000] ;  /* 0x003000000014783b */ /* 0x000e240000004200 */
[----:B0-----:R-:W-:Y:S01]  /*2a740*/  MOV R26, R22 ;  /* 0x00000016001a7202 */ /* 0x001fe20000000f00 */
[----:B------:R-:W-:Y:S01]  /*2a750*/  IMAD.MOV.U32 R25, RZ, RZ, R21 ;  /* 0x000000ffff197224 */ /* 0x000fe200078e0015 */
[----:B------:R-:W-:-:S02]  /*2a760*/  MOV R28, R23 ;  /* 0x00000017001c7202 */ /* 0x000fc40000000f00 */
[----:B------:R-:W-:Y:S01]  /*2a770*/  MOV R24, R20 ;  /* 0x0000001400187202 */ /* 0x000fe20000000f00 */
[----:B------:R-:W4:Y:S04]  /*2a780*/  LDL.LU.64 R22, [R1+0x4510] ;  /* 0x0045100001167983 */ /* 0x000f280000300a00 */
[----:B------:R-:W4:Y:S04]  /*2a790*/  LDL.LU.64 R20, [R1+0x4508] ;  /* 0x0045080001147983 */ /* 0x000f280000300a00 */
[----:B------:R-:W-:Y:S04]  /*2a7a0*/  STL [R1+0x44d0], R26 ;  /* 0x0044d01a01007387 */ /* 0x000fe80000100800 */
[----:B------:R-:W-:Y:S01]  /*2a7b0*/  STL [R1+0x44cc], R28 ;  /* 0x0044cc1c01007387 */ /* 0x000fe20000100800 */
[C---:B----4-:R-:W-:Y:S11]  /*2a7c0*/  HMMA.16816.F32 R12, R20.reuse, R10, R12 ;  /* 0x0000000a140c723c */ /* 0x050ff6000000180c */
        /* <DEDUP_REMOVED lines=8> */
[----:B------:R-:W2:Y:S04]  /*2a850*/  LDL.LU.64 R12, [R1+0x44e8] ;  /* 0x0044e800010c7983 */ /* 0x000ea80000300a00 */
[----:B------:R0:W-:Y:S01]  /*2a860*/  STL.64 [R1+0x44d8], R10 ;  /* 0x0044d80a01007387 */ /* 0x0001e20000100a00 */
[----:B------:R-:W-:Y:S11]  /*2a870*/  IMAD.MOV.U32 R8, RZ, RZ, R29 ;  /* 0x000000ffff087224 */ /* 0x000ff600078e001d */
[----:B------:R-:W-:Y:S01]  /*2a880*/  @!UPT UIADD3 URZ, URZ, URZ, URZ ;  /* 0x0000003f3f3ff290 */ /* 0x000fe2000fffe03f */
[----:B------:R-:W-:Y:S04]  /*2a890*/  STL.64 [R1+0x70], R20 ;  /* 0x0000701401007387 */ /* 0x000fe80000100a00 */
[----:B------:R-:W-:Y:S01]  /*2a8a0*/  STL.64 [R1+0x78], R22 ;  /* 0x0000781601007387 */ /* 0x000fe20000100a00 */
[----:B--2---:R-:W-:Y:S11]  /*2a8b0*/  HMMA.16816.F32 R12, R16, R10, R12 ;  /* 0x0000000a100c723c */ /* 0x004ff6000000180c */
[----:B------:R-:W-:Y:S11]  /*2a8c0*/  @!UPT UIADD3 URZ, URZ, URZ, URZ ;  /* 0x0000003f3f3ff290 */ /* 0x000ff6000fffe03f */
[----:B------:R-:W-:Y:S01]  /*2a8d0*/  @!UPT UIADD3 URZ, URZ, URZ, URZ ;  /* 0x0000003f3f3ff290 */ /* 0x000fe2000fffe03f */
[----:B------:R-:W-:Y:S04]  /*2a8e0*/  STL.64 [R1+0x190], R12 ;  /* 0x0001900c01007387 */ /* 0x000fe80000100a00 */
[----:B------:R-:W-:Y:S04]  /*2a8f0*/  STL.64 [R1+0x198], R14 ;  /* 0x0001980e01007387 */ /* 0x000fe80000100a00 */
[----:B------:R-:W2:Y:S04]  /*2a900*/  LDL.LU R29, [R1+0x44e0] ;  /* 0x0044e000011d7983 */ /* 0x000ea80000300800 */
[----:B------:R-:W3:Y:S04]  /*2a910*/  LDL.LU R9, [R1+0x44] ;  /* 0x0000440001097983 */ /* 0x000ee80000300800 */
[----:B0-----:R-:W3:Y:S04]  /*2a920*/  LDL.LU R10, [R1+0x48] ;  /* 0x00004800010a7983 */ /* 0x001ee80000300800 */
[----:B------:R-:W3:Y:S04]  /*2a930*/  LDL.LU R11, [R1+0x4c] ;  /* 0x00004c00010b7983 */ /* 0x000ee80000300800 */
[----:B------:R-:W0:Y:S02]  /*2a940*/  LDSM.16.MT88.4 R12, [R0+0x3080] ;  /* 0x00308000000c783b */ /* 0x000e240000004200 */
[----:B0-----:R-:W-:Y:S01]  /*2a950*/  MOV R26, R12 ;  /* 0x0000000c001a7202 */ /* 0x001fe20000000f00 */
[----:B------:R-:W-:Y:S01]  /*2a960*/  IMAD.MOV.U32 R23, RZ, RZ, R14 ;  /* 0x000000ffff177224 */ /* 0x000fe200078e000e */
[----:B------:R-:W-:-:S02]  /*2a970*/  MOV R28, R13 ;  /* 0x0000000d001c7202 */ /* 0x000fc40000000f00 */
[----:B------:R-:W-:Y:S02]  /*2a980*/  MOV R22, R15 ;  /* 0x0000000f00167202 */ /* 0x000fe40000000f00 */
[----:B--2---:R-:W0:Y:S01]  /*2a990*/  LDSM.16.MT88.4 R12, [R29+0x3000] ;  /* 0x003000001d0c783b */ /* 0x004e220000004200 */
[----:B---3--:R-:W-:Y:S03]  /*2a9a0*/  HMMA.16816.F32 R16, R16, R6, R8 ;  /* 0x000000061010723c */ /* 0x008fe60000001808 */
[----:B0-----:R-:W-:Y:S04]  /*2a9b0*/  STL.64 [R1+0x4448], R14 ;  /* 0x0044480e01007387 */ /* 0x001fe80000100a00 */
[----:B------:R0:W-:Y:S04]  /*2a9c0*/  STL.64 [R1+0x4440], R12 ;  /* 0x0044400c01007387 */ /* 0x0001e80000100a00 */
[----:B0-----:R-:W2:Y:S04]  /*2a9d0*/  LDL.LU.64 R12, [R1+0x20] ;  /* 0x00002000010c7983 */ /* 0x001ea80000300a00 */
[----:B------:R-:W3:Y:S04]  /*2a9e0*/  LDL.LU.64 R14, [R1+0x28] ;  /* 0x00002800010e7983 */ /* 0x000ee80000300a00 */
[----:B------:R-:W4:Y:S04]  /*2a9f0*/  LDL.LU.64 R10, [R1+0x44d8] ;  /* 0x0044d800010a7983 */ /* 0x000f280000300a00 */
[----:B------:R-:W-:Y:S04]  /*2aa00*/  STL.64 [R1+0x180], R16 ;  /* 0x0001801001007387 */ /* 0x000fe80000100a00 */
[----:B------:R-:W-:Y:S04]  /*2aa10*/  STL.64 [R1+0x188], R18 ;  /* 0x0001881201007387 */ /* 0x000fe80000100a00 */
[----:B------:R-:W0:Y:S04]  /*2aa20*/  LDSM.16.MT88.4 R16, [R29+0x3080] ;  /* 0x003080001d10783b */ /* 0x000e280000004200 */
[----:B0-----:R-:W-:Y:S04]  /*2aa30*/  STL.64 [R1+0x4428], R18 ;  /* 0x0044281201007387 */ /* 0x001fe80000100a00 */
[----:B------:R0:W-:Y:S04]  /*2aa40*/  STL.64 [R1+0x4420], R16 ;  /* 0x0044201001007387 */ /* 0x0001e80000100a00 */
[----:B0-----:R-:W4:Y:S01]  /*2aa50*/  LDL.LU R16, [R1+0x80] ;  /* 0x0000800001107983 */ /* 0x001f220000300800 */
[----:B------:R-:W-:-:S03]  /*2aa60*/  MOV R17, R2 ;  /* 0x0000000200117202 */ /* 0x000fc60000000f00 */
[----:B------:R-:W4:Y:S04]  /*2aa70*/  LDL.LU R2, [R1+0x44d4] ;  /* 0x0044d40001027983 */ /* 0x000f280000300800 */
[----:B------:R-:W4:Y:S01]  /*2aa80*/  LDL.LU R18, [R1+0x88] ;  /* 0x0000880001127983 */ /* 0x000f220000300800 */
[----:B------:R-:W-:Y:S01]  /*2aa90*/  IMAD.MOV.U32 R19, RZ, RZ, R3 ;  /* 0x000000ffff137224 */ /* 0x000fe200078e0003 */
[----:B--2---:R-:W-:Y:S02]  /*2aaa0*/  MOV R8, R12 ;  /* 0x0000000c00087202 */ /* 0x004fe40000000f00 */
[----:B------:R-:W-:Y:S01]  /*2aab0*/  MOV R9, R13 ;  /* 0x0000000d00097202 */ /* 0x000fe20000000f00 */
[----:B---3--:R-:W-:Y:S01]  /*2aac0*/  IMAD.MOV.U32 R21, RZ, RZ, R14 ;  /* 0x000000ffff157224 */ /* 0x008fe200078e000e */
[----:B------:R-:W-:-:S02]  /*2aad0*/  MOV R20, R15 ;  /* 0x0000000f00147202 */ /* 0x000fc40000000f00 */
[----:B----4-:R-:W-:Y:S01]  /*2aae0*/  HMMA.16816.F32 R16, R12, R10, R16 ;  /* 0x0000000a0c10723c */ /* 0x010fe20000001810 */
[----:B------:R-:W0:Y:S11]  /*2aaf0*/  LDSM.16.MT88.4 R12, [R2+0x4000] ;  /* 0x00400000020c783b */ /* 0x000e360000004200 */
[----:B------:R-:W-:Y:S11]  /*2ab00*/  @!UPT UIADD3 URZ, URZ, URZ, URZ ;  /* 0x0000003f3f3ff290 */ /* 0x000ff6000fffe03f */
[----:B------:R1:W-:Y:S04]  /*2ab10*/  STL.64 [R1+0x1b0], R16 ;  /* 0x0001b01001007387 */ /* 0x0003e80000100a00 */
[----:B------:R2:W-:Y:S04]  /*2ab20*/  STL.64 [R1+0x1b8], R18 ;  /* 0x0001b81201007387 */ /* 0x0005e80000100a00 */
[----:B------:R-:W-:Y:S04]  /*2ab30*/  STL.64 [R1+0x44a0], R10 ;  /* 0x0044a00a01007387 */ /* 0x000fe80000100a00 */
[----:B0-----:R-:W-:Y:S04]  /*2ab40*/  STL [R1+0x50], R12 ;  /* 0x0000500c01007387 */ /* 0x001fe80000100800 */
[----:B-1----:R-:W3:Y:S04]  /*2ab50*/  LDL.LU R16, [R1+0xa0] ;  /* 0x0000a00001107983 */ /* 0x002ee80000300800 */
[----:B------:R-:W3:Y:S04]  /*2ab60*/  LDL.LU R17, [R1+0xa4] ;  /* 0x0000a40001117983 */ /* 0x000ee80000300800 */
[----:B--2---:R-:W2:Y:S01]  /*2ab70*/  LDL.LU R18, [R1+0xa8] ;  /* 0x0000a80001127983 */ /* 0x004ea20000300800 */
[----:B------:R-:W-:-:S05]  /*2ab80*/  MOV R19, R27 ;  /* 0x0000001b00137202 */ /* 0x000fca0000000f00 */
[----:B--2---:R-:W-:Y:S04]  /*2ab90*/  STL.64 [R1+0x4438], R18 ;  /* 0x0044381201007387 */ /* 0x004fe80000100a00 */
[----:B---3--:R0:W-:Y:S04]  /*2aba0*/  STL.64 [R1+0x4430], R16 ;  /* 0x0044301001007387 */ /* 0x0081e80000100a00 */
[----:B0-----:R-:W2:Y:S04]  /*2abb0*/  LDL.LU R16, [R1+0xc0] ;  /* 0x0000c00001107983 */ /* 0x001ea80000300800 */
[----:B------:R-:W2:Y:S04]  /*2abc0*/  LDL.LU R17, [R1+0xc4] ;  /* 0x0000c40001117983 */ /* 0x000ea80000300800 */
[----:B------:R-:W3:Y:S04]  /*2abd0*/  LDL.LU R18, [R1+0xc8] ;  /* 0x0000c80001127983 */ /* 0x000ee80000300800 */
[----:B------:R-:W3:Y:S01]  /*2abe0*/  LDL.LU R19, [R1+0xcc] ;  /* 0x0000cc0001137983 */ /* 0x000ee20000300800 */
[----:B------:R-:W-:Y:S01]  /*2abf0*/  MOV R5, R13 ;  /* 0x0000000d00057202 */ /* 0x000fe20000000f00 */
[----:B------:R-:W-:-:S02]  /*2ac00*/  IMAD.MOV.U32 R12, RZ, RZ, R26 ;  /* 0x000000ffff0c7224 */ /* 0x000fc400078e001a */
[----:B------:R-:W4:Y:S01]  /*2ac10*/  LDL R27, [R1+0xe40] ;  /* 0x000e4000011b7983 */ /* 0x000f220000100800 */
[----:B------:R-:W-:-:S03]  /*2ac20*/  MOV R13, R28 ;  /* 0x0000001c000d7202 */ /* 0x000fc60000000f00 */
[----:B---3--:R-:W-:Y:S04]  /*2ac30*/  STL.64 [R1+0x4458], R18 ;  /* 0x0044581201007387 */ /* 0x008fe80000100a00 */
[----:B--2---:R-:W-:Y:S04]  /*2ac40*/  STL.64 [R1+0x4450], R16 ;  /* 0x0044501001007387 */ /* 0x004fe80000100a00 */
[----:B------:R-:W2:Y:S04]  /*2ac50*/  LDL.LU R26, [R1+0x44d0] ;  /* 0x0044d000011a7983 */ /* 0x000ea80000300800 */
[----:B------:R-:W3:Y:S01]  /*2ac60*/  LDL.LU R28, [R1+0x44cc] ;  /* 0x0044cc00011c7983 */ /* 0x000ee20000300800 */
[----:B------:R-:W-:Y:S01]  /*2ac70*/  IMAD.MOV.U32 R4, RZ, RZ, R14 ;  /* 0x000000ffff047224 */ /* 0x000fe200078e000e */
[----:B------:R-:W-:Y:S01]  /*2ac80*/  MOV R3, R15 ;  /* 0x0000000f00037202 */ /* 0x000fe20000000f00 */
[----:B------:R-:W-:Y:S01]  /*2ac90*/  IMAD.MOV.U32 R15, RZ, RZ, R22 ;  /* 0x000000ffff0f7224 */ /* 0x000fe200078e0016 */
[----:B------:R-:W-:-:S05]  /*2aca0*/  MOV R14, R23 ;  /* 0x00000017000e7202 */ /* 0x000fca0000000f00 */
[----:B------:R-:W-:Y:S04]  /*2acb0*/  STL.64 [R1+0x4478], R14 ;  /* 0x0044780e01007387 */ /* 0x000fe80000100a00 */
[----:B------:R0:W-:Y:S02]  /*2acc0*/  STL.64 [R1+0x4470], R12 ;  /* 0x0044700c01007387 */ /* 0x0001e40000100a00 */
[----:B0-----:R-:W-:Y:S02]  /*2acd0*/  MOV R12, R24 ;  /* 0x00000018000c7202 */ /* 0x001fe40000000f00 */
[----:B------:R-:W4:Y:S01]  /*2ace0*/  LDL.LU R24, [R1+0x44c8] ;  /* 0x0044c80001187983 */ /* 0x000f220000300800 */
[----:B------:R-:W-:-:S03]  /*2acf0*/  MOV R13, R25 ;  /* 0x00000019000d7202 */ /* 0x000fc60000000f00 */
[----:B------:R-:W4:Y:S01]  /*2ad00*/  LDL.LU R25, [R1+0x44c4] ;  /* 0x0044c40001197983 */ /* 0x000f220000300800 */
[----:B--2---:R-:W-:-:S03]  /*2ad10*/  IMAD.MOV.U32 R14, RZ, RZ, R26 ;  /* 0x000000ffff0e7224 */ /* 0x004fc600078e001a */
[----:B------:R-:W2:Y:S01]  /*2ad20*/  LDL.LU R26, [R1+0x44c0] ;  /* 0x0044c000011a7983 */ /* 0x000ea20000300800 */
[----:B---3--:R-:W-:-:S03]  /*2ad30*/  MOV R15, R28 ;  /* 0x0000001c000f7202 */ /* 0x008fc60000000f00 */
[----:B------:R-:W3:Y:S04]  /*2ad40*/  LDL.LU R28, [R1+0x44bc] ;  /* 0x0044bc00011c7983 */ /* 0x000ee80000300800 */
[----:B------:R-:W-:Y:S04]  /*2ad50*/  STL.64 [R1+0x44b0], R14 ;  /* 0x0044b00e01007387 */ /* 0x000fe80000100a00 */
[----:B------:R0:W-:Y:S04]  /*2ad60*/  STL.64 [R1+0x44a8], R12 ;  /* 0x0044a80c01007387 */ /* 0x0001e80000100a00 */
[----:B------:R-:W2:Y:S04]  /*2ad70*/  LDL.LU R16, [R1+0xb0] ;  /* 0x0000b00001107983 */ /* 0x000ea80000300800 */
[----:B------:R-:W2:Y:S04]  /*2ad80*/  LDL.LU R17, [R1+0xb4] ;  /* 0x0000b40001117983 */ /* 0x000ea80000300800 */
[----:B------:R-:W2:Y:S04]  /*2ad90*/  LDL.LU R18, [R1+0xb8] ;  /* 0x0000b80001127983 */ /* 0x000ea80000300800 */
[----:B------:R-:W2:Y:S04]  /*2ada0*/  LDL.LU R19, [R1+0xbc] ;  /* 0x0000bc0001137983 */ /* 0x000ea80000300800 */
[----:B0-----:R-:W3:Y:S04]  /*2adb0*/  LDL.LU R12, [R1+0x90] ;  /* 0x00009000010c7983 */ /* 0x001ee80000300800 */
[----:B------:R-:W3:Y:S04]  /*2adc0*/  LDL.LU R13, [R1+0x94] ;  /* 0x00009400010d7983 */ /* 0x000ee80000300800 */
[----:B------:R-:W3:Y:S04]  /*2add0*/  LDL.LU R14, [R1+0x98] ;  /* 0x00009800010e7983 */ /* 0x000ee80000300800 */
[----:B------:R-:W3:Y:S04]  /*2ade0*/  LDL.LU R15, [R1+0x9c] ;  /* 0x00009c00010f7983 */ /* 0x000ee80000300800 */
[----:B--2---:R-:W-:Y:S04]  /*2adf0*/  STL.64 [R1+0x4468], R18 ;  /* 0x0044681201007387 */ /* 0x004fe80000100a00 */
[----:B------:R0:W-:Y:S04]  /*2ae00*/  STL.64 [R1+0x4460], R16 ;  /* 0x0044601001007387 */ /* 0x0001e80000100a00 */
[----:B0-----:R-:W2:Y:S04]  /*2ae10*/  LDL.LU R16, [R1+0x110] ;  /* 0x0001100001107983 */ /* 0x001ea80000300800 */
[----:B------:R-:W2:Y:S04]  /*2ae20*/  LDL.LU R17, [R1+0x114] ;  /* 0x0001140001117983 */ /* 0x000ea80000300800 */
[----:B------:R-:W2:Y:S04]  /*2ae30*/  LDL.LU R18, [R1+0x118] ;  /* 0x0001180001127983 */ /* 0x000ea80000300800 */
[----:B------:R-:W2:Y:S01]  /*2ae40*/  LDL.LU R19, [R1+0x11c] ;  /* 0x00011c0001137983 */ /* 0x000ea20000300800 */
[----:B------:R-:W-:Y:S01]  /*2ae50*/  MOV R10, R21 ;  /* 0x00000015000a7202 */ /* 0x000fe20000000f00 */
[----:B------:R-:W-:-:S02]  /*2ae60*/  IMAD.MOV.U32 R11, RZ, RZ, R20 ;  /* 0x000000ffff0b7224 */ /* 0x000fc400078e0014 */
[----:B----4-:R-:W0:Y:S04]  /*2ae70*/  LDSM.16.M88.4 R20, [R27+0x20080] ;  /* 0x020080001b14783b */ /* 0x010e280000000200 */
[----:B--2---:R-:W-:Y:S04]  /*2ae80*/  STL.64 [R1+0x4488], R18 ;  /* 0x0044881201007387 */ /* 0x004fe80000100a00 */
[----:B------:R1:W-:Y:S04]  /*2ae90*/  STL.64 [R1+0x4480], R16 ;  /* 0x0044801001007387 */ /* 0x0003e80000100a00 */
[----:B-1----:R-:W2:Y:S04]  /*2aea0*/  LDL.LU R16, [R1+0xd0] ;  /* 0x0000d00001107983 */ /* 0x002ea80000300800 */
[----:B------:R-:W2:Y:S04]  /*2aeb0*/  LDL.LU R17, [R1+0xd4] ;  /* 0x0000d40001117983 */ /* 0x000ea80000300800 */
[----:B------:R-:W4:Y:S04]  /*2aec0*/  LDL.LU R18, [R1+0xd8] ;  /* 0x0000d80001127983 */ /* 0x000f280000300800 */
[----:B------:R-:W4:Y:S01]  /*2aed0*/  LDL.LU R19, [R1+0xdc] ;  /* 0x0000dc0001137983 */ /* 0x000f220000300800 */
[----:B---3--:R-:W-:Y:S03]  /*2aee0*/  HMMA.16816.F32 R8, R8, R6, R12 ;  /* 0x000000060808723c */ /* 0x008fe6000000180c */
[----:B----4-:R-:W-:Y:S04]  /*2aef0*/  STL.64 [R1+0x4498], R18 ;  /* 0x0044981201007387 */ /* 0x010fe80000100a00 */
[----:B--2---:R1:W-:Y:S04]  /*2af00*/  STL.64 [R1+0x4490], R16 ;  /* 0x0044901001007387 */ /* 0x0043e80000100a00 */
[----:B-1----:R-:W2:Y:S04]  /*2af10*/  LDL.LU R16, [R1+0xe0] ;  /* 0x0000e00001107983 */ /* 0x002ea80000300800 */
[----:B------:R-:W2:Y:S04]  /*2af20*/  LDL.LU R17, [R1+0xe4] ;  /* 0x0000e40001117983 */ /* 0x000ea80000300800 */
[----:B------:R-:W2:Y:S04]  /*2af30*/  LDL.LU R18, [R1+0xe8] ;  /* 0x0000e80001127983 */ /* 0x000ea80000300800 */
[----:B------:R-:W2:Y:S04]  /*2af40*/  LDL.LU R19, [R1+0xec] ;  /* 0x0000ec0001137983 */ /* 0x000ea80000300800 */
[----:B0-----:R-:W-:Y:S04]  /*2af50*/  STL [R1+0x4304], R22 ;  /* 0x0043041601007387 */ /* 0x001fe80000100800 */
[----:B------:R-:W-:Y:S04]  /*2af60*/  STL [R1+0x4300], R23 ;  /* 0x0043001701007387 */ /* 0x000fe80000100800 */
[----:B------:R0:W-:Y:S04]  /*2af70*/  STL.64 [R1+0x4408], R20 ;  /* 0x0044081401007387 */ /* 0x0001e80000100a00 */
[----:B0-----:R-:W3:Y:S04]  /*2af80*/  LDL.LU R20, [R1+0x130] ;  /* 0x0001300001147983 */ /* 0x001ee80000300800 */
[----:B------:R-:W3:Y:S04]  /*2af90*/  LDL.LU R21, [R1+0x134] ;  /* 0x0001340001157983 */ /* 0x000ee80000300800 */
[----:B------:R-:W4:Y:S04]  /*2afa0*/  LDL.LU R22, [R1+0x138] ;  /* 0x0001380001167983 */ /* 0x000f280000300800 */
[----:B------:R-:W4:Y:S04]  /*2afb0*/  LDL.LU R23, [R1+0x13c] ;  /* 0x00013c0001177983 */ /* 0x000f280000300800 */
[----:B----4-:R-:W-:Y:S04]  /*2afc0*/  STL.64 [R1+0x4418], R22 ;  /* 0x0044181601007387 */ /* 0x010fe80000100a00 */
[----:B---3--:R0:W-:Y:S02]  /*2afd0*/  STL.64 [R1+0x4410], R20 ;  /* 0x0044101401007387 */ /* 0x0081e40000100a00 */
[----:B0-----:R-:W-:-:S02]  /*2afe0*/  MOV R20, R28 ;  /* 0x0000001c00147202 */ /* 0x001fc40000000f00 */
[----:B------:R-:W3:Y:S04]  /*2aff0*/  LDL.LU R28, [R1+0x44b8] ;  /* 0x0044b800011c7983 */ /* 0x000ee80000300800 */
[----:B------:R-:W2:Y:S04]  /*2b000*/  LDL.LU.64 R14, [R1+0x44b0] ;  /* 0x0044b000010e7983 */ /* 0x000ea80000300a00 */
[----:B------:R-:W2:Y:S04]  /*2b010*/  LDL.LU.64 R12, [R1+0x44a8] ;  /* 0x0044a800010c7983 */ /* 0x000ea80000300a00 */
[----:B------:R-:W-:Y:S04]  /*2b020*/  STL.64 [R1+0x150], R8 ;  /* 0x0001500801007387 */ /* 0x000fe80000100a00 */
[----:B------:R0:W-:Y:S04]  /*2b030*/  STL.64 [R1+0x158], R10 ;  /* 0x0001580a01007387 */ /* 0x0001e80000100a00 */
[----:B0-----:R-:W2:Y:S01]  /*2b040*/  LDL.LU.64 R10, [R1+0x44a0] ;  /* 0x0044a000010a7983 */ /* 0x001ea20000300a00 */
[----:B------:R-:W-:Y:S01]  /*2b050*/  MOV R21, R26 ;  /* 0x0000001a00157202 */ /* 0x000fe20000000f00 */
[----:B------:R-:W-:Y:S01]  /*2b060*/  IMAD.MOV.U32 R22, RZ, RZ, R25 ;  /* 0x000000ffff167224 */ /* 0x000fe200078e0019 */
[----:B------:R-:W-:-:S02]  /*2b070*/  MOV R23, R24 ;  /* 0x0000001800177202 */ /* 0x000fc40000000f00 */
[----:B------:R-:W0:Y:S04]  /*2b080*/  LDSM.16.M88.4 R24, [R27+0x28080] ;  /* 0x028080001b18783b */ /* 0x000e280000000200 */
[----:B0-----:R-:W-:Y:S04]  /*2b090*/  STL [R1+0x4404], R24 ;  /* 0x0044041801007387 */ /* 0x001fe80000100800 */
[----:B------:R-:W-:Y:S04]  /*2b0a0*/  STL [R1+0x4400], R25 ;  /* 0x0044001901007387 */ /* 0x000fe80000100800 */
[----:B------:R-:W-:Y:S04]  /*2b0b0*/  STL [R1+0x4308], R26 ;  /* 0x0043081a01007387 */ /* 0x000fe80000100800 */
[----:B------:R2:W-:Y:S02]  /*2b0c0*/  STL [R1+0x42d8], R27 ;  /* 0x0042d81b01007387 */ /* 0x0005e40000100800 */
[C---:B--2---:R-:W-:Y:S02]  /*2b0d0*/  HMMA.16816.F32 R24, R12.reuse, R10, R16 ;  /* 0x0000000a0c18723c */ /* 0x044fe40000001810 */
[----:B------:R-:W0:Y:S11]  /*2b0e0*/  LDSM.16.MT88.4 R16, [R2+0x4080] ;  /* 0x004080000210783b */ /* 0x000e360000004200 */
[----:B------:R-:W-:Y:S10]  /*2b0f0*/  @!UPT UIADD3 URZ, URZ, URZ, URZ ;  /* 0x0000003f3f3ff290 */ /* 0x000ff4000fffe03f */
[----:B------:R1:W-:Y:S04]  /*2b100*/  STL.64 [R1+0x170], R24 ;  /* 0x0001701801007387 */ /* 0x0003e80000100a00 */
[----:B------:R-:W-:Y:S01]  /*2b110*/  STL.64 [R1+0x178], R26 ;  /* 0x0001781a01007387 */ /* 0x000fe20000100a00 */
[----:B0-----:R-:W-:Y:S01]  /*2b120*/  MOV R9, R18 ;  /* 0x0000001200097202 */ /* 0x001fe20000000f00 */
[----:B-1----:R-:W-:Y:S01]  /*2b130*/  IMAD.MOV.U32 R25, RZ, RZ, R17 ;  /* 0x000000ffff197224 */ /* 0x002fe200078e0011 */
[----:B------:R-:W-:Y:S02]  /*2b140*/  MOV R8, R19 ;  /* 0x0000001300087202 */ /* 0x000fe40000000f00 */
[----:B------:R-:W-:Y:S01]  /*2b150*/  MOV R24, R16 ;  /* 0x0000001000187202 */ /* 0x000fe20000000f00 */
[----:B------:R-:W2:Y:S04]  /*2b160*/  LDL.LU.64 R18, [R1+0x4498] ;  /* 0x0044980001127983 */ /* 0x000ea80000300a00 */
[----:B------:R-:W2:Y:S02]  /*2b170*/  LDL.LU.64 R16, [R1+0x4490] ;  /* 0x0044900001107983 */ /* 0x000ea40000300a00 */
[----:B--2---:R-:W-:Y:S02]  /*2b180*/  HMMA.16816.F32 R12, R12, R6, R16 ;  /* 0x000000060c0c723c */ /* 0x004fe40000001810 */
[----:B------:R-:W2:Y:S04]  /*2b190*/  LDL.LU.64 R18, [R1+0x4488] ;  /* 0x0044880001127983 */ /* 0x000ea80000300a00 */
[----:B------:R-:W2:Y:S11]  /*2b1a0*/  LDL.LU.64 R16, [R1+0x4480] ;  /* 0x0044800001107983 */ /* 0x000eb60000300a00 */
[----:B------:R-:W-:Y:S06]  /*2b1b0*/  @!UPT UIADD3 URZ, URZ, URZ, URZ ;  /* 0x0000003f3f3ff290 */ /* 0x000fec000fffe03f */
[----:B------:R-:W-:Y:S04]  /*2b1c0*/  STL.64 [R1+0xf0], R12 ;  /* 0x0000f00c01007387 */ /* 0x000fe80000100a00 */
[----:B------:R-:W-:Y:S04]  /*2b1d0*/  STL.64 [R1+0xf8], R14 ;  /* 0x0000f80e01007387 */ /* 0x000fe80000100a00 */
[----:B---3--:R-:W0:Y:S02]  /*2b1e0*/  LDSM.16.MT88.4 R12, [R28+0x4000] ;  /* 0x004000001c0c783b */ /* 0x008e240000004200 */
[----:B0-----:R-:W-:-:S02]  /*2b1f0*/  IMAD.MOV.U32 R27, RZ, RZ, R14 ;  /* 0x000000ffff1b7224 */ /* 0x001fc400078e000e */
[----:B------:R0:W-:Y:S01]  /*2b200*/  STL.64 [R1+0x10], R12 ;  /* 0x0000100c01007387 */ /* 0x0001e20000100a00 */
[----:B------:R-:W-:-:S03]  /*2b210*/  MOV R26, R15 ;  /* 0x0000000f001a7202 */ /* 0x000fc60000000f00 */
[----:B------:R-:W2:Y:S04]  /*2b220*/  LDL.LU.64 R14, [R1+0x4478] ;  /* 0x00447800010e7983 */ /* 0x000ea80000300a00 */
[----:B0-----:R-:W2:Y:S02]  /*2b230*/  LDL.LU.64 R12, [R1+0x4470] ;  /* 0x00447000010c7983 */ /* 0x001ea40000300a00 */
        /* <DEDUP_REMOVED lines=23> */
[----:B------:R-:W2:Y:S11]  /*2b3b0*/  LDL.LU R12, [R1+0x140] ;  /* 0x00014000010c7983 */ /* 0x000eb60000300800 */
[----:B------:R-:W-:Y:S10]  /*2b3c0*/  @!UPT UIADD3 URZ, URZ, URZ, URZ ;  /* 0x0000003f3f3ff290 */ /* 0x000ff4000fffe03f */
[----:B------:R-:W-:Y:S04]  /*2b3d0*/  STL.64 [R1+0x120], R16 ;  /* 0x0001201001007387 */ /* 0x000fe80000100a00 */
[----:B------:R-:W-:Y:S04]  /*2b3e0*/  STL.64 [R1+0x128], R18 ;  /* 0x0001281201007387 */ /* 0x000fe80000100a00 */
[----:B------:R-:W0:Y:S04]  /*2b3f0*/  LDSM.16.MT88.4 R16, [R28+0x4080] ;  /* 0x004080001c10783b */ /* 0x000e280000004200 */
[----:B------:R-:W2:Y:S04]  /*2b400*/  LDL.LU R13, [R1+0x144] ;  /* 0x00014400010d7983 */ /* 0x000ea80000300800 */
[----:B------:R-:W2:Y:S04]  /*2b410*/  LDL.LU R14, [R1+0x148] ;  /* 0x00014800010e7983 */ /* 0x000ea80000300800 */
[----:B------:R-:W2:Y:S04]  /*2b420*/  LDL.LU R15, [R1+0x14c] ;  /* 0x00014c00010f7983 */ /* 0x000ea80000300800 */
[----:B0-----:R-:W-:Y:S04]  /*2b430*/  STL.64 [R1+0x40], R16 ;  /* 0x0000401001007387 */ /* 0x001fe80000100a00 */
[----:B------:R-:W-:Y:S04]  /*2b440*/  STL.64 [R1+0x48], R18 ;  /* 0x0000481201007387 */ /* 0x000fe80000100a00 */
[----:B------:R-:W0:Y:S04]  /*2b450*/  LDSM.16.MT88.4 R16, [R0+0x4000] ;  /* 0x004000000010783b */ /* 0x000e280000004200 */
[----:B0-----:R-:W-:Y:S04]  /*2b460*/  STL.64 [R1+0x30], R16 ;  /* 0x0000301001007387 */ /* 0x001fe80000100a00 */
[----:B------:R0:W-:Y:S04]  /*2b470*/  STL.64 [R1+0x38], R18 ;  /* 0x0000381201007387 */ /* 0x0001e80000100a00 */
[----:B0-----:R-:W3:Y:S04]  /*2b480*/  LDL.LU.64 R18, [R1+0x4428] ;  /* 0x0044280001127983 */ /* 0x001ee80000300a00 */
[----:B------:R-:W3:Y:S02]  /*2b490*/  LDL.LU.64 R16, [R1+0x4420] ;  /* 0x0044200001107983 */ /* 0x000ee40000300a00 */
[C---:B---3--:R-:W-:Y:S11]  /*2b4a0*/  HMMA.16816.F32 R20, R16.reuse, R10, R20 ;  /* 0x0000000a1014723c */ /* 0x048ff60000001814 */
[----:B------:R-:W-:Y:S11]  /*2b4b0*/  @!UPT UIADD3 URZ, URZ, URZ, URZ ;  /* 0x0000003f3f3ff290 */ /* 0x000ff6000fffe03f */
[----:B------:R-:W-:Y:S01]  /*2b4c0*/  @!UPT UIADD3 URZ, URZ, URZ, URZ ;  /* 0x0000003f3f3ff290 */ /* 0x000fe2000fffe03f */
[----:B------:R-:W-:Y:S04]  /*2b4d0*/  STL.64 [R1+0x110], R20 ;  /* 0x0001101401007387 */ /* 0x000fe80000100a00 */
[----:B------:R-:W-:Y:S04]  /*2b4e0*/  STL.64 [R1+0x118], R22 ;  /* 0x0001181601007387 */ /* 0x000fe80000100a00 */
[----:B------:R-:W0:Y:S04]  /*2b4f0*/  LDSM.16.MT88.4 R20, [R0+0x4080] ;  /* 0x004080000014783b */ /* 0x000e280000004200 */
[----:B0-----:R-:W-:Y:S04]  /*2b500*/  STL.64 [R1], R20 ;  /* 0x0000001401007387 */ /* 0x001fe80000100a00 */
[----:B------:R0:W-:Y:S04]  /*2b510*/  STL.64 [R1+0x8], R22 ;  /* 0x0000081601007387 */ /* 0x0001e80000100a00 */
[----:B0-----:R-:W3:Y:S04]  /*2b520*/  LDL.LU.64 R22, [R1+0x4418] ;  /* 0x0044180001167983 */ /* 0x001ee80000300a00 */
[----:B------:R-:W3:Y:S04]  /*2b530*/  LDL.LU.64 R20, [R1+0x4410] ;  /* 0x0044100001147983 */ /* 0x000ee80000300a00 */
[----:B------:R-:W-:Y:S01]  /*2b540*/  STL [R1+0x43b0], R0 ;  /* 0x0043b00001007387 */ /* 0x000fe20000100800 */
[----:B---3--:R-:W-:Y:S03]  /*2b550*/  HMMA.16816.F32 R16, R16, R6, R20 ;  /* 0x000000061010723c */ /* 0x008fe60000001814 */
[----:B------:R-:W2:Y:S11]  /*2b560*/  LDL.LU.64 R20, [R1+0x4408] ;  /* 0x0044080001147983 */ /* 0x000eb60000300a00 */
[----:B------:R-:W-:Y:S09]  /*2b570*/  @!UPT UIADD3 URZ, URZ, URZ, URZ ;  /* 0x0000003f3f3ff290 */ /* 0x000ff2000fffe03f */
[----:B------:R0:W-:Y:S04]  /*2b580*/  STL.64 [R1+0xd0], R16 ;  /* 0x0000d01001007387 */ /* 0x0001e80000100a00 */
[----:B------:R1:W-:Y:S04]  /*2b590*/  STL.64 [R1+0xd8], R18 ;  /* 0x0000d81201007387 */ /* 0x0003e80000100a00 */
[----:B0-----:R-:W2:Y:S01]  /*2b5a0*/  LDL.LU R16, [R1+0x50] ;  /* 0x0000500001107983 */ /* 0x001ea20000300800 */
[----:B------:R-:W-:Y:S01]  /*2b5b0*/  MOV R17, R5 ;  /* 0x0000000500117202 */ /* 0x000fe20000000f00 */
[----:B-1----:R-:W-:Y:S01]  /*2b5c0*/  IMAD.MOV.U32 R18, RZ, RZ, R4 ;  /* 0x000000ffff127224 */ /* 0x002fe200078e0004 */
[----:B------:R-:W-:-:S07]  /*2b5d0*/  MOV R19, R3 ;  /* 0x0000000300137202 */ /* 0x000fce0000000f00 */
[----:B--2---:R-:W-:Y:S01]  /*2b5e0*/  HMMA.16816.F32 R4, R16, R20, R12 ;  /* 0x000000141004723c */ /* 0x004fe2000000180c */
[----:B------:R-:W-:Y:S11]  /*2b5f0*/  LDSM.16.MT88.4 R12, [R2+0x5000] ;  /* 0x00500000020c783b */ /* 0x000ff60000004200 */
[----:B------:R-:W-:Y:S11]  /*2b600*/  @!UPT UIADD3 URZ, URZ, URZ, URZ ;  /* 0x0000003f3f3ff290 */ /* 0x000ff6000fffe03f */
[----:B------:R-:W-:Y:S01]  /*2b610*/  STL.64 [R1+0xc0], R4 ;  /* 0x0000c00401007387 */ /* 0x000fe20000100a00 */
[----:B------:R-:W-:Y:S01]  /*2b620*/  MOV R0, R6 ;  /* 0x0000000600007202 */ /* 0x000fe20000000f00 */
[----:B------:R-:W-:Y:S02]  /*2b630*/  IMAD.MOV.U32 R3, RZ, RZ, R7 ;  /* 0x000000ffff037224 */ /* 0x000fe400078e0007 */
[----:B------:R-:W0:Y:S04]  /*2b640*/  LDSM.16.MT88.4 R4, [R29+0x4000] ;  /* 0x004000001d04783b */ /* 0x000e280000004200 */
[----:B------:R-:W-:Y:S04]  /*2b650*/  STL.64 [R1+0x43f8], R20 ;  /* 0x0043f81401007387 */ /* 0x000fe80000100a00 */
[----:B0-----:R-:W-:Y:S04]  /*2b660*/  STL.64 [R1+0x4338], R6 ;  /* 0x0043380601007387 */ /* 0x001fe80000100a00 */
        /* <DEDUP_REMOVED lines=15> */
[----:B---3--:R0:W-:Y:S02]  /*2b760*/  STL.64 [R1+0x43d0], R6 ;  /* 0x0043d00601007387 */ /* 0x0081e40000100a00 */
[----:B0-----:R-:W-:Y:S01]  /*2b770*/  IMAD.MOV.U32 R6, RZ, RZ, R9 ;  /* 0x000000ffff067224 */ /* 0x001fe200078e0009 */
[----:B------:R-:W-:-:S02]  /*2b780*/  MOV R7, R8 ;  /* 0x0000000800077202 */ /* 0x000fc40000000f00 */
[----:B------:R-:W0:Y:S04]  /*2b790*/  LDSM.16.MT88.4 R8, [R29+0x4080] ;  /* 0x004080001d08783b */ /* 0x000e280000004200 */
[----:B--2---:R1:W-:Y:S02]  /*2b7a0*/  STL.64 [R1+0x43c8], R4 ;  /* 0x0043c80401007387 */ /* 0x0043e40000100a00 */
[----:B-1----:R-:W-:Y:S02]  /*2b7b0*/  MOV R4, R24 ;  /* 0x0000001800047202 */ /* 0x002fe40000000f00 */
[----:B------:R-:W4:Y:S01]  /*2b7c0*/  LDL.LU R24, [R1+0x4404] ;  /* 0x0044040001187983 */ /* 0x000f220000300800 */
[----:B------:R-:W-:-:S03]  /*2b7d0*/  MOV R5, R25 ;  /* 0x0000001900057202 */ /* 0x000fc60000000f00 */
[----:B------:R-:W4:Y:S04]  /*2b7e0*/  LDL.LU R25, [R1+0x4400] ;  /* 0x0044000001197983 */ /* 0x000f280000300800 */
[----:B0-----:R-:W-:Y:S04]  /*2b7f0*/  STL.64 [R1+0x4318], R10 ;  /* 0x0043180a01007387 */ /* 0x001fe80000100a00 */
[----:B------:R0:W-:Y:S04]  /*2b800*/  STL.64 [R1+0x4310], R8 ;  /* 0x0043100801007387 */ /* 0x0001e80000100a00 */
[----:B0-----:R-:W2:Y:S04]  /*2b810*/  LDL.LU.64 R8, [R1+0x40] ;  /* 0x0000400001087983 */ /* 0x001ea80000300a00 */
[----:B------:R-:W3:Y:S04]  /*2b820*/  LDL.LU.64 R10, [R1+0x48] ;  /* 0x00004800010a7983 */ /* 0x000ee80000300a00 */
[----:B---3--:R-:W-:Y:S04]  /*2b830*/  STL.64 [R1+0x43e0], R10 ;  /* 0x0043e00a01007387 */ /* 0x008fe80000100a00 */
[----:B--2---:R0:W-:Y:S04]  /*2b840*/  STL.64 [R1+0x43d8], R8 ;  /* 0x0043d80801007387 */ /* 0x0041e80000100a00 */
[----:B0-----:R-:W2:Y:S04]  /*2b850*/  LDL.LU R8, [R1+0x70] ;  /* 0x0000700001087983 */ /* 0x001ea80000300800 */
[----:B------:R-:W2:Y:S04]  /*2b860*/  LDL.LU R9, [R1+0x74] ;  /* 0x0000740001097983 */ /* 0x000ea80000300800 */
[----:B------:R-:W3:Y:S04]  /*2b870*/  LDL.LU R10, [R1+0x78] ;  /* 0x00007800010a7983 */ /* 0x000ee80000300800 */
[----:B------:R-:W3:Y:S01]  /*2b880*/  LDL.LU R11, [R1+0x7c] ;  /* 0x00007c00010b7983 */ /* 0x000ee20000300800 */
[----:B----4-:R-:W-:Y:S03]  /*2b890*/  HMMA.16816.F32 R16, R16, R24, R20 ;  /* 0x000000181010723c */ /* 0x010fe60000001814 */
[----:B---3--:R-:W-:Y:S04]  /*2b8a0*/  STL.64 [R1+0x43f0], R10 ;  /* 0x0043f00a01007387 */ /* 0x008fe80000100a00 */
[----:B--2---:R0:W-:Y:S04]  /*2b8b0*/  STL.64 [R1+0x43e8], R8 ;  /* 0x0043e80801007387 */ /* 0x0041e80000100a00 */
[----:B0-----:R-:W2:Y:S04]  /*2b8c0*/  LDL.LU R8, [R1+0x1c0] ;  /* 0x0001c00001087983 */ /* 0x001ea80000300800 */
[----:B------:R-:W2:Y:S04]  /*2b8d0*/  LDL.LU R9, [R1+0x1c4] ;  /* 0x0001c40001097983 */ /* 0x000ea80000300800 */
[----:B------:R-:W2:Y:S04]  /*2b8e0*/  LDL.LU R10, [R1+0x1c8] ;  /* 0x0001c800010a7983 */ /* 0x000ea80000300800 */
[----:B------:R-:W2:Y:S04]  /*2b8f0*/  LDL.LU R11, [R1+0x1cc] ;  /* 0x0001cc00010b7983 */ /* 0x000ea80000300800 */
[----:B------:R-:W-:Y:S04]  /*2b900*/  STL [R1+0x42a0], R29 ;  /* 0x0042a01d01007387 */ /* 0x000fe80000100800 */
[----:B------:R-:W-:Y:S04]  /*2b910*/  STL.64 [R1+0x42e8], R14 ;  /* 0x0042e80e01007387 */ /* 0x000fe80000100a00 */
[----:B------:R0:W-:Y:S04]  /*2b920*/  STL.64 [R1+0x42e0], R12 ;  /* 0x0042e00c01007387 */ /* 0x0001e80000100a00 */
[----:B0-----:R-:W3:Y:S04]  /*2b930*/  LDL.LU R12, [R1+0x10] ;  /* 0x00001000010c7983 */ /* 0x001ee80000300800 */
[----:B------:R-:W3:Y:S04]  /*2b940*/  LDL.LU R13, [R1+0x14] ;  /* 0x00001400010d7983 */ /* 0x000ee80000300800 */
[----:B------:R-:W2:Y:S04]  /*2b950*/  LDL.LU.64 R20, [R1+0x43f8] ;  /* 0x0043f80001147983 */ /* 0x000ea80000300a00 */
[----:B------:R-:W-:Y:S04]  /*2b960*/  STL.64 [R1+0xa0], R16 ;  /* 0x0000a01001007387 */ /* 0x000fe80000100a00 */
[----:B------:R-:W-:Y:S04]  /*2b970*/  STL.64 [R1+0xa8], R18 ;  /* 0x0000a81201007387 */ /* 0x000fe80000100a00 */
[----:B------:R-:W0:Y:S01]  /*2b980*/  LDSM.16.MT88.4 R16, [R2+0x5080] ;  /* 0x005080000210783b */ /* 0x000e220000004200 */
[----:B------:R-:W-:-:S03]  /*2b990*/  IMAD.MOV.U32 R15, RZ, RZ, R26 ;  /* 0x000000ffff0f7224 */ /* 0x000fc600078e001a */
[----:B0-----:R0:W-:Y:S04]  /*2b9a0*/  STL [R1+0x42b0], R16 ;  /* 0x0042b01001007387 */ /* 0x0011e80000100800 */
[----:B------:R1:W-:Y:S04]  /*2b9b0*/  STL [R1+0x42ac], R17 ;  /* 0x0042ac1101007387 */ /* 0x0003e80000100800 */
[----:B------:R4:W-:Y:S04]  /*2b9c0*/  STL [R1+0x42a8], R18 ;  /* 0x0042a81201007387 */ /* 0x0009e80000100800 */
[----:B------:R4:W-:Y:S04]  /*2b9d0*/  STL [R1+0x42a4], R19 ;  /* 0x0042a41301007387 */ /* 0x0009e80000100800 */
[----:B0-----:R-:W3:Y:S04]  /*2b9e0*/  LDL.LU R16, [R1+0x180] ;  /* 0x0001800001107983 */ /* 0x001ee80000300800 */
[----:B-1----:R-:W3:Y:S04]  /*2b9f0*/  LDL.LU R17, [R1+0x184] ;  /* 0x0001840001117983 */ /* 0x002ee80000300800 */
[----:B----4-:R-:W4:Y:S04]  /*2ba00*/  LDL.LU R18, [R1+0x188] ;  /* 0x0001880001127983 */ /* 0x010f280000300800 */
[----:B------:R-:W4:Y:S04]  /*2ba10*/  LDL.LU R19, [R1+0x18c] ;  /* 0x00018c0001137983 */ /* 0x000f280000300800 */
[----:B------:R-:W-:Y:S01]  /*2ba20*/  STL [R1+0x4298], R2 ;  /* 0x0042980201007387 */ /* 0x000fe20000100800 */
[C---:B--2---:R-:W-:Y:S11]  /*2ba30*/  HMMA.16816.F32 R8, R4.reuse, R20, R8 ;  /* 0x000000140408723c */ /* 0x044ff60000001808 */
[----:B------:R-:W-:Y:S11]  /*2ba40*/  @!UPT UIADD3 URZ, URZ, URZ, URZ ;  /* 0x0000003f3f3ff290 */ /* 0x000ff6000fffe03f */
[----:B------:R-:W-:Y:S01]  /*2ba50*/  @!UPT UIADD3 URZ, URZ, URZ, URZ ;  /* 0x0000003f3f3ff290 */ /* 0x000fe2000fffe03f */
[----:B------:R0:W-:Y:S01]  /*2ba60*/  STL [R1+0x80], R8 ;  /* 0x0000800801007387 */ /* 0x0001e20000100800 */
[----:B------:R-:W-:Y:S01]  /*2ba70*/  MOV R22, R10 ;  /* 0x0000000a00167202 */ /* 0x000fe20000000f00 */
[----:B------:R-:W-:Y:S01]  /*2ba80*/  IMAD.MOV.U32 R23, RZ, RZ, R11 ;  /* 0x000000ffff177224 */ /* 0x000fe200078e000b */
[----:B------:R-:W-:Y:S01]  /*2ba90*/  MOV R26, R9 ;  /* 0x00000009001a7202 */ /* 0x000fe20000000f00 */
[----:B------:R-:W2:Y:S04]  /*2baa0*/  LDL.LU.64 R10, [R1+0x43f0] ;  /* 0x0043f000010a7983 */ /* 0x000ea80000300a00 */
[----:B0-----:R-:W2:Y:S01]  /*2bab0*/  LDL.LU.64 R8, [R1+0x43e8] ;  /* 0x0043e80001087983 */ /* 0x001ea20000300a00 */
[----:B------:R-:W-:Y:S01]  /*2bac0*/  MOV R14, R27 ;  /* 0x0000001b000e7202 */ /* 0x000fe20000000f00 */
[----:B--2---:R-:W-:Y:S02]  /*2bad0*/  HMMA.16816.F32 R4, R4, R24, R8 ;  /* 0x000000180404723c */ /* 0x004fe40000001808 */
[----:B------:R-:W2:Y:S04]  /*2bae0*/  LDL.LU.64 R10, [R1+0x43e0] ;  /* 0x0043e000010a7983 */ /* 0x000ea80000300a00 */
[----:B------:R-:W2:Y:S11]  /*2baf0*/  LDL.LU.64 R8, [R1+0x43d8] ;  /* 0x0043d80001087983 */ /* 0x000eb60000300a00 */
[----:B------:R-:W-:Y:S06]  /*2bb00*/  @!UPT UIADD3 URZ, URZ, URZ, URZ ;  /* 0x0000003f3f3ff290 */ /* 0x000fec000fffe03f */
[----:B------:R-:W-:Y:S01]  /*2bb10*/  STL [R1+0x74], R5 ;  /* 0x0000740501007387 */ /* 0x000fe20000100800 */
[----:B------:R-:W-:-:S03]  /*2bb20*/  MOV R27, R4 ;  /* 0x00000004001b7202 */ /* 0x000fc60000000f00 */
[----:B------:R0:W-:Y:S04]  /*2bb30*/  STL.64 [R1+0x78], R6 ;  /* 0x0000780601007387 */ /* 0x0001e80000100a00 */
[----:B0-----:R-:W3:Y:S04]  /*2bb40*/  LDL.LU.64 R6, [R1+0x43d0] ;  /* 0x0043d00001067983 */ /* 0x001ee80000300a00 */
[----:B------:R-:W3:Y:S02]  /*2bb50*/  LDL.LU.64 R4, [R1+0x43c8] ;  /* 0x0043c80001047983 */ /* 0x000ee40000300a00 */
[----:B---3--:R-:W-:Y:S11]  /*2bb60*/  HMMA.16816.F32 R4, R12, R20, R4 ;  /* 0x000000140c04723c */ /* 0x008ff60000001804 */
[----:B------:R-:W-:Y:S11]  /*2bb70*/  @!UPT UIADD3 URZ, URZ, URZ, URZ ;  /* 0x0000003f3f3ff290 */ /* 0x000ff6000fffe03f */
[----:B------:R-:W-:Y:S01]  /*2bb80*/  @!UPT UIADD3 URZ, URZ, URZ, URZ ;  /* 0x0000003f3f3ff290 */ /* 0x000fe2000fffe03f */
[----:B------:R-:W-:Y:S01]  /*2bb90*/  STL [R1+0xb0], R4 ;  /* 0x0000b00401007387 */ /* 0x000fe20000100800 */
[----:B------:R-:W-:-:S03]  /*2bba0*/  MOV R29, R5 ;  /* 0x00000005001d7202 */ /* 0x000fc60000000f00 */
[----:B------:R-:W-:Y:S04]  /*2bbb0*/  STL.64 [R1+0xb8], R6 ;  /* 0x0000b80601007387 */ /* 0x000fe80000100a00 */
[----:B------:R-:W0:Y:S04]  /*2bbc0*/  LDSM.16.MT88.4 R4, [R28+0x5000] ;  /* 0x005000001c04783b */ /* 0x000e280000004200 */
[----:B------:R-:W-:Y:S04]  /*2bbd0*/  STL [R1+0x42b4], R29 ;  /* 0x0042b41d01007387 */ /* 0x000fe80000100800 */
[----:B0-----:R-:W-:Y:S01]  /*2bbe0*/  STL.64 [R1+0x20], R4 ;  /* 0x0000200401007387 */ /* 0x001fe20000100a00 */
[----:B------:R-:W-:-:S03]  /*2bbf0*/  IMAD.MOV.U32 R2, RZ, RZ, R7 ;  /* 0x000000ffff027224 */ /* 0x000fc600078e0007 */
[----:B------:R0:W-:Y:S04]  /*2bc00*/  STL [R1+0x28], R6 ;  /* 0x0000280601007387 */ /* 0x0001e80000100800 */
[----:B0-----:R-:W2:Y:S04]  /*2bc10*/  LDL.LU.64 R6, [R1+0x43c0] ;  /* 0x0043c00001067983 */ /* 0x001ea80000300a00 */
[----:B------:R-:W2:Y:S01]  /*2bc20*/  LDL.LU.64 R4, [R1+0x43b8] ;  /* 0x0043b80001047983 */ /* 0x000ea20000300a00 */
[----:B----4-:R-:W-:Y:S11]  /*2bc30*/  HMMA.16816.F32 R12, R12, R24, R16 ;  /* 0x000000180c0c723c */ /* 0x010ff60000001810 */
[----:B------:R-:W-:Y:S11]  /*2bc40*/  @!UPT UIADD3 URZ, URZ, URZ, URZ ;  /* 0x0000003f3f3ff290 */ /* 0x000ff6000fffe03f */
[----:B------:R-:W-:Y:S02]  /*2bc50*/  @!UPT UIADD3 URZ, URZ, URZ, URZ ;  /* 0x0000003f3f3ff290 */ /* 0x000fe4000fffe03f */
[----:B------:R-:W-:Y:S01]  /*2bc60*/  MOV R16, R12 ;  /* 0x0000000c00107202 */ /* 0x000fe20000000f00 */
[----:B------:R-:W-:Y:S01]  /*2bc70*/  IMAD.MOV.U32 R18, RZ, RZ, R14 ;  /* 0x000000ffff127224 */ /* 0x000fe200078e000e */
[----:B------:R-:W-:Y:S02]  /*2bc80*/  MOV R17, R13 ;  /* 0x0000000d00117202 */ /* 0x000fe40000000f00 */
[----:B------:R-:W-:Y:S02]  /*2bc90*/  MOV R19, R15 ;  /* 0x0000000f00137202 */ /* 0x000fe40000000f00 */
[----:B------:R-:W0:Y:S04]  /*2bca0*/  LDSM.16.MT88.4 R12, [R28+0x5080] ;  /* 0x005080001c0c783b */ /* 0x000e280000004200 */
[----:B------:R1:W-:Y:S04]  /*2bcb0*/  STL [R1+0x429c], R2 ;  /* 0x00429c0201007387 */ /* 0x0003e80000100800 */
[----:B------:R-:W-:Y:S04]  /*2bcc0*/  STL.64 [R1+0x42c0], R18 ;  /* 0x0042c01201007387 */ /* 0x000fe80000100a00 */
[----:B------:R-:W-:Y:S04]  /*2bcd0*/  STL.64 [R1+0x42b8], R16 ;  /* 0x0042b81001007387 */ /* 0x000fe80000100a00 */
[----:B0-----:R-:W-:Y:S04]  /*2bce0*/  STL.64 [R1+0x10], R12 ;  /* 0x0000100c01007387 */ /* 0x001fe80000100a00 */
[----:B------:R-:W-:Y:S04]  /*2bcf0*/  STL [R1+0x18], R14 ;  /* 0x0000180e01007387 */ /* 0x000fe80000100800 */
[----:B------:R-:W-:Y:S01]  /*2bd00*/  STL [R1+0x4260], R28 ;  /* 0x0042601c01007387 */ /* 0x000fe20000100800 */
[----:B--2---:R-:W-:Y:S11]  /*2bd10*/  HMMA.16816.F32 R4, R8, R20, R4 ;  /* 0x000000140804723c */ /* 0x004ff60000001804 */
[----:B------:R-:W-:Y:S11]  /*2bd20*/  @!UPT UIADD3 URZ, URZ, URZ, URZ ;  /* 0x0000003f3f3ff290 */ /* 0x000ff6000fffe03f */
[----:B------:R-:W-:Y:S01]  /*2bd30*/  @!UPT UIADD3 URZ, URZ, URZ, URZ ;  /* 0x0000003f3f3ff290 */ /* 0x000fe2000fffe03f */
[----:B------:R0:W-:Y:S04]  /*2bd40*/  STL.64 [R1+0x50], R4 ;  /* 0x0000500401007387 */ /* 0x0001e80000100a00 */
[----:B------:R2:W-:Y:S01]  /*2bd50*/  STL [R1+0x5c], R7 ;  /* 0x00005c0701007387 */ /* 0x0005e20000100800 */
[----:B-1----:R-:W-:-:S03]  /*2bd60*/  MOV R2, R6 ;  /* 0x0000000600027202 */ /* 0x002fc60000000f00 */
[----:B------:R-:W-:Y:S04]  /*2bd70*/  STL.64 [R1+0x4398], R22 ;  /* 0x0043981601007387 */ /* 0x000fe80000100a00 */
[----:B------:R-:W-:Y:S04]  /*2bd80*/  STL.64 [R1+0x4390], R20 ;  /* 0x0043901401007387 */ /* 0x000fe80000100a00 */
[----:B0-----:R-:W3:Y:S04]  /*2bd90*/  LDL.LU R4, [R1] ;  /* 0x0000000001047983 */ /* 0x001ee80000300800 */
[----:B------:R-:W3:Y:S04]  /*2bda0*/  LDL.LU R5, [R1+0x4] ;  /* 0x0000040001057983 */ /* 0x000ee80000300800 */
[----:B------:R-:W4:Y:S04]  /*2bdb0*/  LDL.LU R6, [R1+0x8] ;  /* 0x0000080001067983 */ /* 0x000f280000300800 */
[----:B--2---:R-:W4:Y:S01]  /*2bdc0*/  LDL.LU R7, [R1+0xc] ;  /* 0x00000c0001077983 */ /* 0x004f220000300800 */
[----:B------:R-:W-:Y:S01]  /*2bdd0*/  MOV R29, R15 ;  /* 0x0000000f001d7202 */ /* 0x000fe20000000f00 */
[----:B------:R-:W-:Y:S01]  /*2bde0*/  IMAD.MOV.U32 R19, RZ, RZ, R8 ;  /* 0x000000ffff137224 */ /* 0x000fe200078e0008 */
[----:B------:R-:W-:Y:S01]  /*2bdf0*/  MOV R18, R9 ;  /* 0x0000000900127202 */ /* 0x000fe20000000f00 */
[----:B------:R-:W-:Y:S01]  /*2be00*/  IMAD.MOV.U32 R16, RZ, RZ, R11 ;  /* 0x000000ffff107224 */ /* 0x000fe200078e000b */
[----:B------:R-:W-:Y:S01]  /*2be10*/  MOV R17, R10 ;  /* 0x0000000a00117202 */ /* 0x000fe20000000f00 */
[----:B----4-:R-:W-:Y:S04]  /*2be20*/  STL.64 [R1+0x4368], R6 ;  /* 0x0043680601007387 */ /* 0x010fe80000100a00 */
[----:B---3--:R0:W-:Y:S04]  /*2be30*/  STL.64 [R1+0x4360], R4 ;  /* 0x0043600401007387 */ /* 0x0081e80000100a00 */
[----:B------:R-:W2:Y:S04]  /*2be40*/  LDL.LU R12, [R1+0xd0] ;  /* 0x0000d000010c7983 */ /* 0x000ea80000300800 */
[----:B------:R-:W2:Y:S04]  /*2be50*/  LDL.LU R13, [R1+0xd4] ;  /* 0x0000d400010d7983 */ /* 0x000ea80000300800 */
[----:B------:R-:W3:Y:S04]  /*2be60*/  LDL.LU R14, [R1+0xd8] ;  /* 0x0000d800010e7983 */ /* 0x000ee80000300800 */
[----:B------:R-:W3:Y:S04]  /*2be70*/  LDL.LU R15, [R1+0xdc] ;  /* 0x0000dc00010f7983 */ /* 0x000ee80000300800 */
[----:B------:R-:W4:Y:S04]  /*2be80*/  LDL.LU R8, [R1+0x120] ;  /* 0x0001200001087983 */ /* 0x000f280000300800 */
[----:B------:R-:W4:Y:S04]  /*2be90*/  LDL.LU R9, [R1+0x124] ;  /* 0x0001240001097983 */ /* 0x000f280000300800 */
[----:B------:R-:W2:Y:S04]  /*2bea0*/  LDL.LU R10, [R1+0x128] ;  /* 0x00012800010a7983 */ /* 0x000ea80000300800 */
[----:B------:R-:W2:Y:S04]  /*2beb0*/  LDL.LU R11, [R1+0x12c] ;  /* 0x00012c00010b7983 */ /* 0x000ea80000300800 */
[----:B0-----:R-:W2:Y:S04]  /*2bec0*/  LDL.LU R4, [R1+0x30] ;  /* 0x0000300001047983 */ /* 0x001ea80000300800 */
[----:B------:R-:W2:Y:S04]  /*2bed0*/  LDL.LU R5, [R1+0x34] ;  /* 0x0000340001057983 */ /* 0x000ea80000300800 */
[----:B------:R-:W2:Y:S04]  /*2bee0*/  LDL.LU R6, [R1+0x38] ;  /* 0x0000380001067983 */ /* 0x000ea80000300800 */
[----:B------:R-:W2:Y:S04]  /*2bef0*/  LDL.LU R7, [R1+0x3c] ;  /* 0x00003c0001077983 */ /* 0x000ea80000300800 */
[----:B--2---:R-:W-:Y:S04]  /*2bf00*/  STL.64 [R1+0x43a8], R6 ;  /* 0x0043a80601007387 */ /* 0x004fe80000100a00 */
[----:B------:R-:W-:Y:S04]  /*2bf10*/  STL.64 [R1+0x43a0], R4 ;  /* 0x0043a00401007387 */ /* 0x000fe80000100a00 */
[----:B------:R-:W-:Y:S04]  /*2bf20*/  STL.64 [R1+0x4328], R10 ;  /* 0x0043280a01007387 */ /* 0x000fe80000100a00 */
[----:B----4-:R0:W-:Y:S04]  /*2bf30*/  STL.64 [R1+0x4320], R8 ;  /* 0x0043200801007387 */ /* 0x0101e80000100a00 */
[----:B0-----:R-:W2:Y:S04]  /*2bf40*/  LDL.LU R8, [R1+0x160] ;  /* 0x0001600001087983 */ /* 0x001ea80000300800 */
[----:B------:R-:W2:Y:S04]  /*2bf50*/  LDL.LU R9, [R1+0x164] ;  /* 0x0001640001097983 */ /* 0x000ea80000300800 */
[----:B------:R-:W4:Y:S04]  /*2bf60*/  LDL.LU R10, [R1+0x168] ;  /* 0x00016800010a7983 */ /* 0x000f280000300800 */
[----:B------:R-:W4:Y:S04]  /*2bf70*/  LDL.LU R11, [R1+0x16c] ;  /* 0x00016c00010b7983 */ /* 0x000f280000300800 */
[----:B----4-:R-:W-:Y:S04]  /*2bf80*/  STL.64 [R1+0x4348], R10 ;  /* 0x0043480a01007387 */ /* 0x010fe80000100a00 */
[----:B--2---:R0:W-:Y:S04]  /*2bf90*/  STL.64 [R1+0x4340], R8 ;  /* 0x0043400801007387 */ /* 0x0041e80000100a00 */
[----:B0-----:R-:W2:Y:S04]  /*2bfa0*/  LDL.LU R8, [R1+0x60] ;  /* 0x0000600001087983 */ /* 0x001ea80000300800 */
[----:B------:R-:W2:Y:S04]  /*2bfb0*/  LDL.LU R9, [R1+0x64] ;  /* 0x0000640001097983 */ /* 0x000ea80000300800 */
[----:B------:R-:W4:Y:S04]  /*2bfc0*/  LDL.LU R10, [R1+0x68] ;  /* 0x00006800010a7983 */ /* 0x000f280000300800 */
[----:B------:R-:W4:Y:S04]  /*2bfd0*/  LDL.LU R11, [R1+0x6c] ;  /* 0x00006c00010b7983 */ /* 0x000f280000300800 */
[----:B------:R-:W2:Y:S04]  /*2bfe0*/  LDL.LU R4, [R1+0x150] ;  /* 0x0001500001047983 */ /* 0x000ea80000300800 */
[----:B------:R-:W3:Y:S04]  /*2bff0*/  LDL.LU R5, [R1+0x154] ;  /* 0x0001540001057983 */ /* 0x000ee80000300800 */
[----:B------:R-:W3:Y:S04]  /*2c000*/  LDL.LU R6, [R1+0x158] ;  /* 0x0001580001067983 */ /* 0x000ee80000300800 */
[----:B------:R-:W3:Y:S04]  /*2c010*/  LDL.LU R7, [R1+0x15c] ;  /* 0x00015c0001077983 */ /* 0x000ee80000300800 */
[----:B----4-:R-:W-:Y:S04]  /*2c020*/  STL.64 [R1+0x4358], R10 ;  /* 0x0043580a01007387 */ /* 0x010fe80000100a00 */
[----:B--2---:R0:W-:Y:S04]  /*2c030*/  STL.64 [R1+0x4350], R8 ;  /* 0x0043500801007387 */ /* 0x0041e80000100a00 */
        /* <DEDUP_REMOVED lines=9> */
[----:B------:R-:W4:Y:S01]  /*2c0d0*/  LDL.LU R11, [R1+0xfc] ;  /* 0x0000fc00010b7983 */ /* 0x000f220000300800 */
[----:B------:R-:W-:Y:S01]  /*2c0e0*/  MOV R23, R16 ;  /* 0x0000001000177202 */ /* 0x000fe20000000f00 */
[----:B------:R-:W-:Y:S01]  /*2c0f0*/  IMAD.MOV.U32 R21, RZ, RZ, R18 ;  /* 0x000000ffff157224 */ /* 0x000fe200078e0012 */
[----:B------:R-:W-:-:S02]  /*2c100*/  MOV R22, R17 ;  /* 0x0000001100167202 */ /* 0x000fc40000000f00 */
[----:B------:R-:W-:Y:S01]  /*2c110*/  MOV R20, R19 ;  /* 0x0000001300147202 */ /* 0x000fe20000000f00 */
[----:B----4-:R-:W-:Y:S04]  /*2c120*/  STL.64 [R1+0x4388], R10 ;  /* 0x0043880a01007387 */ /* 0x010fe80000100a00 */
[----:B--2---:R0:W-:Y:S04]  /*2c130*/  STL.64 [R1+0x4380], R8 ;  /* 0x0043800801007387 */ /* 0x0041e80000100a00 */
[----:B0-----:R-:W2:Y:S04]  /*2c140*/  LDL.LU R8, [R1+0x170] ;  /* 0x0001700001087983 */ /* 0x001ea80000300800 */
[----:B------:R-:W2:Y:S04]  /*2c150*/  LDL.LU R9, [R1+0x174] ;  /* 0x0001740001097983 */ /* 0x000ea80000300800 */
[----:B------:R-:W2:Y:S04]  /*2c160*/  LDL.LU R10, [R1+0x178] ;  /* 0x00017800010a7983 */ /* 0x000ea80000300800 */
[----:B------:R-:W2:Y:S04]  /*2c170*/  LDL.LU R11, [R1+0x17c] ;  /* 0x00017c00010b7983 */ /* 0x000ea80000300800 */
[----:B---3--:R-:W-:Y:S04]  /*2c180*/  STL.64 [R1+0x42f8], R14 ;  /* 0x0042f80e01007387 */ /* 0x008fe80000100a00 */
[----:B------:R0:W-:Y:S04]  /*2c190*/  STL.64 [R1+0x42f0], R12 ;  /* 0x0042f00c01007387 */ /* 0x0001e80000100a00 */
[----:B0-----:R-:W3:Y:S04]  /*2c1a0*/  LDL.LU R12, [R1+0x110] ;  /* 0x00011000010c7983 */ /* 0x001ee80000300800 */
[----:B------:R-:W3:Y:S04]  /*2c1b0*/  LDL.LU R13, [R1+0x114] ;  /* 0x00011400010d7983 */ /* 0x000ee80000300800 */
[----:B------:R-:W3:Y:S04]  /*2c1c0*/  LDL.LU R14, [R1+0x118] ;  /* 0x00011800010e7983 */ /* 0x000ee80000300800 */
[----:B------:R-:W3:Y:S04]  /*2c1d0*/  LDL.LU R15, [R1+0x11c] ;  /* 0x00011c00010f7983 */ /* 0x000ee80000300800 */
[----:B------:R-:W4:Y:S04]  /*2c1e0*/  LDL.LU R16, [R1+0xa0] ;  /* 0x0000a00001107983 */ /* 0x000f280000300800 */
[----:B------:R-:W4:Y:S04]  /*2c1f0*/  LDL.LU R17, [R1+0xa4] ;  /* 0x0000a40001117983 */ /* 0x000f280000300800 */
[----:B------:R-:W2:Y:S04]  /*2c200*/  LDL.LU R18, [R1+0xa8] ;  /* 0x0000a80001127983 */ /* 0x000ea80000300800 */
[----:B------:R-:W2:Y:S01]  /*2c210*/  LDL.LU R19, [R1+0xac] ;  /* 0x0000ac0001137983 */ /* 0x000ea20000300800 */
[----:B------:R-:W-:Y:S03]  /*2c220*/  HMMA.16816.F32 R20, R20, R24, R4 ;  /* 0x000000181414723c */ /* 0x000fe60000001804 */
[----:B--2---:R0:W-:Y:S04]  /*2c230*/  STL.64 [R1+0x42d0], R18 ;  /* 0x0042d01201007387 */ /* 0x0041e80000100a00 */
[----:B----4-:R1:W-:Y:S01]  /*2c240*/  STL.64 [R1+0x42c8], R16 ;  /* 0x0042c81001007387 */ /* 0x0103e20000100a00 */
[----:B0-----:R-:W-:-:S03]  /*2c250*/  IMAD.MOV.U32 R18, RZ, RZ, R0 ;  /* 0x000000ffff127224 */ /* 0x001fc600078e0000 */
[----:B-1----:R-:W2:Y:S04]  /*2c260*/  LDL.LU R16, [R1+0xc0] ;  /* 0x0000c00001107983 */ /* 0x002ea80000300800 */
[----:B------:R-:W2:Y:S04]  /*2c270*/  LDL.LU R17, [R1+0xc4] ;  /* 0x0000c40001117983 */ /* 0x000ea80000300800 */
[----:B------:R-:W4:Y:S04]  /*2c280*/  LDL.LU R0, [R1+0x43b0] ;  /* 0x0043b00001007983 */ /* 0x000f280000300800 */
[----:B------:R-:W2:Y:S04]  /*2c290*/  LDL.LU.64 R6, [R1+0x43a8] ;  /* 0x0043a80001067983 */ /* 0x000ea80000300a00 */
[----:B------:R-:W2:Y:S04]  /*2c2a0*/  LDL.LU.64 R4, [R1+0x43a0] ;  /* 0x0043a00001047983 */ /* 0x000ea80000300a00 */
        /* <DEDUP_REMOVED lines=18> */
[----:B------:R-:W2:Y:S01]  /*2c3d0*/  LDL.LU.64 R4, [R1+0x4360] ;  /* 0x0043600001047983 */ /* 0x000ea20000300a00 */
[----:B------:R-:W-:Y:S01]  /*2c3e0*/  MOV R19, R3 ;  /* 0x0000000300137202 */ /* 0x000fe20000000f00 */
[----:B--2---:R-:W-:Y:S11]  /*2c3f0*/  HMMA.16816.F32 R8, R4, R20, R8 ;  /* 0x000000140408723c */ /* 0x004ff60000001808 */
[----:B------:R-:W-:Y:S11]  /*2c400*/  @!UPT UIADD3 URZ, URZ, URZ, URZ ;  /* 0x0000003f3f3ff290 */ /* 0x000ff6000fffe03f */
[----:B------:R-:W-:Y:S01]  /*2c410*/  @!UPT UIADD3 URZ, URZ, URZ, URZ ;  /* 0x0000003f3f3ff290 */ /* 0x000fe2000fffe03f */
[----:B------:R-:W-:Y:S01]  /*2c420*/  STL.64 [R1+0xe0], R8 ;  /* 0x0000e00801007387 */ /* 0x000fe20000100a00 */
[----:B------:R-:W-:-:S03]  /*2c430*/  MOV R3, R11 ;  /* 0x0000000b00037202 */ /* 0x000fc60000000f00 */
[----:B------:R-:W-:Y:S04]  /*2c440*/  STL [R1+0xe8], R10 ;  /* 0x0000e80a01007387 */ /* 0x000fe80000100800 */
[----:B----4-:R-:W0:Y:S04]  /*2c450*/  LDSM.16.MT88.4 R8, [R0+0x5000] ;  /* 0x005000000008783b */ /* 0x010e280000004200 */
[----:B------:R-:W-:Y:S04]  /*2c460*/  STL [R1+0x426c], R3 ;  /* 0x00426c0301007387 */ /* 0x000fe80000100800 */
        /* <DEDUP_REMOVED lines=8> */
[----:B------:R-:W-:Y:S01]  /*2c4f0*/  STL.64 [R1+0x140], R4 ;  /* 0x0001400401007387 */ /* 0x000fe20000100a00 */
[----:B------:R-:W-:-:S03]  /*2c500*/  IMAD.MOV.U32 R3, RZ, RZ, R6 ;  /* 0x000000ffff037224 */ /* 0x000fc600078e0006 */
[----:B------:R-:W-:Y:S04]  /*2c510*/  STL [R1+0x14c], R7 ;  /* 0x00014c0701007387 */ /* 0x000fe80000100800 */
[----:B------:R-:W0:Y:S04]  /*2c520*/  LDSM.16.MT88.4 R4, [R0+0x5080] ;  /* 0x005080000004783b */ /* 0x000e280000004200 */
[----:B------:R-:W-:Y:S04]  /*2c530*/  STL [R1+0x4270], R3 ;  /* 0x0042700301007387 */ /* 0x000fe80000100800 */
[----:B0-----:R-:W-:Y:S04]  /*2c540*/  STL.64 [R1+0x60], R4 ;  /* 0x0000600401007387 */ /* 0x001fe80000100a00 */
[----:B------:R0:W-:Y:S04]  /*2c550*/  STL.64 [R1+0x68], R6 ;  /* 0x0000680601007387 */ /* 0x0001e80000100a00 */
[----:B0-----:R-:W2:Y:S04]  /*2c560*/  LDL.LU.64 R6, [R1+0x4338] ;  /* 0x0043380001067983 */ /* 0x001ea80000300a00 */
[----:B------:R-:W2:Y:S04]  /*2c570*/  LDL.LU.64 R4, [R1+0x4330] ;  /* 0x0043300001047983 */ /* 0x000ea80000300a00 */
[----:B------:R-:W-:Y:S01]  /*2c580*/  STL [R1+0x4264], R0 ;  /* 0x0042640001007387 */ /* 0x000fe20000100800 */
[----:B--2---:R-:W-:Y:S11]  /*2c590*/  HMMA.16816.F32 R8, R4, R20, R8 ;  /* 0x000000140408723c */ /* 0x004ff60000001808 */
[----:B------:R-:W-:Y:S11]  /*2c5a0*/  @!UPT UIADD3 URZ, URZ, URZ, URZ ;  /* 0x0000003f3f3ff290 */ /* 0x000ff6000fffe03f */
[----:B------:R-:W-:Y:S01]  /*2c5b0*/  @!UPT UIADD3 URZ, URZ, URZ, URZ ;  /* 0x0000003f3f3ff290 */ /* 0x000fe2000fffe03f */
[----:B------:R-:W-:Y:S01]  /*2c5c0*/  STL.64 [R1+0x1b0], R8 ;  /* 0x0001b00801007387 */ /* 0x000fe20000100a00 */
[----:B------:R-:W-:-:S03]  /*2c5d0*/  MOV R3, R11 ;  /* 0x0000000b00037202 */ /* 0x000fc60000000f00 */
[----:B------:R0:W-:Y:S04]  /*2c5e0*/  STL [R1+0x1b8], R10 ;  /* 0x0001b80a01007387 */ /* 0x0001e80000100800 */
[----:B0-----:R-:W2:Y:S04]  /*2c5f0*/  LDL.LU.64 R10, [R1+0x4328] ;  /* 0x00432800010a7983 */ /* 0x001ea80000300a00 */
[----:B------:R-:W2:Y:S02]  /*2c600*/  LDL.LU.64 R8, [R1+0x4320] ;  /* 0x0043200001087983 */ /* 0x000ea40000300a00 */
[----:B--2---:R-:W-:Y:S02]  /*2c610*/  HMMA.16816.F32 R4, R4, R24, R8 ;  /* 0x000000180404723c */ /* 0x004fe40000001808 */
[----:B------:R-:W3:Y:S04]  /*2c620*/  LDL.LU.64 R10, [R1+0x4318] ;  /* 0x00431800010a7983 */ /* 0x000ee80000300a00 */
[----:B------:R-:W3:Y:S11]  /*2c630*/  LDL.LU.64 R8, [R1+0x4310] ;  /* 0x0043100001087983 */ /* 0x000ef60000300a00 */
[----:B------:R-:W-:Y:S06]  /*2c640*/  @!UPT UIADD3 URZ, URZ, URZ, URZ ;  /* 0x0000003f3f3ff290 */ /* 0x000fec000fffe03f */
[----:B------:R0:W-:Y:S04]  /*2c650*/  STL.64 [R1+0x170], R4 ;  /* 0x0001700401007387 */ /* 0x0001e80000100a00 */
[----:B------:R1:W-:Y:S04]  /*2c660*/  STL.64 [R1+0x178], R6 ;  /* 0x0001780601007387 */ /* 0x0003e80000100a00 */
[----:B0-----:R-:W2:Y:S01]  /*2c670*/  LDL.LU R4, [R1+0x80] ;  /* 0x0000800001047983 */ /* 0x001ea20000300800 */
[----:B------:R-:W-:-:S03]  /*2c680*/  MOV R5, R26 ;  /* 0x0000001a00057202 */ /* 0x000fc60000000f00 */
[----:B------:R-:W4:Y:S01]  /*2c690*/  LDL.LU R26, [R1+0x4308] ;  /* 0x00430800011a7983 */ /* 0x000f220000300800 */
[----:B-1----:R-:W-:Y:S01]  /*2c6a0*/  IMAD.MOV.U32 R6, RZ, RZ, R22 ;  /* 0x000000ffff067224 */ /* 0x002fe200078e0016 */
[----:B------:R-:W-:Y:S02]  /*2c6b0*/  MOV R7, R23 ;  /* 0x0000001700077202 */ /* 0x000fe40000000f00 */
[----:B------:R-:W2:Y:S04]  /*2c6c0*/  LDL.LU R22, [R1+0x4304] ;  /* 0x0043040001167983 */ /* 0x000ea80000300800 */
[----:B------:R-:W2:Y:S01]  /*2c6d0*/  LDL.LU R23, [R1+0x4300] ;  /* 0x0043000001177983 */ /* 0x000ea20000300800 */
[C---:B---3--:R-:W-:Y:S11]  /*2c6e0*/  HMMA.16816.F32 R12, R8.reuse, R20, R12 ;  /* 0x00000014080c723c */ /* 0x048ff6000000180c */
[----:B------:R-:W-:Y:S11]  /*2c6f0*/  @!UPT UIADD3 URZ, URZ, URZ, URZ ;  /* 0x0000003f3f3ff290 */ /* 0x000ff6000fffe03f */
[----:B------:R-:W-:Y:S01]  /*2c700*/  @!UPT UIADD3 URZ, URZ, URZ, URZ ;  /* 0x0000003f3f3ff290 */ /* 0x000fe2000fffe03f */
[----:B------:R0:W-:Y:S01]  /*2c710*/  STL.64 [R1+0x160], R12 ;  /* 0x0001600c01007387 */ /* 0x0001e20000100a00 */
[----:B------:R-:W-:Y:S01]  /*2c720*/  MOV R0, R14 ;  /* 0x0000000e00007202 */ /* 0x000fe20000000f00 */
[----:B------:R-:W-:Y:S02]  /*2c730*/  IMAD.MOV.U32 R28, RZ, RZ, R15 ;  /* 0x000000ffff1c7224 */ /* 0x000fe400078e000f */
[----:B------:R-:W3:Y:S04]  /*2c740*/  LDL.LU.64 R14, [R1+0x42f8] ;  /* 0x0042f800010e7983 */ /* 0x000ee80000300a00 */
[----:B0-----:R-:W3:Y:S02]  /*2c750*/  LDL.LU.64 R12, [R1+0x42f0] ;  /* 0x0042f000010c7983 */ /* 0x001ee40000300a00 */
[----:B---3--:R-:W-:Y:S02]  /*2c760*/  HMMA.16816.F32 R8, R8, R24, R12 ;  /* 0x000000180808723c */ /* 0x008fe4000000180c */
[----:B------:R-:W2:Y:S04]  /*2c770*/  LDL.LU.64 R14, [R1+0x42e8] ;  /* 0x0042e800010e7983 */ /* 0x000ea80000300a00 */
[----:B------:R-:W2:Y:S11]  /*2c780*/  LDL.LU.64 R12, [R1+0x42e0] ;  /* 0x0042e000010c7983 */ /* 0x000eb60000300a00 */
[----:B------:R-:W-:Y:S06]  /*2c790*/  @!UPT UIADD3 URZ, URZ, URZ, URZ ;  /* 0x0000003f3f3ff290 */ /* 0x000fec000fffe03f */
[----:B------:R0:W-:Y:S01]  /*2c7a0*/  STL.64 [R1+0x1a0], R8 ;  /* 0x0001a00801007387 */ /* 0x0001e20000100a00 */
[----:B------:R-:W-:Y:S02]  /*2c7b0*/  MOV R21, R10 ;  /* 0x0000000a00157202 */ /* 0x000fe40000000f00 */
[----:B------:R-:W-:Y:S01]  /*2c7c0*/  MOV R20, R11 ;  /* 0x0000000b00147202 */ /* 0x000fe20000000f00 */
[----:B0-----:R-:W-:Y:S02]  /*2c7d0*/  IMAD.MOV.U32 R8, RZ, RZ, R27 ;  /* 0x000000ffff087224 */ /* 0x001fe400078e001b */
[----:B------:R-:W4:Y:S04]  /*2c7e0*/  LDL.LU R27, [R1+0x42d8] ;  /* 0x0042d800011b7983 */ /* 0x000f280000300800 */
[----:B------:R-:W3:Y:S04]  /*2c7f0*/  LDL.LU R9, [R1+0x74] ;  /* 0x0000740001097983 */ /* 0x000ee80000300800 */
[----:B------:R-:W3:Y:S04]  /*2c800*/  LDL.LU R10, [R1+0x78] ;  /* 0x00007800010a7983 */ /* 0x000ee80000300800 */
[----:B------:R-:W3:Y:S01]  /*2c810*/  LDL.LU R11, [R1+0x7c] ;  /* 0x00007c00010b7983 */ /* 0x000ee20000300800 */
[C---:B--2---:R-:W-:Y:S11]  /*2c820*/  HMMA.16816.F32 R16, R12.reuse, R22, R16 ;  /* 0x000000160c10723c */ /* 0x044ff60000001810 */
[----:B------:R-:W-:Y:S11]  /*2c830*/  @!UPT UIADD3 URZ, URZ, URZ, URZ ;  /* 0x0000003f3f3ff290 */ /* 0x000ff6000fffe03f */
[----:B------:R-:W-:Y:S01]  /*2c840*/  @!UPT UIADD3 URZ, URZ, URZ, URZ ;  /* 0x0000003f3f3ff290 */ /* 0x000fe2000fffe03f */
[----:B------:R-:W-:Y:S04]  /*2c850*/  STL.64 [R1+0x1d0], R16 ;  /* 0x0001d01001007387 */ /* 0x000fe80000100a00 */
[----:B------:R0:W-:Y:S04]  /*2c860*/  STL.64 [R1+0x1d8], R18 ;  /* 0x0001d81201007387 */ /* 0x0001e80000100a00 */
[----:B0-----:R-:W4:Y:S04]  /*2c870*/  LDL.LU.64 R18, [R1+0x42d0] ;  /* 0x0042d00001127983 */ /* 0x001f280000300a00 */
[----:B------:R-:W4:Y:S02]  /*2c880*/  LDL.LU.64 R16, [R1+0x42c8] ;  /* 0x0042c80001107983 */ /* 0x000f240000300a00 */
[----:B----4-:R-:W-:Y:S02]  /*2c890*/  HMMA.16816.F32 R12, R12, R26, R16 ;  /* 0x0000001a0c0c723c */ /* 0x010fe40000001810 */
[----:B------:R-:W2:Y:S04]  /*2c8a0*/  LDL.LU.64 R18, [R1+0x42c0] ;  /* 0x0042c00001127983 */ /* 0x000ea80000300a00 */
[----:B------:R-:W4:Y:S11]  /*2c8b0*/  LDL.LU.64 R16, [R1+0x42b8] ;  /* 0x0042b80001107983 */ /* 0x000f360000300a00 */
[----:B------:R-:W-:Y:S06]  /*2c8c0*/  @!UPT UIADD3 URZ, URZ, URZ, URZ ;  /* 0x0000003f3f3ff290 */ /* 0x000fec000fffe03f */
[----:B------:R0:W-:Y:S04]  /*2c8d0*/  STL.64 [R1+0x190], R12 ;  /* 0x0001900c01007387 */ /* 0x0001e80000100a00 */
[----:B------:R1:W-:Y:S04]  /*2c8e0*/  STL.64 [R1+0x198], R14 ;  /* 0x0001980e01007387 */ /* 0x0003e80000100a00 */
[----:B0-----:R-:W2:Y:S04]  /*2c8f0*/  LDL.LU R12, [R1+0x10] ;  /* 0x00001000010c7983 */ /* 0x001ea80000300800 */
[----:B------:R-:W2:Y:S04]  /*2c900*/  LDL.LU R13, [R1+0x14] ;  /* 0x00001400010d7983 */ /* 0x000ea80000300800 */
[----:B-1----:R-:W2:Y:S01]  /*2c910*/  LDL.LU R14, [R1+0x18] ;  /* 0x00001800010e7983 */ /* 0x002ea20000300800 */
[----:B------:R-:W-:-:S03]  /*2c920*/  MOV R15, R29 ;  /* 0x0000001d000f7202 */ /* 0x000fc60000000f00 */
[----:B------:R-:W3:Y:S04]  /*2c930*/  LDL.LU R29, [R1+0x42b4] ;  /* 0x0042b400011d7983 */ /* 0x000ee80000300800 */
[----:B--2---:R0:W-:Y:S04]  /*2c940*/  STL.64 [R1+0x4280], R14 ;  /* 0x0042800e01007387 */ /* 0x0041e80000100a00 */
[----:B------:R4:W-:Y:S01]  /*2c950*/  STL.64 [R1+0x4278], R12 ;  /* 0x0042780c01007387 */ /* 0x0009e20000100a00 */
[----:B0-----:R-:W-:Y:S02]  /*2c960*/  MOV R14, R18 ;  /* 0x00000012000e7202 */ /* 0x001fe40000000f00 */
[----:B----4-:R-:W-:Y:S01]  /*2c970*/  MOV R12, R16 ;  /* 0x00000010000c7202 */ /* 0x010fe20000000f00 */
[----:B------:R-:W-:Y:S01]  /*2c980*/  IMAD.MOV.U32 R13, RZ, RZ, R17 ;  /* 0x000000ffff0d7224 */ /* 0x000fe200078e0011 */
[----:B------:R-:W2:Y:S01]  /*2c990*/  LDL.LU R16, [R1+0x42b0] ;  /* 0x0042b00001107983 */ /* 0x000ea20000300800 */
[----:B------:R-:W-:-:S03]  /*2c9a0*/  MOV R15, R19 ;  /* 0x00000013000f7202 */ /* 0x000fc60000000f00 */
[----:B------:R-:W2:Y:S04]  /*2c9b0*/  LDL.LU R17, [R1+0x42ac] ;  /* 0x0042ac0001117983 */ /* 0x000ea80000300800 */
[----:B------:R-:W2:Y:S04]  /*2c9c0*/  LDL.LU R18, [R1+0x42a8] ;  /* 0x0042a80001127983 */ /* 0x000ea80000300800 */
[----:B------:R-:W2:Y:S04]  /*2c9d0*/  LDL.LU R19, [R1+0x42a4] ;  /* 0x0042a40001137983 */ /* 0x000ea80000300800 */
[----:B------:R-:W-:Y:S04]  /*2c9e0*/  STL.64 [R1+0x4290], R14 ;  /* 0x0042900e01007387 */ /* 0x000fe80000100a00 */
[----:B------:R0:W-:Y:S04]  /*2c9f0*/  STL.64 [R1+0x4288], R12 ;  /* 0x0042880c01007387 */ /* 0x0001e80000100a00 */
[----:B0-----:R-:W4:Y:S01]  /*2ca00*/  LDL.LU R12, [R1+0xb0] ;  /* 0x0000b000010c7983 */ /* 0x001f220000300800 */
[----:B---3--:R-:W-:-:S03]  /*2ca10*/  IMAD.MOV.U32 R13, RZ, RZ, R29 ;  /* 0x000000ffff0d7224 */ /* 0x008fc600078e001d */
[----:B------:R-:W3:Y:S04]  /*2ca20*/  LDL.LU R29, [R1+0x42a0] ;  /* 0x0042a000011d7983 */ /* 0x000ee80000300800 */
[----:B------:R-:W4:Y:S04]  /*2ca30*/  LDL.LU R14, [R1+0xb8] ;  /* 0x0000b800010e7983 */ /* 0x000f280000300800 */
[----:B------:R-:W4:Y:S01]  /*2ca40*/  LDL.LU R15, [R1+0xbc] ;  /* 0x0000bc00010f7983 */ /* 0x000f220000300800 */
[C---:B--2---:R-:W-:Y:S11]  /*2ca50*/  HMMA.16816.F32 R4, R16.reuse, R22, R4 ;  /* 0x000000161004723c */ /* 0x044ff60000001804 */
[----:B------:R-:W-:Y:S11]  /*2ca60*/  @!UPT UIADD3 URZ, URZ, URZ, URZ ;  /* 0x0000003f3f3ff290 */ /* 0x000ff6000fffe03f */
[----:B------:R-:W-:Y:S01]  /*2ca70*/  @!UPT UIADD3 URZ, URZ, URZ, URZ ;  /* 0x0000003f3f3ff290 */ /* 0x000fe2000fffe03f */
[----:B------:R-:W-:Y:S01]  /*2ca80*/  STL.64 [R1+0xc0], R4 ;  /* 0x0000c00401007387 */ /* 0x000fe20000100a00 */
[----:B------:R-:W-:Y:S02]  /*2ca90*/  MOV R25, R6 ;  /* 0x0000000600197202 */ /* 0x000fe40000000f00 */
[----:B------:R-:W-:Y:S02]  /*2caa0*/  MOV R24, R7 ;  /* 0x0000000700187202 */ /* 0x000fe40000000f00 */
[----:B---3--:R-:W0:Y:S01]  /*2cab0*/  LDSM.16.MT88.4 R4, [R29+0x5000] ;  /* 0x005000001d04783b */ /* 0x008e220000004200 */
[----:B------:R-:W-:Y:S03]  /*2cac0*/  HMMA.16816.F32 R8, R16, R26, R8 ;  /* 0x0000001a1008723c */ /* 0x000fe60000001808 */
[----:B------:R-:W-:Y:S04]  /*2cad0*/  STL [R1+0x41cc], R24 ;  /* 0x0041cc1801007387 */ /* 0x000fe80000100800 */
[----:B------:R-:W-:Y:S04]  /*2cae0*/  STL [R1+0x41c8], R25 ;  /* 0x0041c81901007387 */ /* 0x000fe80000100800 */
[----:B0-----:R-:W-:Y:S04]  /*2caf0*/  STL.64 [R1+0x41f8], R6 ;  /* 0x0041f80601007387 */ /* 0x001fe80000100a00 */
[----:B------:R0:W-:Y:S04]  /*2cb00*/  STL.64 [R1+0x41f0], R4 ;  /* 0x0041f00401007387 */ /* 0x0001e80000100a00 */
[----:B0-----:R-:W2:Y:S04]  /*2cb10*/  LDL.LU R4, [R1+0x40] ;  /* 0x0000400001047983 */ /* 0x001ea80000300800 */
[----:B------:R-:W2:Y:S04]  /*2cb20*/  LDL.LU R5, [R1+0x44] ;  /* 0x0000440001057983 */ /* 0x000ea80000300800 */
[----:B------:R-:W2:Y:S04]  /*2cb30*/  LDL.LU R6, [R1+0x48] ;  /* 0x0000480001067983 */ /* 0x000ea80000300800 */
[----:B------:R-:W2:Y:S04]  /*2cb40*/  LDL.LU R7, [R1+0x4c] ;  /* 0x00004c0001077983 */ /* 0x000ea80000300800 */
[----:B------:R-:W3:Y:S04]  /*2cb50*/  LDL.LU R16, [R1+0x50] ;  /* 0x0000500001107983 */ /* 0x000ee80000300800 */
[----:B------:R-:W-:Y:S04]  /*2cb60*/  STL.64 [R1+0x70], R8 ;  /* 0x0000700801007387 */ /* 0x000fe80000100a00 */
[----:B------:R-:W-:Y:S04]  /*2cb70*/  STL.64 [R1+0x78], R10 ;  /* 0x0000780a01007387 */ /* 0x000fe80000100a00 */
[----:B------:R-:W0:Y:S01]  /*2cb80*/  LDSM.16.MT88.4 R8, [R29+0x5080] ;  /* 0x005080001d08783b */ /* 0x000e220000004200 */
[----:B------:R-:W-:-:S03]  /*2cb90*/  IMAD.MOV.U32 R18, RZ, RZ, R2 ;  /* 0x000000ffff127224 */ /* 0x000fc600078e0002 */
[----:B------:R-:W3:Y:S04]  /*2cba0*/  LDL.LU R17, [R1+0x54] ;  /* 0x0000540001117983 */ /* 0x000ee80000300800 */
[----:B------:R-:W2:Y:S04]  /*2cbb0*/  LDL.LU R2, [R1+0x429c] ;  /* 0x00429c0001027983 */ /* 0x000ea80000300800 */
[----:B------:R-:W3:Y:S04]  /*2cbc0*/  LDL.LU R19, [R1+0x5c] ;  /* 0x00005c0001137983 */ /* 0x000ee80000300800 */
[----:B0-----:R-:W-:Y:S04]  /*2cbd0*/  STL.64 [R1+0x41d8], R10 ;  /* 0x0041d80a01007387 */ /* 0x001fe80000100a00 */
[----:B------:R0:W-:Y:S04]  /*2cbe0*/  STL.64 [R1+0x41d0], R8 ;  /* 0x0041d00801007387 */ /* 0x0001e80000100a00 */
[----:B0-----:R-:W4:Y:S04]  /*2cbf0*/  LDL.LU R8, [R1+0x20] ;  /* 0x0000200001087983 */ /* 0x001f280000300800 */
[----:B------:R-:W4:Y:S04]  /*2cc00*/  LDL.LU R9, [R1+0x24] ;  /* 0x0000240001097983 */ /* 0x000f280000300800 */
[----:B------:R-:W4:Y:S01]  /*2cc10*/  LDL.LU R10, [R1+0x28] ;  /* 0x00002800010a7983 */ /* 0x000f220000300800 */
[----:B--2---:R-:W-:-:S03]  /*2cc20*/  MOV R11, R2 ;  /* 0x00000002000b7202 */ /* 0x004fc60000000f00 */
[----:B------:R-:W2:Y:S04]  /*2cc30*/  LDL.LU R2, [R1+0x4298] ;  /* 0x0042980001027983 */ /* 0x000ea80000300800 */
[C---:B----4-:R-:W-:Y:S11]  /*2cc40*/  HMMA.16816.F32 R12, R8.reuse, R22, R12 ;  /* 0x00000016080c723c */ /* 0x050ff6000000180c */
[----:B------:R-:W-:Y:S11]  /*2cc50*/  @!UPT UIADD3 URZ, URZ, URZ, URZ ;  /* 0x0000003f3f3ff290 */ /* 0x000ff6000fffe03f */
[----:B------:R-:W-:Y:S01]  /*2cc60*/  @!UPT UIADD3 URZ, URZ, URZ, URZ ;  /* 0x0000003f3f3ff290 */ /* 0x000fe2000fffe03f */
[----:B------:R-:W-:Y:S04]  /*2cc70*/  STL.64 [R1+0x1c0], R12 ;  /* 0x0001c00c01007387 */ /* 0x000fe80000100a00 */
[----:B------:R0:W-:Y:S04]  /*2cc80*/  STL.64 [R1+0x1c8], R14 ;  /* 0x0001c80e01007387 */ /* 0x0001e80000100a00 */
[----:B0-----:R-:W4:Y:S04]  /*2cc90*/  LDL.LU.64 R14, [R1+0x4290] ;  /* 0x00429000010e7983 */ /* 0x001f280000300a00 */
[----:B------:R-:W4:Y:S02]  /*2cca0*/  LDL.LU.64 R12, [R1+0x4288] ;  /* 0x00428800010c7983 */ /* 0x000f240000300a00 */
[----:B----4-:R-:W-:Y:S02]  /*2ccb0*/  HMMA.16816.F32 R8, R8, R26, R12 ;  /* 0x0000001a0808723c */ /* 0x010fe4000000180c */
[----:B------:R-:W3:Y:S04]  /*2ccc0*/  LDL.LU.64 R14, [R1+0x4280] ;  /* 0x00428000010e7983 */ /* 0x000ee80000300a00 */
[----:B------:R-:W3:Y:S11]  /*2ccd0*/  LDL.LU.64 R12, [R1+0x4278] ;  /* 0x00427800010c7983 */ /* 0x000ef60000300a00 */
[----:B------:R-:W-:Y:S06]  /*2cce0*/  @!UPT UIADD3 URZ, URZ, URZ, URZ ;  /* 0x0000003f3f3ff290 */ /* 0x000fec000fffe03f */
[----:B------:R-:W-:Y:S04]  /*2ccf0*/  STL.64 [R1+0x180], R8 ;  /* 0x0001800801007387 */ /* 0x000fe80000100a00 */
[----:B------:R3:W-:Y:S04]  /*2cd00*/  STL.64 [R1+0x188], R10 ;  /* 0x0001880a01007387 */ /* 0x0007e80000100a00 */
[----:B------:R-:W-:Y:S04]  /*2cd10*/  STL.64 [R1+0x4258], R22 ;  /* 0x0042581601007387 */ /* 0x000fe80000100a00 */
[----:B------:R-:W-:Y:S01]  /*2cd20*/  STL.64 [R1+0x4250], R20 ;  /* 0x0042501401007387 */ /* 0x000fe20000100a00 */
[C---:B---3--:R-:W-:Y:S03]  /*2cd30*/  HMMA.16816.F32 R8, R12.reuse, R22, R16 ;  /* 0x000000160c08723c */ /* 0x048fe60000001810 */
[----:B--2---:R-:W-:Y:S11]  /*2cd40*/  LDSM.16.MT88.4 R20, [R2+0x6080] ;  /* 0x006080000214783b */ /* 0x004ff60000004200 */
[----:B------:R-:W-:Y:S09]  /*2cd50*/  @!UPT UIADD3 URZ, URZ, URZ, URZ ;  /* 0x0000003f3f3ff290 */ /* 0x000ff2000fffe03f */
[----:B------:R-:W-:Y:S04]  /*2cd60*/  STL.64 [R1+0xb0], R8 ;  /* 0x0000b00801007387 */ /* 0x000fe80000100a00 */
[----:B------:R0:W-:Y:S02]  /*2cd70*/  STL.64 [R1+0xb8], R10 ;  /* 0x0000b80a01007387 */ /* 0x0001e40000100a00 */
[----:B0-----:R-:W-:Y:S02]  /*2cd80*/  HMMA.16816.F32 R8, R12, R26, R4 ;  /* 0x0000001a0c08723c */ /* 0x001fe40000001804 */
[----:B------:R-:W2:Y:S11]  /*2cd90*/  LDL.LU R4, [R1+0x60] ;  /* 0x0000600001047983 */ /* 0x000eb60000300800 */
[----:B------:R-:W-:Y:S10]  /*2cda0*/  @!UPT UIADD3 URZ, URZ, URZ, URZ ;  /* 0x0000003f3f3ff290 */ /* 0x000ff4000fffe03f */
[----:B------:R-:W-:Y:S04]  /*2cdb0*/  STL.64 [R1+0x150], R8 ;  /* 0x0001500801007387 */ /* 0x000fe80000100a00 */
[----:B------:R-:W-:Y:S04]  /*2cdc0*/  STL.64 [R1+0x158], R10 ;  /* 0x0001580a01007387 */ /* 0x000fe80000100a00 */
[----:B------:R-:W2:Y:S04]  /*2cdd0*/  LDL.LU R5, [R1+0x64] ;  /* 0x0000640001057983 */ /* 0x000ea80000300800 */
[----:B------:R-:W3:Y:S04]  /*2cde0*/  LDL.LU R6, [R1+0x68] ;  /* 0x0000680001067983 */ /* 0x000ee80000300800 */
[----:B------:R-:W3:Y:S04]  /*2cdf0*/  LDL.LU R7, [R1+0x6c] ;  /* 0x00006c0001077983 */ /* 0x000ee80000300800 */
[----:B------:R-:W0:Y:S02]  /*2ce00*/  LDSM.16.MT88.4 R8, [R2+0x6000] ;  /* 0x006000000208783b */ /* 0x000e240000004200 */
[----:B0-----:R-:W-:Y:S01]  /*2ce10*/  MOV R24, R10 ;  /* 0x0000000a00187202 */ /* 0x001fe20000000f00 */
[----:B------:R-:W-:Y:S01]  /*2ce20*/  IMAD.MOV.U32 R25, RZ, RZ, R11 ;  /* 0x000000ffff197224 */ /* 0x000fe200078e000b */
[----:B---3--:R-:W-:Y:S04]  /*2ce30*/  STL.64 [R1+0x4228], R6 ;  /* 0x0042280601007387 */ /* 0x008fe80000100a00 */
[----:B--2---:R-:W-:Y:S04]  /*2ce40*/  STL.64 [R1+0x4220], R4 ;  /* 0x0042200401007387 */ /* 0x004fe80000100a00 */
[----:B------:R0:W-:Y:S04]  /*2ce50*/  STL.64 [R1], R8 ;  /* 0x0000000801007387 */ /* 0x0001e80000100a00 */
[----:B------:R-:W-:Y:S04]  /*2ce60*/  STL.64 [R1+0x4248], R26 ;  /* 0x0042481a01007387 */ /* 0x000fe80000100a00 */
[----:B------:R-:W-:Y:S04]  /*2ce70*/  STL.64 [R1+0x4240], R24 ;  /* 0x0042401801007387 */ /* 0x000fe80000100a00 */
        /* <DEDUP_REMOVED lines=8> */
[----:B---3--:R0:W-:Y:S04]  /*2cf00*/  STL.64 [R1+0x41e8], R10 ;  /* 0x0041e80a01007387 */ /* 0x0081e80000100a00 */
[----:B--2---:R1:W-:Y:S01]  /*2cf10*/  STL.64 [R1+0x41e0], R8 ;  /* 0x0041e00801007387 */ /* 0x0043e20000100a00 */
[----:B0-----:R-:W-:-:S03]  /*2cf20*/  MOV R11, R3 ;  /* 0x00000003000b7202 */ /* 0x001fc60000000f00 */
[----:B-1----:R-:W2:Y:S04]  /*2cf30*/  LDL.LU R8, [R1+0x1b0] ;  /* 0x0001b00001087983 */ /* 0x002ea80000300800 */
[----:B------:R-:W2:Y:S04]  /*2cf40*/  LDL.LU R9, [R1+0x1b4] ;  /* 0x0001b40001097983 */ /* 0x000ea80000300800 */
[----:B------:R-:W3:Y:S04]  /*2cf50*/  LDL.LU R10, [R1+0x1b8] ;  /* 0x0001b800010a7983 */ /* 0x000ee80000300800 */
[----:B------:R-:W2:Y:S04]  /*2cf60*/  LDL.LU R3, [R1+0x4270] ;  /* 0x0042700001037983 */ /* 0x000ea80000300800 */
        /* <DEDUP_REMOVED lines=11> */
[----:B--2---:R3:W-:Y:S04]  /*2d020*/  STL.64 [R1+0x4218], R10 ;  /* 0x0042180a01007387 */ /* 0x0047e80000100a00 */
[----:B------:R0:W-:Y:S01]  /*2d030*/  STL.64 [R1+0x4210], R8 ;  /* 0x0042100801007387 */ /* 0x0001e20000100a00 */
[----:B---3--:R-:W-:-:S03]  /*2d040*/  IMAD.MOV.U32 R11, RZ, RZ, R3 ;  /* 0x000000ffff0b7224 */ /* 0x008fc600078e0003 */
[----:B0-----:R-:W2:Y:S04]  /*2d050*/  LDL.LU R8, [R1+0xe0] ;  /* 0x0000e00001087983 */ /* 0x001ea80000300800 */
[----:B------:R-:W2:Y:S04]  /*2d060*/  LDL.LU R9, [R1+0xe4] ;  /* 0x0000e40001097983 */ /* 0x000ea80000300800 */
[----:B------:R-:W3:Y:S04]  /*2d070*/  LDL.LU R10, [R1+0xe8] ;  /* 0x0000e800010a7983 */ /* 0x000ee80000300800 */
[----:B------:R-:W2:Y:S04]  /*2d080*/  LDL.LU R3, [R1+0x4268] ;  /* 0x0042680001037983 */ /* 0x000ea80000300800 */
[----:B--2---:R-:W0:Y:S04]  /*2d090*/  LDSM.16.M88.4 R16, [R3+0x20080] ;  /* 0x020080000310783b */ /* 0x004e280000000200 */
[----:B------:R-:W1:Y:S04]  /*2d0a0*/  LDSM.16.M88.4 R12, [R3+0x28080] ;  /* 0x02808000030c783b */ /* 0x000e680000000200 */
[----:B---3--:R-:W-:Y:S04]  /*2d0b0*/  STL.64 [R1+0x4238], R10 ;  /* 0x0042380a01007387 */ /* 0x008fe80000100a00 */
[----:B------:R2:W-:Y:S04]  /*2d0c0*/  STL.64 [R1+0x4230], R8 ;  /* 0x0042300801007387 */ /* 0x0005e80000100a00 */
[----:B--2---:R-:W2:Y:S04]  /*2d0d0*/  LDL.LU R8, [R1+0xf0] ;  /* 0x0000f00001087983 */ /* 0x004ea80000300800 */
[----:B------:R-:W2:Y:S04]  /*2d0e0*/  LDL.LU R9, [R1+0xf4] ;  /* 0x0000f40001097983 */ /* 0x000ea80000300800 */
[----:B------:R-:W2:Y:S04]  /*2d0f0*/  LDL.LU R10, [R1+0xf8] ;  /* 0x0000f800010a7983 */ /* 0x000ea80000300800 */
[----:B------:R-:W2:Y:S04]  /*2d100*/  LDL.LU R11, [R1+0xfc] ;  /* 0x0000fc00010b7983 */ /* 0x000ea80000300800 */
[----:B0-----:R-:W-:Y:S04]  /*2d110*/  STL [R1+0x40ac], R18 ;  /* 0x0040ac1201007387 */ /* 0x001fe80000100800 */
[----:B------:R-:W-:Y:S04]  /*2d120*/  STL [R1+0x40a8], R19 ;  /* 0x0040a81301007387 */ /* 0x000fe80000100800 */
[----:B-1----:R0:W-:Y:S04]  /*2d130*/  STL [R1+0x4064], R14 ;  /* 0x0040640e01007387 */ /* 0x0021e80000100800 */
[----:B------:R1:W-:Y:S04]  /*2d140*/  STL [R1+0x4060], R15 ;  /* 0x0040600f01007387 */ /* 0x0003e80000100800 */
[----:B------:R3:W-:Y:S01]  /*2d150*/  STL.64 [R1+0x41c0], R12 ;  /* 0x0041c00c01007387 */ /* 0x0007e20000100a00 */
[----:B0-----:R-:W-:-:S02]  /*2d160*/  MOV R14, R0 ;  /* 0x00000000000e7202 */ /* 0x001fc40000000f00 */
[----:B-1----:R-:W-:Y:S01]  /*2d170*/  MOV R15, R28 ;  /* 0x0000001c000f7202 */ /* 0x002fe20000000f00 */
[----:B---3--:R-:W3:Y:S04]  /*2d180*/  LDL.LU R12, [R1+0x160] ;  /* 0x00016000010c7983 */ /* 0x008ee80000300800 */
[----:B------:R-:W3:Y:S01]  /*2d190*/  LDL.LU R13, [R1+0x164] ;  /* 0x00016400010d7983 */ /* 0x000ee20000300800 */
[----:B------:R-:W-:-:S03]  /*2d1a0*/  MOV R18, R22 ;  /* 0x0000001600127202 */ /* 0x000fc60000000f00 */
[----:B------:R-:W2:Y:S04]  /*2d1b0*/  LDL.LU R0, [R1+0x4264] ;  /* 0x0042640001007983 */ /* 0x000ea80000300800 */
[----:B------:R-:W2:Y:S04]  /*2d1c0*/  LDL.LU R28, [R1+0x4260] ;  /* 0x00426000011c7983 */ /* 0x000ea80000300800 */
[----:B------:R0:W-:Y:S04]  /*2d1d0*/  STL [R1+0x3e50], R3 ;  /* 0x003e500301007387 */ /* 0x0001e80000100800 */
[----:B------:R1:W-:Y:S01]  /*2d1e0*/  STL [R1+0x10], R20 ;  /* 0x0000101401007387 */ /* 0x0003e20000100800 */
[----:B0-----:R-:W-:-:S03]  /*2d1f0*/  MOV R3, R23 ;  /* 0x0000001700037202 */ /* 0x001fc60000000f00 */
[----:B------:R-:W4:Y:S01]  /*2d200*/  LDL.LU.64 R22, [R1+0x4258] ;  /* 0x0042580001167983 */ /* 0x000f220000300a00 */
[----:B------:R-:W-:-:S03]  /*2d210*/  IMAD.MOV.U32 R19, RZ, RZ, R21 ;  /* 0x000000ffff137224 */ /* 0x000fc600078e0015 */
[----:B-1----:R-:W2:Y:S01]  /*2d220*/  LDL.LU.64 R20, [R1+0x4250] ;  /* 0x0042500001147983 */ /* 0x002ea20000300a00 */
[C---:B----4-:R-:W-:Y:S11]  /*2d230*/  HMMA.16816.F32 R24, R4.reuse, R22, R24 ;  /* 0x000000160418723c */ /* 0x050ff60000001818 */
[----:B------:R-:W-:Y:S11]  /*2d240*/  @!UPT UIADD3 URZ, URZ, URZ, URZ ;  /* 0x0000003f3f3ff290 */ /* 0x000ff6000fffe03f */
[----:B------:R-:W-:Y:S01]  /*2d250*/  @!UPT UIADD3 URZ, URZ, URZ, URZ ;  /* 0x0000003f3f3ff290 */ /* 0x000fe2000fffe03f */
[----:B------:R-:W-:Y:S04]  /*2d260*/  STL.64 [R1+0x130], R24 ;  /* 0x0001301801007387 */ /* 0x000fe80000100a00 */
[----:B------:R0:W-:Y:S04]  /*2d270*/  STL.64 [R1+0x138], R26 ;  /* 0x0001381a01007387 */ /* 0x0001e80000100a00 */
[----:B0-----:R-:W2:Y:S04]  /*2d280*/  LDL.LU.64 R26, [R1+0x4248] ;  /* 0x00424800011a7983 */ /* 0x001ea80000300a00 */
[----:B------:R-:W4:Y:S01]  /*2d290*/  LDL.LU.64 R24, [R1+0x4240] ;  /* 0x0042400001187983 */ /* 0x000f220000300a00 */
[----:B--2---:R-:W-:Y:S03]  /*2d2a0*/  HMMA.16816.F32 R4, R4, R26, R8 ;  /* 0x0000001a0404723c */ /* 0x004fe60000001808 */
[----:B------:R-:W2:Y:S04]  /*2d2b0*/  LDL.LU.64 R10, [R1+0x4238] ;  /* 0x00423800010a7983 */ /* 0x000ea80000300a00 */
[----:B------:R-:W2:Y:S11]  /*2d2c0*/  LDL.LU.64 R8, [R1+0x4230] ;  /* 0x0042300001087983 */ /* 0x000eb60000300a00 */
[----:B------:R-:W-:Y:S05]  /*2d2d0*/  @!UPT UIADD3 URZ, URZ, URZ, URZ ;  /* 0x0000003f3f3ff290 */ /* 0x000fea000fffe03f */
        /* <DEDUP_REMOVED lines=8> */
[----:B------:R-:W-:Y:S04]  /*2d360*/  STL.64 [R1+0x108], R10 ;  /* 0x0001080a01007387 */ /* 0x000fe80000100a00 */
[----:B------:R-:W0:Y:S04]  /*2d370*/  LDSM.16.MT88.4 R8, [R28+0x6000] ;  /* 0x006000001c08783b */ /* 0x000e280000004200 */
[----:B0-----:R-:W-:Y:S04]  /*2d380*/  STL.64 [R1+0x50], R8 ;  /* 0x0000500801007387 */ /* 0x001fe80000100a00 */
[----:B------:R-:W-:Y:S04]  /*2d390*/  STL.64 [R1+0x58], R10 ;  /* 0x0000580a01007387 */ /* 0x000fe80000100a00 */
[----:B------:R-:W0:Y:S04]  /*2d3a0*/  LDSM.16.MT88.4 R8, [R28+0x6080] ;  /* 0x006080001c08783b */ /* 0x000e280000004200 */
[----:B------:R-:W-:Y:S04]  /*2d3b0*/  STL [R1+0x4198], R28 ;  /* 0x0041981c01007387 */ /* 0x000fe80000100800 */
[----:B0-----:R-:W-:Y:S04]  /*2d3c0*/  STL.64 [R1+0x40], R8 ;  /* 0x0000400801007387 */ /* 0x001fe80000100a00 */
[----:B------:R-:W-:Y:S04]  /*2d3d0*/  STL.64 [R1+0x48], R10 ;  /* 0x0000480a01007387 */ /* 0x000fe80000100a00 */
        /* <DEDUP_REMOVED lines=31> */
[----:B------:R-:W-:Y:S04]  /*2d5d0*/  STL.64 [R1+0xf0], R4 ;  /* 0x0000f00401007387 */ /* 0x000fe80000100a00 */
[----:B------:R3:W-:Y:S02]  /*2d5e0*/  STL.64 [R1+0xf8], R6 ;  /* 0x0000f80601007387 */ /* 0x0007e40000100a00 */
[----:B---3--:R-:W-:Y:S02]  /*2d5f0*/  HMMA.16816.F32 R4, R8, R22, R12 ;  /* 0x000000160804723c */ /* 0x008fe4000000180c */
        /* <DEDUP_REMOVED lines=8> */
[----:B0-----:R0:W-:Y:S02]  /*2d680*/  STL.64 [R1+0x40e0], R6 ;  /* 0x0040e00601007387 */ /* 0x0011e40000100a00 */
[----:B0-----:R-:W-:Y:S01]  /*2d690*/  MOV R6, R21 ;  /* 0x0000001500067202 */ /* 0x001fe20000000f00 */
[----:B------:R-:W-:-:S02]  /*2d6a0*/  IMAD.MOV.U32 R7, RZ, RZ, R20 ;  /* 0x000000ffff077224 */ /* 0x000fc400078e0014 */
[----:B------:R-:W0:Y:S04]  /*2d6b0*/  LDSM.16.MT88.4 R20, [R29+0x6080] ;  /* 0x006080001d14783b */ /* 0x000e280000004200 */
[----:B------:R1:W-:Y:S04]  /*2d6c0*/  STL.64 [R1+0x40d8], R4 ;  /* 0x0040d80401007387 */ /* 0x0003e80000100a00 */
[----:B-1----:R-:W3:Y:S04]  /*2d6d0*/  LDL.LU R4, [R1+0x1a0] ;  /* 0x0001a00001047983 */ /* 0x002ee80000300800 */
[----:B------:R-:W3:Y:S04]  /*2d6e0*/  LDL.LU R5, [R1+0x1a4] ;  /* 0x0001a40001057983 */ /* 0x000ee80000300800 */
[----:B0-----:R-:W-:Y:S04]  /*2d6f0*/  STL.64 [R1+0x40c0], R22 ;  /* 0x0040c01601007387 */ /* 0x001fe80000100a00 */
[----:B------:R0:W-:Y:S04]  /*2d700*/  STL.64 [R1+0x40b8], R20 ;  /* 0x0040b81401007387 */ /* 0x0001e80000100a00 */
[----:B0-----:R-:W2:Y:S01]  /*2d710*/  LDL.LU R20, [R1+0x10] ;  /* 0x0000100001147983 */ /* 0x001ea20000300800 */
[----:B------:R-:W-:Y:S01]  /*2d720*/  MOV R22, R18 ;  /* 0x0000001200167202 */ /* 0x000fe20000000f00 */
[----:B------:R-:W-:Y:S01]  /*2d730*/  IMAD.MOV.U32 R23, RZ, RZ, R3 ;  /* 0x000000ffff177224 */ /* 0x000fe200078e0003 */
[----:B------:R-:W-:-:S04]  /*2d740*/  MOV R21, R19 ;  /* 0x0000001300157202 */ /* 0x000fc80000000f00 */
[----:B------:R4:W-:Y:S02]  /*2d750*/  STL.64 [R1+0x41a8], R22 ;  /* 0x0041a81601007387 */ /* 0x0009e40000100a00 */
[----:B----4-:R-:W-:Y:S02]  /*2d760*/  MOV R22, R24 ;  /* 0x0000001800167202 */ /* 0x010fe40000000f00 */
[----:B------:R-:W-:Y:S01]  /*2d770*/  MOV R23, R25 ;  /* 0x0000001900177202 */ /* 0x000fe20000000f00 */
[----:B--2---:R0:W-:Y:S04]  /*2d780*/  STL.64 [R1+0x41a0], R20 ;  /* 0x0041a01401007387 */ /* 0x0041e80000100a00 */
[----:B0-----:R-:W2:Y:S04]  /*2d790*/  LDL.LU R20, [R1] ;  /* 0x0000000001147983 */ /* 0x001ea80000300800 */
[----:B------:R-:W2:Y:S04]  /*2d7a0*/  LDL.LU R21, [R1+0x4] ;  /* 0x0000040001157983 */ /* 0x000ea80000300800 */
[----:B------:R-:W4:Y:S04]  /*2d7b0*/  LDL.LU R24, [R1+0x41cc] ;  /* 0x0041cc0001187983 */ /* 0x000f280000300800 */
[----:B------:R-:W2:Y:S01]  /*2d7c0*/  LDL.LU R25, [R1+0x41c8] ;  /* 0x0041c80001197983 */ /* 0x000ea20000300800 */
[----:B---3--:R-:W-:Y:S11]  /*2d7d0*/  HMMA.16816.F32 R8, R8, R26, R4 ;  /* 0x0000001a0808723c */ /* 0x008ff60000001804 */
[----:B------:R-:W-:Y:S11]  /*2d7e0*/  @!UPT UIADD3 URZ, URZ, URZ, URZ ;  /* 0x0000003f3f3ff290 */ /* 0x000ff6000fffe03f */
[----:B------:R-:W-:Y:S02]  /*2d7f0*/  @!UPT UIADD3 URZ, URZ, URZ, URZ ;  /* 0x0000003f3f3ff290 */ /* 0x000fe4000fffe03f */
[----:B------:R-:W-:Y:S01]  /*2d800*/  MOV R5, R10 ;  /* 0x0000000a00057202 */ /* 0x000fe20000000f00 */
[----:B------:R-:W-:Y:S01]  /*2d810*/  IMAD.MOV.U32 R4, RZ, RZ, R11 ;  /* 0x000000ffff047224 */ /* 0x000fe200078e000b */
[----:B------:R-:W-:Y:S01]  /*2d820*/  MOV R6, R9 ;  /* 0x0000000900067202 */ /* 0x000fe20000000f00 */
[----:B------:R-:W-:Y:S01]  /*2d830*/  IMAD.MOV.U32 R7, RZ, RZ, R8 ;  /* 0x000000ffff077224 */ /* 0x000fe200078e0008 */
[----:B------:R-:W-:Y:S04]  /*2d840*/  STL [R1+0x4038], R29 ;  /* 0x0040381d01007387 */ /* 0x000fe80000100800 */
[----:B------:R-:W-:Y:S04]  /*2d850*/  STL.64 [R1+0x41b8], R6 ;  /* 0x0041b80601007387 */ /* 0x000fe80000100a00 */
[----:B------:R0:W-:Y:S04]  /*2d860*/  STL.64 [R1+0x41b0], R4 ;  /* 0x0041b00401007387 */ /* 0x0001e80000100a00 */
[----:B0-----:R-:W3:Y:S04]  /*2d870*/  LDL.LU R4, [R1+0x190] ;  /* 0x0001900001047983 */ /* 0x001ee80000300800 */
[----:B------:R-:W3:Y:S04]  /*2d880*/  LDL.LU R5, [R1+0x194] ;  /* 0x0001940001057983 */ /* 0x000ee80000300800 */
[----:B------:R-:W3:Y:S04]  /*2d890*/  LDL.LU R6, [R1+0x198] ;  /* 0x0001980001067983 */ /* 0x000ee80000300800 */
[----:B------:R-:W3:Y:S04]  /*2d8a0*/  LDL.LU R7, [R1+0x19c] ;  /* 0x00019c0001077983 */ /* 0x000ee80000300800 */
[----:B------:R-:W3:Y:S04]  /*2d8b0*/  LDL.LU R8, [R1+0xc0] ;  /* 0x0000c00001087983 */ /* 0x000ee80000300800 */
[----:B------:R-:W3:Y:S01]  /*2d8c0*/  LDL.LU R9, [R1+0xc4] ;  /* 0x0000c40001097983 */ /* 0x000ee20000300800 */
[----:B----4-:R-:W-:-:S02]  /*2d8d0*/  MOV R11, R24 ;  /* 0x00000018000b7202 */ /* 0x010fc40000000f00 */
[----:B--2---:R-:W-:Y:S02]  /*2d8e0*/  MOV R10, R25 ;  /* 0x00000019000a7202 */ /* 0x004fe40000000f00 */
[----:B------:R-:W0:Y:S01]  /*2d8f0*/  LDSM.16.MT88.4 R24, [R2+0x7000] ;  /* 0x007000000218783b */ /* 0x000e220000004200 */
[C---:B------:R-:W-:Y:S11]  /*2d900*/  HMMA.16816.F32 R12, R20.reuse, R16, R12 ;  /* 0x00000010140c723c */ /* 0x040ff6000000180c */
[----:B------:R-:W-:Y:S11]  /*2d910*/  @!UPT UIADD3 URZ, URZ, URZ, URZ ;  /* 0x0000003f3f3ff290 */ /* 0x000ff6000fffe03f */
[----:B------:R-:W-:Y:S02]  /*2d920*/  @!UPT UIADD3 URZ, URZ, URZ, URZ ;  /* 0x0000003f3f3ff290 */ /* 0x000fe4000fffe03f */
[----:B------:R-:W-:Y:S01]  /*2d930*/  IMAD.MOV.U32 R0, RZ, RZ, R13 ;  /* 0x000000ffff007224 */ /* 0x000fe200078e000d */
[----:B0-----:R-:W-:Y:S04]  /*2d940*/  STL.64 [R1+0x4090], R26 ;  /* 0x0040901a01007387 */ /* 0x001fe80000100a00 */
[----:B------:R0:W-:Y:S04]  /*2d950*/  STL.64 [R1+0x4088], R24 ;  /* 0x0040881801007387 */ /* 0x0001e80000100a00 */
[----:B0-----:R-:W2:Y:S04]  /*2d960*/  LDL.LU R24, [R1+0x70] ;  /* 0x0000700001187983 */ /* 0x001ea80000300800 */
[----:B------:R-:W2:Y:S04]  /*2d970*/  LDL.LU R25, [R1+0x74] ;  /* 0x0000740001197983 */ /* 0x000ea80000300800 */
[----:B------:R-:W2:Y:S04]  /*2d980*/  LDL.LU R26, [R1+0x78] ;  /* 0x00007800011a7983 */ /* 0x000ea80000300800 */
[----:B------:R-:W2:Y:S04]  /*2d990*/  LDL.LU R27, [R1+0x7c] ;  /* 0x00007c00011b7983 */ /* 0x000ea80000300800 */
[----:B------:R0:W-:Y:S04]  /*2d9a0*/  STL [R1+0x90], R12 ;  /* 0x0000900c01007387 */ /* 0x0001e80000100800 */
[----:B0-----:R-:W3:Y:S02]  /*2d9b0*/  LDL.LU.64 R12, [R1+0x41c0] ;  /* 0x0041c000010c7983 */ /* 0x001ee40000300a00 */
[----:B---3--:R-:W-:Y:S02]  /*2d9c0*/  HMMA.16816.F32 R20, R20, R12, R4 ;  /* 0x0000000c1414723c */ /* 0x008fe40000001804 */
[----:B------:R-:W3:Y:S04]  /*2d9d0*/  LDL.LU.64 R6, [R1+0x41b8] ;  /* 0x0041b80001067983 */ /* 0x000ee80000300a00 */
[----:B------:R-:W4:Y:S11]  /*2d9e0*/  LDL.LU.64 R4, [R1+0x41b0] ;  /* 0x0041b00001047983 */ /* 0x000f360000300a00 */
[----:B------:R-:W-:Y:S06]  /*2d9f0*/  @!UPT UIADD3 URZ, URZ, URZ, URZ ;  /* 0x0000003f3f3ff290 */ /* 0x000fec000fffe03f */
[----:B------:R-:W-:Y:S04]  /*2da00*/  STL.64 [R1+0x80], R20 ;  /* 0x0000801401007387 */ /* 0x000fe80000100a00 */
[----:B------:R0:W-:Y:S04]  /*2da10*/  STL.64 [R1+0x88], R22 ;  /* 0x0000881601007387 */ /* 0x0001e80000100a00 */
[----:B0-----:R-:W2:Y:S04]  /*2da20*/  LDL.LU.64 R22, [R1+0x41a8] ;  /* 0x0041a80001167983 */ /* 0x001ea80000300a00 */
[----:B------:R-:W2:Y:S01]  /*2da30*/  LDL.LU.64 R20, [R1+0x41a0] ;  /* 0x0041a00001147983 */ /* 0x000ea20000300a00 */
[----:B------:R-:W-:-:S02]  /*2da40*/  MOV R18, R14 ;  /* 0x0000000e00127202 */ /* 0x000fc40000000f00 */
[----:B------:R-:W-:Y:S01]  /*2da50*/  MOV R19, R15 ;  /* 0x0000000f00137202 */ /* 0x000fe20000000f00 */
[----:B--2---:R-:W-:Y:S11]  /*2da60*/  HMMA.16816.F32 R8, R20, R16, R8 ;  /* 0x000000101408723c */ /* 0x004ff60000001808 */
[----:B------:R-:W-:Y:S11]  /*2da70*/  @!UPT UIADD3 URZ, URZ, URZ, URZ ;  /* 0x0000003f3f3ff290 */ /* 0x000ff6000fffe03f */
[----:B------:R-:W-:Y:S01]  /*2da80*/  @!UPT UIADD3 URZ, URZ, URZ, URZ ;  /* 0x0000003f3f3ff290 */ /* 0x000fe2000fffe03f */
[----:B------:R-:W-:Y:S01]  /*2da90*/  STL.64 [R1+0xc0], R8 ;  /* 0x0000c00801007387 */ /* 0x000fe20000100a00 */
[----:B------:R-:W-:-:S03]  /*2daa0*/  IMAD.MOV.U32 R3, RZ, RZ, R11 ;  /* 0x000000ffff037224 */ /* 0x000fc600078e000b */
[----:B------:R-:W-:Y:S04]  /*2dab0*/  STL [R1+0xc8], R10 ;  /* 0x0000c80a01007387 */ /* 0x000fe80000100800 */
[----:B------:R-:W0:Y:S01]  /*2dac0*/  LDSM.16.MT88.4 R8, [R2+0x7080] ;  /* 0x007080000208783b */ /* 0x000e220000004200 */
[----:B------:R-:W-:Y:S03]  /*2dad0*/  HMMA.16816.F32 R20, R20, R12, R24 ;  /* 0x0000000c1414723c */ /* 0x000fe60000001818 */
[----:B------:R-:W-:Y:S04]  /*2dae0*/  STL [R1+0x4068], R3 ;  /* 0x0040680301007387 */ /* 0x000fe80000100800 */
[----:B----4-:R-:W-:Y:S01]  /*2daf0*/  IMAD.MOV.U32 R27, RZ, RZ, R4 ;  /* 0x000000ffff1b7224 */ /* 0x010fe200078e0004 */
[----:B------:R-:W-:Y:S01]  /*2db00*/  MOV R26, R5 ;  /* 0x00000005001a7202 */ /* 0x000fe20000000f00 */
[----:B---3--:R-:W-:Y:S01]  /*2db10*/  IMAD.MOV.U32 R24, RZ, RZ, R7 ;  /* 0x000000ffff187224 */ /* 0x008fe200078e0007 */
[----:B------:R-:W-:Y:S11]  /*2db20*/  MOV R25, R6 ;  /* 0x0000000600197202 */ /* 0x000ff60000000f00 */
[----:B------:R-:W-:Y:S03]  /*2db30*/  @!UPT UIADD3 URZ, URZ, URZ, URZ ;  /* 0x0000003f3f3ff290 */ /* 0x000fe6000fffe03f */
[----:B------:R-:W-:Y:S02]  /*2db40*/  MOV R14, R21 ;  /* 0x00000015000e7202 */ /* 0x000fe40000000f00 */
[----:B------:R-:W-:Y:S01]  /*2db50*/  MOV R15, R22 ;  /* 0x00000016000f7202 */ /* 0x000fe20000000f00 */
[----:B0-----:R-:W-:Y:S04]  /*2db60*/  STL [R1+0x4078], R8 ;  /* 0x0040780801007387 */ /* 0x001fe80000100800 */
[----:B------:R-:W-:Y:S04]  /*2db70*/  STL [R1+0x4074], R9 ;  /* 0x0040740901007387 */ /* 0x000fe80000100800 */
[----:B------:R-:W-:Y:S04]  /*2db80*/  STL [R1+0x4070], R10 ;  /* 0x0040700a01007387 */ /* 0x000fe80000100800 */
[----:B------:R-:W-:Y:S04]  /*2db90*/  STL [R1+0x406c], R11 ;  /* 0x00406c0b01007387 */ /* 0x000fe80000100800 */
[----:B------:R-:W-:Y:S04]  /*2dba0*/  STL [R1+0x4010], R2 ;  /* 0x0040100201007387 */ /* 0x000fe80000100800 */
[----:B------:R0:W-:Y:S04]  /*2dbb0*/  STL [R1+0x60], R20 ;  /* 0x0000601401007387 */ /* 0x0001e80000100800 */
[----:B------:R1:W-:Y:S04]  /*2dbc0*/  STL [R1+0x6c], R23 ;  /* 0x00006c1701007387 */ /* 0x0003e80000100800 */
[----:B0-----:R-:W2:Y:S04]  /*2dbd0*/  LDL.LU R20, [R1+0xf0] ;  /* 0x0000f00001147983 */ /* 0x001ea80000300800 */
[----:B------:R-:W2:Y:S04]  /*2dbe0*/  LDL.LU R21, [R1+0xf4] ;  /* 0x0000f40001157983 */ /* 0x000ea80000300800 */
[----:B------:R-:W3:Y:S04]  /*2dbf0*/  LDL.LU R22, [R1+0xf8] ;  /* 0x0000f80001167983 */ /* 0x000ee80000300800 */
[----:B-1----:R-:W3:Y:S04]  /*2dc00*/  LDL.LU R23, [R1+0xfc] ;  /* 0x0000fc0001177983 */ /* 0x002ee80000300800 */
[----:B------:R-:W4:Y:S04]  /*2dc10*/  LDL.LU R4, [R1+0x20] ;  /* 0x0000200001047983 */ /* 0x000f280000300800 */
[----:B------:R-:W4:Y:S04]  /*2dc20*/  LDL.LU R5, [R1+0x24] ;  /* 0x0000240001057983 */ /* 0x000f280000300800 */
[----:B------:R-:W2:Y:S04]  /*2dc30*/  LDL.LU R6, [R1+0x28] ;  /* 0x0000280001067983 */ /* 0x000ea80000300800 */
[----:B------:R-:W2:Y:S04]  /*2dc40*/  LDL.LU R7, [R1+0x2c] ;  /* 0x00002c0001077983 */ /* 0x000ea80000300800 */
[----:B--2---:R-:W-:Y:S04]  /*2dc50*/  STL.64 [R1+0x4110], R6 ;  /* 0x0041100601007387 */ /* 0x004fe80000100a00 */
[----:B----4-:R-:W-:Y:S04]  /*2dc60*/  STL.64 [R1+0x4108], R4 ;  /* 0x0041080401007387 */ /* 0x010fe80000100a00 */
[----:B---3--:R0:W-:Y:S04]  /*2dc70*/  STL.64 [R1+0x40d0], R22 ;  /* 0x0040d01601007387 */ /* 0x0081e80000100a00 */
[----:B------:R1:W-:Y:S01]  /*2dc80*/  STL.64 [R1+0x40c8], R20 ;  /* 0x0040c81401007387 */ /* 0x0003e20000100a00 */
[----:B0-----:R-:W-:-:S03]  /*2dc90*/  MOV R23, R28 ;  /* 0x0000001c00177202 */ /* 0x001fc60000000f00 */
[----:B-1----:R-:W2:Y:S04]  /*2dca0*/  LDL.LU R20, [R1+0x110] ;  /* 0x0001100001147983 */ /* 0x002ea80000300800 */
[----:B------:R-:W2:Y:S04]  /*2dcb0*/  LDL.LU R21, [R1+0x114] ;  /* 0x0001140001157983 */ /* 0x000ea80000300800 */
[----:B------:R-:W3:Y:S04]  /*2dcc0*/  LDL.LU R22, [R1+0x118] ;  /* 0x0001180001167983 */ /* 0x000ee80000300800 */
[----:B------:R-:W4:Y:S04]  /*2dcd0*/  LDL.LU R28, [R1+0x419c] ;  /* 0x00419c00011c7983 */ /* 0x000f280000300800 */
[----:B------:R-:W2:Y:S04]  /*2dce0*/  LDL.LU R4, [R1+0x30] ;  /* 0x0000300001047983 */ /* 0x000ea80000300800 */
[----:B------:R-:W2:Y:S04]  /*2dcf0*/  LDL.LU R5, [R1+0x34] ;  /* 0x0000340001057983 */ /* 0x000ea80000300800 */
[----:B------:R-:W2:Y:S04]  /*2dd00*/  LDL.LU R6, [R1+0x38] ;  /* 0x0000380001067983 */ /* 0x000ea80000300800 */
[----:B------:R-:W2:Y:S04]  /*2dd10*/  LDL.LU R7, [R1+0x3c] ;  /* 0x00003c0001077983 */ /* 0x000ea80000300800 */
[----:B--2---:R-:W-:Y:S04]  /*2dd20*/  STL.64 [R1+0x4140], R6 ;  /* 0x0041400601007387 */ /* 0x004fe80000100a00 */
[----:B------:R-:W-:Y:S04]  /*2dd30*/  STL.64 [R1+0x4138], R4 ;  /* 0x0041380401007387 */ /* 0x000fe80000100a00 */
[----:B---3--:R-:W-:Y:S04]  /*2dd40*/  STL.64 [R1+0x40f0], R22 ;  /* 0x0040f01601007387 */ /* 0x008fe80000100a00 */
[----:B------:R0:W-:Y:S04]  /*2dd50*/  STL.64 [R1+0x40e8], R20 ;  /* 0x0040e81401007387 */ /* 0x0001e80000100a00 */
[----:B0-----:R-:W2:Y:S04]  /*2dd60*/  LDL.LU R20, [R1+0xe0] ;  /* 0x0000e00001147983 */ /* 0x001ea80000300800 */
[----:B------:R-:W2:Y:S04]  /*2dd70*/  LDL.LU R21, [R1+0xe4] ;  /* 0x0000e40001157983 */ /* 0x000ea80000300800 */
[----:B------:R-:W3:Y:S01]  /*2dd80*/  LDL.LU R22, [R1+0xe8] ;  /* 0x0000e80001167983 */ /* 0x000ee20000300800 */
[----:B----4-:R-:W-:-:S03]  /*2dd90*/  MOV R23, R28 ;  /* 0x0000001c00177202 */ /* 0x010fc60000000f00 */
[----:B------:R-:W4:Y:S04]  /*2dda0*/  LDL.LU R28, [R1+0x4198] ;  /* 0x00419800011c7983 */ /* 0x000f280000300800 */
[----:B---3--:R-:W-:Y:S04]  /*2ddb0*/  STL.64 [R1+0x4100], R22 ;  /* 0x0041001601007387 */ /* 0x008fe80000100a00 */
[----:B--2---:R0:W-:Y:S04]  /*2ddc0*/  STL.64 [R1+0x40f8], R20 ;  /* 0x0040f81401007387 */ /* 0x0041e80000100a00 */
[----:B0-----:R-:W2:Y:S04]  /*2ddd0*/  LDL.LU R20, [R1+0x100] ;  /* 0x0001000001147983 */ /* 0x001ea80000300800 */
[----:B------:R-:W2:Y:S04]  /*2dde0*/  LDL.LU R21, [R1+0x104] ;  /* 0x0001040001157983 */ /* 0x000ea80000300800 */
[----:B------:R-:W3:Y:S04]  /*2ddf0*/  LDL.LU R22, [R1+0x108] ;  /* 0x0001080001167983 */ /* 0x000ee80000300800 */
[----:B------:R-:W3:Y:S04]  /*2de00*/  LDL.LU R23, [R1+0x10c] ;  /* 0x00010c0001177983 */ /* 0x000ee80000300800 */
[----:B------:R-:W2:Y:S04]  /*2de10*/  LDL.LU R4, [R1+0x40] ;  /* 0x0000400001047983 */ /* 0x000ea80000300800 */
[----:B------:R-:W2:Y:S04]  /*2de20*/  LDL.LU R5, [R1+0x44] ;  /* 0x0000440001057983 */ /* 0x000ea80000300800 */
[----:B------:R-:W2:Y:S04]  /*2de30*/  LDL.LU R6, [R1+0x48] ;  /* 0x0000480001067983 */ /* 0x000ea80000300800 */
[----:B------:R-:W2:Y:S04]  /*2de40*/  LDL.LU R7, [R1+0x4c] ;  /* 0x00004c0001077983 */ /* 0x000ea80000300800 */
[----:B--2---:R-:W-:Y:S04]  /*2de50*/  STL.64 [R1+0x4170], R6 ;  /* 0x0041700601007387 */ /* 0x004fe80000100a00 */
[----:B------:R0:W-:Y:S04]  /*2de60*/  STL.64 [R1+0x4168], R4 ;  /* 0x0041680401007387 */ /* 0x0001e80000100a00 */
        /* <DEDUP_REMOVED lines=8> */
[----:B------:R-:W2:Y:S04]  /*2def0*/  LDL.LU R22, [R1+0x128] ;  /* 0x0001280001167983 */ /* 0x000ea80000300800 */
[----:B------:R-:W2:Y:S04]  /*2df00*/  LDL.LU R23, [R1+0x12c] ;  /* 0x00012c0001177983 */ /* 0x000ea80000300800 */
[----:B------:R-:W3:Y:S04]  /*2df10*/  LDL.LU R8, [R1+0x1c0] ;  /* 0x0001c00001087983 */ /* 0x000ee80000300800 */
        /* <DEDUP_REMOVED lines=28> */
[----:B--2---:R-:W-:Y:S04]  /*2e0e0*/  STL.64 [R1+0x4188], R20 ;  /* 0x0041881401007387 */ /* 0x004fe80000100a00 */
[----:B----4-:R-:W0:Y:S04]  /*2e0f0*/  LDSM.16.MT88.4 R20, [R28+0x7000] ;  /* 0x007000001c14783b */ /* 0x010e280000004200 */
[----:B------:R-:W-:Y:S04]  /*2e100*/  STL.64 [R1+0x40a0], R26 ;  /* 0x0040a01a01007387 */ /* 0x000fe80000100a00 */
[----:B------:R1:W-:Y:S04]  /*2e110*/  STL.64 [R1+0x4098], R24 ;  /* 0x0040981801007387 */ /* 0x0003e80000100a00 */
[----:B-1----:R-:W2:Y:S04]  /*2e120*/  LDL.LU R24, [R1+0xd0] ;  /* 0x0000d00001187983 */ /* 0x002ea80000300800 */
[----:B------:R-:W2:Y:S04]  /*2e130*/  LDL.LU R25, [R1+0xd4] ;  /* 0x0000d40001197983 */ /* 0x000ea80000300800 */
[----:B------:R-:W2:Y:S04]  /*2e140*/  LDL.LU R26, [R1+0xd8] ;  /* 0x0000d800011a7983 */ /* 0x000ea80000300800 */
[----:B------:R-:W2:Y:S04]  /*2e150*/  LDL.LU R27, [R1+0xdc] ;  /* 0x0000dc00011b7983 */ /* 0x000ea80000300800 */
[----:B------:R-:W-:Y:S04]  /*2e160*/  STL [R1+0x4080], R15 ;  /* 0x0040800f01007387 */ /* 0x000fe80000100800 */
[----:B------:R-:W-:Y:S04]  /*2e170*/  STL [R1+0x407c], R14 ;  /* 0x00407c0e01007387 */ /* 0x000fe80000100800 */
[----:B0-----:R-:W-:Y:S04]  /*2e180*/  STL.64 [R1+0x10], R20 ;  /* 0x0000101401007387 */ /* 0x001fe80000100a00 */
[----:B------:R0:W-:Y:S02]  /*2e190*/  STL.64 [R1+0x18], R22 ;  /* 0x0000181601007387 */ /* 0x0001e40000100a00 */
[C---:B0-----:R-:W-:Y:S11]  /*2e1a0*/  HMMA.16816.F32 R20, R4.reuse, R16, R8 ;  /* 0x000000100414723c */ /* 0x041ff60000001808 */
[----:B------:R-:W-:Y:S11]  /*2e1b0*/  @!UPT UIADD3 URZ, URZ, URZ, URZ ;  /* 0x0000003f3f3ff290 */ /* 0x000ff6000fffe03f */
[----:B------:R-:W-:Y:S02]  /*2e1c0*/  @!UPT UIADD3 URZ, URZ, URZ, URZ ;  /* 0x0000003f3f3ff290 */ /* 0x000fe4000fffe03f */
[----:B------:R-:W-:Y:S01]  /*2e1d0*/  MOV R11, R22 ;  /* 0x00000016000b7202 */ /* 0x000fe20000000f00 */
[----:B------:R-:W-:Y:S01]  /*2e1e0*/  IMAD.MOV.U32 R3, RZ, RZ, R23 ;  /* 0x000000ffff037224 */ /* 0x000fe200078e0017 */
[----:B------:R-:W-:Y:S01]  /*2e1f0*/  MOV R10, R21 ;  /* 0x00000015000a7202 */ /* 0x000fe20000000f00 */
[----:B------:R-:W-:Y:S01]  /*2e200*/  IMAD.MOV.U32 R9, RZ, RZ, R20 ;  /* 0x000000ffff097224 */ /* 0x000fe200078e0014 */
[----:B------:R-:W3:Y:S04]  /*2e210*/  LDL.LU.64 R22, [R1+0x4190] ;  /* 0x0041900001167983 */ /* 0x000ee80000300a00 */
[----:B------:R-:W3:Y:S02]  /*2e220*/  LDL.LU.64 R20, [R1+0x4188] ;  /* 0x0041880001147983 */ /* 0x000ee40000300a00 */
[----:B---3--:R-:W-:Y:S02]  /*2e230*/  HMMA.16816.F32 R4, R4, R12, R20 ;  /* 0x0000000c0404723c */ /* 0x008fe40000001814 */
[----:B------:R-:W3:Y:S04]  /*2e240*/  LDL.LU.64 R22, [R1+0x4180] ;  /* 0x0041800001167983 */ /* 0x000ee80000300a00 */
[----:B------:R-:W3:Y:S11]  /*2e250*/  LDL.LU.64 R20, [R1+0x4178] ;  /* 0x0041780001147983 */ /* 0x000ef60000300a00 */
[----:B------:R-:W-:Y:S06]  /*2e260*/  @!UPT UIADD3 URZ, URZ, URZ, URZ ;  /* 0x0000003f3f3ff290 */ /* 0x000fec000fffe03f */
[----:B------:R0:W-:Y:S01]  /*2e270*/  STL [R1+0x50], R4 ;  /* 0x0000500401007387 */ /* 0x0001e20000100800 */
[----:B------:R-:W-:Y:S01]  /*2e280*/  MOV R14, R6 ;  /* 0x00000006000e7202 */ /* 0x000fe20000000f00 */
[----:B------:R-:W-:Y:S01]  /*2e290*/  IMAD.MOV.U32 R8, RZ, RZ, R7 ;  /* 0x000000ffff087224 */ /* 0x000fe200078e0007 */
[----:B------:R-:W-:Y:S01]  /*2e2a0*/  MOV R15, R5 ;  /* 0x00000005000f7202 */ /* 0x000fe20000000f00 */
[----:B------:R-:W3:Y:S04]  /*2e2b0*/  LDL.LU.64 R6, [R1+0x4170] ;  /* 0x0041700001067983 */ /* 0x000ee80000300a00 */
[----:B0-----:R-:W3:Y:S02]  /*2e2c0*/  LDL.LU.64 R4, [R1+0x4168] ;  /* 0x0041680001047983 */ /* 0x001ee40000300a00 */
[----:B---3--:R-:W-:Y:S11]  /*2e2d0*/  HMMA.16816.F32 R20, R4, R16, R20 ;  /* 0x000000100414723c */ /* 0x008ff60000001814 */
[----:B------:R-:W-:Y:S11]  /*2e2e0*/  @!UPT UIADD3 URZ, URZ, URZ, URZ ;  /* 0x0000003f3f3ff290 */ /* 0x000ff6000fffe03f */
[----:B------:R-:W-:Y:S01]  /*2e2f0*/  @!UPT UIADD3 URZ, URZ, URZ, URZ ;  /* 0x0000003f3f3ff290 */ /* 0x000fe2000fffe03f */
[----:B------:R-:W-:Y:S01]  /*2e300*/  STL.64 [R1+0xb0], R20 ;  /* 0x0000b01401007387 */ /* 0x000fe20000100a00 */
[----:B------:R-:W-:-:S03]  /*2e310*/  MOV R29, R23 ;  /* 0x00000017001d7202 */ /* 0x000fc60000000f00 */
        /* <DEDUP_REMOVED lines=22> */
[----:B------:R-:W-:Y:S01]  /*2e480*/  STL.64 [R1+0x180], R4 ;  /* 0x0001800401007387 */ /* 0x000fe20000100a00 */
[----:B------:R-:W-:-:S03]  /*2e490*/  MOV R2, R7 ;  /* 0x0000000700027202 */ /* 0x000fc60000000f00 */
[----:B------:R0:W-:Y:S04]  /*2e4a0*/  STL [R1+0x188], R6 ;  /* 0x0001880601007387 */ /* 0x0001e80000100800 */
        /* <DEDUP_REMOVED lines=36> */
[----:B------:R1:W-:Y:S04]  /*2e6f0*/  STL.64 [R1+0x148], R6 ;  /* 0x0001480601007387 */ /* 0x0003e80000100a00 */
[----:B0-----:R-:W3:Y:S01]  /*2e700*/  LDL.LU R4, [R1+0x90] ;  /* 0x0000900001047983 */ /* 0x001ee20000300800 */
[----:B------:R-:W-:-:S03]  /*2e710*/  MOV R5, R0 ;  /* 0x0000000000057202 */ /* 0x000fc60000000f00 */
[----:B------:R-:W4:Y:S01]  /*2e720*/  LDL.LU R0, [R1+0x40b0] ;  /* 0x0040b00001007983 */ /* 0x000f220000300800 */
[----:B-1----:R-:W-:Y:S01]  /*2e730*/  MOV R6, R18 ;  /* 0x0000001200067202 */ /* 0x002fe20000000f00 */
[----:B------:R-:W-:Y:S02]  /*2e740*/  IMAD.MOV.U32 R7, RZ, RZ, R19 ;  /* 0x000000ffff077224 */ /* 0x000fe400078e0013 */
[----:B------:R-:W3:Y:S04]  /*2e750*/  LDL.LU R18, [R1+0x40ac] ;  /* 0x0040ac0001127983 */ /* 0x000ee80000300800 */
[----:B------:R-:W3:Y:S01]  /*2e760*/  LDL.LU R19, [R1+0x40a8] ;  /* 0x0040a80001137983 */ /* 0x000ee20000300800 */
        /* <DEDUP_REMOVED lines=13> */
[----:B0-----:R-:W2:Y:S04]  /*2e840*/  LDL.LU R20, [R1+0x80] ;  /* 0x0000800001147983 */ /* 0x001ea80000300800 */
[----:B------:R-:W2:Y:S04]  /*2e850*/  LDL.LU R21, [R1+0x84] ;  /* 0x0000840001157983 */ /* 0x000ea80000300800 */
[----:B-1----:R-:W2:Y:S04]  /*2e860*/  LDL.LU R22, [R1+0x88] ;  /* 0x0000880001167983 */ /* 0x002ea80000300800 */
[----:B------:R-:W2:Y:S01]  /*2e870*/  LDL.LU R23, [R1+0x8c] ;  /* 0x00008c0001177983 */ /* 0x000ea20000300800 */
[----:B---3--:R-:W-:Y:S11]  /*2e880*/  HMMA.16816.F32 R4, R24, R18, R4 ;  /* 0x000000121804723c */ /* 0x008ff60000001804 */
[----:B------:R-:W-:Y:S11]  /*2e890*/  @!UPT UIADD3 URZ, URZ, URZ, URZ ;  /* 0x0000003f3f3ff290 */ /* 0x000ff6000fffe03f */
[----:B------:R-:W-:Y:S01]  /*2e8a0*/  @!UPT UIADD3 URZ, URZ, URZ, URZ ;  /* 0x0000003f3f3ff290 */ /* 0x000fe2000fffe03f */
[----:B------:R-:W-:Y:S04]  /*2e8b0*/  STL.64 [R1+0x1c0], R4 ;  /* 0x0001c00401007387 */ /* 0x000fe80000100a00 */
[----:B------:R-:W-:Y:S04]  /*2e8c0*/  STL.64 [R1+0x1c8], R6 ;  /* 0x0001c80601007387 */ /* 0x000fe80000100a00 */
[----:B----4-:R-:W0:Y:S02]  /*2e8d0*/  LDSM.16.MT88.4 R4, [R0+0x7000] ;  /* 0x007000000004783b */ /* 0x010e240000004200 */
[----:B0-----:R-:W-:-:S02]  /*2e8e0*/  MOV R16, R4 ;  /* 0x0000000400107202 */ /* 0x001fc40000000f00 */
[----:B------:R0:W-:Y:S04]  /*2e8f0*/  STL [R1+0x4018], R7 ;  /* 0x0040180701007387 */ /* 0x0001e80000100800 */
[----:B------:R-:W3:Y:S01]  /*2e900*/  LDL.LU R4, [R1+0x50] ;  /* 0x0000500001047983 */ /* 0x000ee20000300800 */
[----:B------:R-:W-:Y:S01]  /*2e910*/  MOV R13, R5 ;  /* 0x00000005000d7202 */ /* 0x000fe20000000f00 */
[----:B------:R-:W-:Y:S01]  /*2e920*/  IMAD.MOV.U32 R12, RZ, RZ, R6 ;  /* 0x000000ffff0c7224 */ /* 0x000fe200078e0006 */
[----:B------:R-:W-:Y:S02]  /*2e930*/  MOV R5, R15 ;  /* 0x0000000f00057202 */ /* 0x000fe40000000f00 */
[----:B------:R-:W4:Y:S01]  /*2e940*/  LDL.LU R15, [R1+0x4080] ;  /* 0x00408000010f7983 */ /* 0x000f220000300800 */
[----:B------:R-:W-:-:S03]  /*2e950*/  MOV R6, R14 ;  /* 0x0000000e00067202 */ /* 0x000fc60000000f00 */
[----:B------:R-:W2:Y:S01]  /*2e960*/  LDL.LU R14, [R1+0x407c] ;  /* 0x00407c00010e7983 */ /* 0x000ea20000300800 */
[----:B0-----:R-:W-:-:S03]  /*2e970*/  IMAD.MOV.U32 R7, RZ, RZ, R8 ;  /* 0x000000ffff077224 */ /* 0x001fc600078e0008 */
[----:B------:R-:W2:Y:S04]  /*2e980*/  LDL.LU R8, [R1+0x4078] ;  /* 0x0040780001087983 */ /* 0x000ea80000300800 */
[----:B------:R0:W-:Y:S02]  /*2e990*/  STL.64 [R1+0x4030], R6 ;  /* 0x0040300601007387 */ /* 0x0001e40000100a00 */
[----:B0-----:R-:W-:Y:S01]  /*2e9a0*/  IMAD.MOV.U32 R6, RZ, RZ, R11 ;  /* 0x000000ffff067224 */ /* 0x001fe200078e000b */
[----:B------:R-:W-:Y:S01]  /*2e9b0*/  MOV R7, R3 ;  /* 0x0000000300077202 */ /* 0x000fe20000000f00 */
[----:B---3--:R0:W-:Y:S02]  /*2e9c0*/  STL.64 [R1+0x4028], R4 ;  /* 0x0040280401007387 */ /* 0x0081e40000100a00 */
[----:B0-----:R-:W-:-:S02]  /*2e9d0*/  MOV R4, R9 ;  /* 0x0000000900047202 */ /* 0x001fc40000000f00 */
[----:B------:R-:W3:Y:S01]  /*2e9e0*/  LDL.LU R9, [R1+0x4074] ;  /* 0x0040740001097983 */ /* 0x000ee20000300800 */
[----:B------:R-:W-:-:S03]  /*2e9f0*/  MOV R5, R10 ;  /* 0x0000000a00057202 */ /* 0x000fc60000000f00 */
[----:B------:R-:W3:Y:S04]  /*2ea00*/  LDL.LU R10, [R1+0x4070] ;  /* 0x00407000010a7983 */ /* 0x000ee80000300800 */
[----:B------:R-:W3:Y:S04]  /*2ea10*/  LDL.LU R11, [R1+0x406c] ;  /* 0x00406c00010b7983 */ /* 0x000ee80000300800 */
[----:B------:R-:W3:Y:S04]  /*2ea20*/  LDL.LU R3, [R1+0x4068] ;  /* 0x0040680001037983 */ /* 0x000ee80000300800 */
[----:B------:R4:W-:Y:S04]  /*2ea30*/  STL.64 [R1+0x4048], R6 ;  /* 0x0040480601007387 */ /* 0x0009e80000100a00 */
[----:B------:R0:W-:Y:S01]  /*2ea40*/  STL.64 [R1+0x4040], R4 ;  /* 0x0040400401007387 */ /* 0x0001e20000100a00 */
[----:B----4-:R-:W-:-:S03]  /*2ea50*/  IMAD.MOV.U32 R6, RZ, RZ, R15 ;  /* 0x000000ffff067224 */ /* 0x010fc600078e000f */
[----:B0-----:R-:W4:Y:S01]  /*2ea60*/  LDL.LU R4, [R1+0x60] ;  /* 0x0000600001047983 */ /* 0x001f220000300800 */
[----:B--2---:R-:W-:-:S03]  /*2ea70*/  MOV R5, R14 ;  /* 0x0000000e00057202 */ /* 0x004fc60000000f00 */
[----:B------:R-:W2:Y:S04]  /*2ea80*/  LDL.LU R14, [R1+0x4064] ;  /* 0x00406400010e7983 */ /* 0x000ea80000300800 */
[----:B------:R-:W2:Y:S04]  /*2ea90*/  LDL.LU R15, [R1+0x4060] ;  /* 0x00406000010f7983 */ /* 0x000ea80000300800 */
[----:B------:R-:W2:Y:S04]  /*2eaa0*/  LDL.LU R7, [R1+0x6c] ;  /* 0x00006c0001077983 */ /* 0x000ea80000300800 */
[----:B--2---:R-:W-:Y:S04]  /*2eab0*/  STL.64 [R1+0x4058], R6 ;  /* 0x0040580601007387 */ /* 0x004fe80000100a00 */
[----:B----4-:R0:W-:Y:S04]  /*2eac0*/  STL.64 [R1+0x4050], R4 ;  /* 0x0040500401007387 */ /* 0x0101e80000100a00 */
[----:B0-----:R-:W2:Y:S04]  /*2ead0*/  LDL.LU R4, [R1+0xc0] ;  /* 0x0000c00001047983 */ /* 0x001ea80000300800 */
[----:B------:R-:W2:Y:S04]  /*2eae0*/  LDL.LU R5, [R1+0xc4] ;  /* 0x0000c40001057983 */ /* 0x000ea80000300800 */
[----:B------:R-:W2:Y:S01]  /*2eaf0*/  LDL.LU R6, [R1+0xc8] ;  /* 0x0000c80001067983 */ /* 0x000ea20000300800 */
[----:B------:R-:W-:Y:S03]  /*2eb00*/  HMMA.16816.F32 R20, R24, R14, R20 ;  /* 0x0000000e1814723c */ /* 0x000fe60000001814 */
[----:B------:R-:W4:Y:S04]  /*2eb10*/  LDL.LU.64 R24, [R1+0x10] ;  /* 0x0000100001187983 */ /* 0x000f280000300a00 */
[----:B------:R-:W4:Y:S11]  /*2eb20*/  LDL.LU.64 R26, [R1+0x18] ;  /* 0x00001800011a7983 */ /* 0x000f360000300a00 */
[----:B------:R-:W-:Y:S05]  /*2eb30*/  @!UPT UIADD3 URZ, URZ, URZ, URZ ;  /* 0x0000003f3f3ff290 */ /* 0x000fea000fffe03f */
[----:B------:R-:W-:Y:S04]  /*2eb40*/  STL.64 [R1+0x1a0], R20 ;  /* 0x0001a01401007387 */ /* 0x000fe80000100a00 */
[----:B------:R-:W-:Y:S04]  /*2eb50*/  STL.64 [R1+0x1a8], R22 ;  /* 0x0001a81601007387 */ /* 0x000fe80000100a00 */
[----:B------:R-:W0:Y:S01]  /*2eb60*/  LDSM.16.MT88.4 R20, [R0+0x7080] ;  /* 0x007080000014783b */ /* 0x000e220000004200 */
[----:B---3--:R-:W-:-:S03]  /*2eb70*/  MOV R7, R3 ;  /* 0x0000000300077202 */ /* 0x008fc60000000f00 */
[----:B0-----:R-:W-:Y:S04]  /*2eb80*/  STL.64 [R1+0x3fd8], R22 ;  /* 0x003fd81601007387 */ /* 0x001fe80000100a00 */
[----:B------:R0:W-:Y:S04]  /*2eb90*/  STL.64 [R1+0x3fd0], R20 ;  /* 0x003fd01401007387 */ /* 0x0001e80000100a00 */
[----:B0-----:R-:W3:Y:S04]  /*2eba0*/  LDL.LU.64 R20, [R1+0x30] ;  /* 0x0000300001147983 */ /* 0x001ee80000300a00 */
[----:B------:R-:W3:Y:S01]  /*2ebb0*/  LDL.LU.64 R22, [R1+0x38] ;  /* 0x0000380001167983 */ /* 0x000ee20000300a00 */
        /* <DEDUP_REMOVED lines=8> */
[----:B------:R-:W4:Y:S04]  /*2ec40*/  LDL.LU.64 R6, [R1+0x4048] ;  /* 0x0040480001067983 */ /* 0x000f280000300a00 */
[----:B------:R-:W4:Y:S11]  /*2ec50*/  LDL.LU.64 R4, [R1+0x4040] ;  /* 0x0040400001047983 */ /* 0x000f360000300a00 */
[----:B------:R-:W-:Y:S06]  /*2ec60*/  @!UPT UIADD3 URZ, URZ, URZ, URZ ;  /* 0x0000003f3f3ff290 */ /* 0x000fec000fffe03f */
[----:B------:R0:W-:Y:S01]  /*2ec70*/  STL.64 [R1+0x130], R8 ;  /* 0x0001300801007387 */ /* 0x0001e20000100a00 */
[----:B------:R-:W-:-:S03]  /*2ec80*/  MOV R3, R11 ;  /* 0x0000000b00037202 */ /* 0x000fc60000000f00 */
[----:B------:R1:W-:Y:S01]  /*2ec90*/  STL [R1+0x138], R10 ;  /* 0x0001380a01007387 */ /* 0x0003e20000100800 */
[----:B------:R-:W-:-:S03]  /*2eca0*/  IMAD.MOV.U32 R11, RZ, RZ, R29 ;  /* 0x000000ffff0b7224 */ /* 0x000fc600078e001d */
[----:B0-----:R-:W3:Y:S04]  /*2ecb0*/  LDL.LU R8, [R1+0xb0] ;  /* 0x0000b00001087983 */ /* 0x001ee80000300800 */
[----:B------:R-:W3:Y:S04]  /*2ecc0*/  LDL.LU R9, [R1+0xb4] ;  /* 0x0000b40001097983 */ /* 0x000ee80000300800 */
[----:B-1----:R-:W3:Y:S04]  /*2ecd0*/  LDL.LU R10, [R1+0xb8] ;  /* 0x0000b800010a7983 */ /* 0x002ee80000300800 */
[----:B------:R-:W2:Y:S04]  /*2ece0*/  LDL.LU R29, [R1+0x4038] ;  /* 0x00403800011d7983 */ /* 0x000ea80000300800 */
[----:B------:R-:W-:Y:S01]  /*2ecf0*/  STL [R1+0x3f60], R3 ;  /* 0x003f600301007387 */ /* 0x000fe20000100800 */
[----:B----4-:R-:W-:Y:S11]  /*2ed00*/  HMMA.16816.F32 R4, R24, R18, R4 ;  /* 0x000000121804723c */ /* 0x010ff60000001804 */
[----:B------:R-:W-:Y:S11]  /*2ed10*/  @!UPT UIADD3 URZ, URZ, URZ, URZ ;  /* 0x0000003f3f3ff290 */ /* 0x000ff6000fffe03f */
[----:B------:R-:W-:Y:S01]  /*2ed20*/  @!UPT UIADD3 URZ, URZ, URZ, URZ ;  /* 0x0000003f3f3ff290 */ /* 0x000fe2000fffe03f */
[----:B------:R-:W-:Y:S04]  /*2ed30*/  STL.64 [R1+0x120], R4 ;  /* 0x0001200401007387 */ /* 0x000fe80000100a00 */
[----:B------:R0:W-:Y:S04]  /*2ed40*/  STL.64 [R1+0x128], R6 ;  /* 0x0001280601007387 */ /* 0x0001e80000100a00 */
[----:B0-----:R-:W4:Y:S04]  /*2ed50*/  LDL.LU.64 R6, [R1+0x4030] ;  /* 0x0040300001067983 */ /* 0x001f280000300a00 */
[----:B------:R-:W4:Y:S01]  /*2ed60*/  LDL.LU.64 R4, [R1+0x4028] ;  /* 0x0040280001047983 */ /* 0x000f220000300a00 */
[----:B------:R-:W-:Y:S01]  /*2ed70*/  MOV R28, R24 ;  /* 0x00000018001c7202 */ /* 0x000fe20000000f00 */
[----:B------:R-:W-:Y:S01]  /*2ed80*/  IMAD.MOV.U32 R17, RZ, RZ, R26 ;  /* 0x000000ffff117224 */ /* 0x000fe200078e001a */
[----:B------:R-:W-:-:S02]  /*2ed90*/  MOV R2, R25 ;  /* 0x0000001900027202 */ /* 0x000fc40000000f00 */
[----:B------:R-:W-:Y:S02]  /*2eda0*/  MOV R3, R27 ;  /* 0x0000001b00037202 */ /* 0x000fe40000000f00 */
[----:B--2---:R-:W0:Y:S04]  /*2edb0*/  LDSM.16.MT88.4 R24, [R29+0x7000] ;  /* 0x007000001d18783b */ /* 0x004e280000004200 */
[----:B0-----:R0:W-:Y:S04]  /*2edc0*/  STL.64 [R1+0x3fb8], R26 ;  /* 0x003fb81a01007387 */ /* 0x0011e80000100a00 */
[----:B------:R1:W-:Y:S01]  /*2edd0*/  STL.64 [R1+0x3fb0], R24 ;  /* 0x003fb01801007387 */ /* 0x0003e20000100a00 */
[----:B0-----:R-:W-:-:S02]  /*2ede0*/  MOV R26, R17 ;  /* 0x00000011001a7202 */ /* 0x001fc40000000f00 */
[----:B------:R-:W-:Y:S02]  /*2edf0*/  MOV R27, R3 ;  /* 0x00000003001b7202 */ /* 0x000fe40000000f00 */
[----:B-1----:R-:W-:Y:S01]  /*2ee00*/  MOV R24, R28 ;  /* 0x0000001c00187202 */ /* 0x002fe20000000f00 */
[----:B------:R-:W-:Y:S01]  /*2ee10*/  IMAD.MOV.U32 R25, RZ, RZ, R2 ;  /* 0x000000ffff197224 */ /* 0x000fe200078e0002 */
[----:B------:R-:W2:Y:S04]  /*2ee20*/  LDL.LU R28, [R1+0x4020] ;  /* 0x00402000011c7983 */ /* 0x000ea80000300800 */
[----:B------:R-:W2:Y:S01]  /*2ee30*/  LDL.LU R2, [R1+0x401c] ;  /* 0x00401c0001027983 */ /* 0x000ea20000300800 */
[----:B---3--:R-:W-:Y:S08]  /*2ee40*/  HMMA.16816.F32 R8, R20, R18, R8 ;  /* 0x000000121408723c */ /* 0x008ff00000001808 */
[----:B----4-:R-:W-:Y:S01]  /*2ee50*/  HMMA.16816.F32 R24, R24, R14, R4 ;  /* 0x0000000e1818723c */ /* 0x010fe20000001804 */
[----:B------:R-:W3:Y:S11]  /*2ee60*/  LDL.LU R7, [R1+0x4018] ;  /* 0x0040180001077983 */ /* 0x000ef60000300800 */
[----:B------:R-:W-:Y:S11]  /*2ee70*/  @!UPT UIADD3 URZ, URZ, URZ, URZ ;  /* 0x0000003f3f3ff290 */ /* 0x000ff6000fffe03f */
[----:B------:R-:W-:Y:S04]  /*2ee80*/  STL.64 [R1+0x110], R24 ;  /* 0x0001101801007387 */ /* 0x000fe80000100a00 */
[----:B------:R-:W-:Y:S04]  /*2ee90*/  STL.64 [R1+0x118], R26 ;  /* 0x0001181a01007387 */ /* 0x000fe80000100a00 */
[----:B------:R-:W0:Y:S04]  /*2eea0*/  LDSM.16.MT88.4 R24, [R29+0x7080] ;  /* 0x007080001d18783b */ /* 0x000e280000004200 */
[----:B0-----:R0:W-:Y:S04]  /*2eeb0*/  STL.64 [R1+0x20], R24 ;  /* 0x0000201801007387 */ /* 0x0011e80000100a00 */
[----:B------:R1:W-:Y:S04]  /*2eec0*/  STL.64 [R1+0x28], R26 ;  /* 0x0000281a01007387 */ /* 0x0003e80000100a00 */
[----:B------:R-:W-:Y:S04]  /*2eed0*/  STL.64 [R1+0xf0], R8 ;  /* 0x0000f00801007387 */ /* 0x000fe80000100a00 */
[----:B------:R-:W-:Y:S04]  /*2eee0*/  STL.64 [R1+0xf8], R10 ;  /* 0x0000f80a01007387 */ /* 0x000fe80000100a00 */
[----:B------:R-:W4:Y:S04]  /*2eef0*/  LDL R17, [R1+0xe40] ;  /* 0x000e400001117983 */ /* 0x000f280000100800 */
[----:B0-----:R-:W4:Y:S04]  /*2ef00*/  LDL.LU R24, [R1+0x40] ;  /* 0x0000400001187983 */ /* 0x001f280000300800 */
[----:B------:R-:W4:Y:S04]  /*2ef10*/  LDL.LU R25, [R1+0x44] ;  /* 0x0000440001197983 */ /* 0x000f280000300800 */
[----:B-1----:R-:W4:Y:S01]  /*2ef20*/  LDL.LU R26, [R1+0x48] ;  /* 0x00004800011a7983 */ /* 0x002f220000300800 */
[----:B------:R-:W-:Y:S01]  /*2ef30*/  MOV R4, R22 ;  /* 0x0000001600047202 */ /* 0x000fe20000000f00 */
[----:B------:R-:W-:Y:S01]  /*2ef40*/  IMAD.MOV.U32 R3, RZ, RZ, R23 ;  /* 0x000000ffff037224 */ /* 0x000fe200078e0017 */
[----:B------:R-:W-:Y:S01]  /*2ef50*/  MOV R5, R21 ;  /* 0x0000001500057202 */ /* 0x000fe20000000f00 */
[----:B------:R-:W-:Y:S01]  /*2ef60*/  IMAD.MOV.U32 R6, RZ, RZ, R20 ;  /* 0x000000ffff067224 */ /* 0x000fe200078e0014 */
[----:B------:R-:W-:Y:S01]  /*2ef70*/  MOV R22, R12 ;  /* 0x0000000c00167202 */ /* 0x000fe20000000f00 */
[----:B------:R-:W-:Y:S01]  /*2ef80*/  IMAD.MOV.U32 R21, RZ, RZ, R13 ;  /* 0x000000ffff157224 */ /* 0x000fe200078e000d */
[----:B------:R-:W-:-:S02]  /*2ef90*/  MOV R20, R16 ;  /* 0x0000001000147202 */ /* 0x000fc40000000f00 */
[----:B--2---:R-:W-:Y:S02]  /*2efa0*/  MOV R27, R2 ;  /* 0x00000002001b7202 */ /* 0x004fe40000000f00 */
[----:B------:R-:W2:Y:S01]  /*2efb0*/  LDL.LU R2, [R1+0x4014] ;  /* 0x0040140001027983 */ /* 0x000ea20000300800 */
[----:B---3--:R-:W-:-:S05]  /*2efc0*/  MOV R23, R7 ;  /* 0x0000000700177202 */ /* 0x008fca0000000f00 */
[----:B------:R-:W-:Y:S04]  /*2efd0*/  STL.64 [R1+0x4008], R22 ;  /* 0x0040081601007387 */ /* 0x000fe80000100a00 */
[----:B------:R-:W-:Y:S04]  /*2efe0*/  STL.64 [R1+0x4000], R20 ;  /* 0x0040001401007387 */ /* 0x000fe80000100a00 */
[----:B----4-:R-:W-:Y:S04]  /*2eff0*/  STL.64 [R1+0x3fc8], R26 ;  /* 0x003fc81a01007387 */ /* 0x010fe80000100a00 */
[----:B------:R0:W-:Y:S04]  /*2f000*/  STL.64 [R1+0x3fc0], R24 ;  /* 0x003fc01801007387 */ /* 0x0001e80000100a00 */
[----:B0-----:R-:W3:Y:S04]  /*2f010*/  LDL.LU R24, [R1+0x150] ;  /* 0x0001500001187983 */ /* 0x001ee80000300800 */
[----:B------:R-:W3:Y:S04]  /*2f020*/  LDL.LU R25, [R1+0x154] ;  /* 0x0001540001197983 */ /* 0x000ee80000300800 */
[----:B------:R-:W4:Y:S04]  /*2f030*/  LDL.LU R26, [R1+0x158] ;  /* 0x00015800011a7983 */ /* 0x000f280000300800 */
[----:B------:R-:W4:Y:S04]  /*2f040*/  LDL.LU R27, [R1+0x15c] ;  /* 0x00015c00011b7983 */ /* 0x000f280000300800 */
[----:B----4-:R2:W-:Y:S04]  /*2f050*/  STL.64 [R1+0x3fe8], R26 ;  /* 0x003fe81a01007387 */ /* 0x0105e80000100a00 */
[----:B---3--:R0:W-:Y:S01]  /*2f060*/  STL.64 [R1+0x3fe0], R24 ;  /* 0x003fe01801007387 */ /* 0x0081e20000100a00 */
[----:B--2---:R-:W-:-:S03]  /*2f070*/  MOV R27, R2 ;  /* 0x00000002001b7202 */ /* 0x004fc60000000f00 */
[----:B0-----:R-:W2:Y:S04]  /*2f080*/  LDL.LU R24, [R1+0x180] ;  /* 0x0001800001187983 */ /* 0x001ea80000300800 */
[----:B------:R-:W2:Y:S04]  /*2f090*/  LDL.LU R25, [R1+0x184] ;  /* 0x0001840001197983 */ /* 0x000ea80000300800 */
[----:B------:R-:W3:Y:S04]  /*2f0a0*/  LDL.LU R26, [R1+0x188] ;  /* 0x00018800011a7983 */ /* 0x000ee80000300800 */
[----:B------:R-:W4:Y:S01]  /*2f0b0*/  LDL.LU R2, [R1+0x4010] ;  /* 0x0040100001027983 */ /* 0x000f220000300800 */
[----:B------:R-:W-:Y:S01]  /*2f0c0*/  IMAD.MOV.U32 R20, RZ, RZ, R6 ;  /* 0x000000ffff147224 */ /* 0x000fe200078e0006 */
[----:B------:R-:W-:-:S02]  /*2f0d0*/  MOV R21, R5 ;  /* 0x0000000500157202 */ /* 0x000fc40000000f00 */
[----:B------:R-:W-:Y:S02]  /*2f0e0*/  MOV R22, R4 ;  /* 0x0000000400167202 */ /* 0x000fe40000000f00 */
[----:B------:R-:W0:Y:S01]  /*2f0f0*/  LDSM.16.M88.4 R4, [R17+0x20100] ;  /* 0x020100001104783b */ /* 0x000e220000000200 */
[----:B------:R-:W-:-:S03]  /*2f100*/  IMAD.MOV.U32 R23, RZ, RZ, R3 ;  /* 0x000000ffff177224 */ /* 0x000fc600078e0003 */
[----:B----4-:R-:W1:Y:S04]  /*2f110*/  LDSM.16.MT88.4 R8, [R2+0x8000] ;  /* 0x008000000208783b */ /* 0x010e680000004200 */
[----:B---3--:R-:W-:Y:S04]  /*2f120*/  STL.64 [R1+0x3ff8], R26 ;  /* 0x003ff81a01007387 */ /* 0x008fe80000100a00 */
[----:B--2---:R2:W-:Y:S04]  /*2f130*/  STL.64 [R1+0x3ff0], R24 ;  /* 0x003ff01801007387 */ /* 0x0045e80000100a00 */
[----:B--2---:R-:W2:Y:S04]  /*2f140*/  LDL.LU R24, [R1+0x1b0] ;  /* 0x0001b00001187983 */ /* 0x004ea80000300800 */
[----:B------:R-:W2:Y:S04]  /*2f150*/  LDL.LU R25, [R1+0x1b4] ;  /* 0x0001b40001197983 */ /* 0x000ea80000300800 */
[----:B------:R-:W2:Y:S04]  /*2f160*/  LDL.LU R26, [R1+0x1b8] ;  /* 0x0001b800011a7983 */ /* 0x000ea80000300800 */
[----:B------:R-:W2:Y:S04]  /*2f170*/  LDL.LU R27, [R1+0x1bc] ;  /* 0x0001bc00011b7983 */ /* 0x000ea80000300800 */
[----:B0-----:R-:W-:Y:S04]  /*2f180*/  STL [R1+0x3e7c], R6 ;  /* 0x003e7c0601007387 */ /* 0x001fe80000100800 */
[----:B-1----:R-:W-:Y:S04]  /*2f190*/  STL.64 [R1+0x70], R8 ;  /* 0x0000700801007387 */ /* 0x002fe80000100a00 */
[----:B------:R-:W-:Y:S04]  /*2f1a0*/  STL.64 [R1+0x78], R10 ;  /* 0x0000780a01007387 */ /* 0x000fe80000100a00 */
[----:B------:R-:W0:Y:S04]  /*2f1b0*/  LDSM.16.M88.4 R8, [R17+0x28100] ;  /* 0x028100001108783b */ /* 0x000e280000000200 */
[----:B------:R-:W-:Y:S04]  /*2f1c0*/  STL [R1+0x3e78], R7 ;  /* 0x003e780701007387 */ /* 0x000fe80000100800 */
[----:B0-----:R-:W-:Y:S04]  /*2f1d0*/  STL [R1+0x3f78], R8 ;  /* 0x003f780801007387 */ /* 0x001fe80000100800 */
[----:B------:R-:W-:Y:S04]  /*2f1e0*/  STL [R1+0x3f74], R9 ;  /* 0x003f740901007387 */ /* 0x000fe80000100800 */
[----:B------:R-:W-:Y:S04]  /*2f1f0*/  STL [R1+0x3e80], R10 ;  /* 0x003e800a01007387 */ /* 0x000fe80000100800 */
[----:B------:R-:W-:Y:S04]  /*2f200*/  STL [R1+0x3e54], R11 ;  /* 0x003e540b01007387 */ /* 0x000fe80000100800 */
[----:B------:R-:W0:Y:S04]  /*2f210*/  LDSM.16.MT88.4 R8, [R2+0x8080] ;  /* 0x008080000208783b */ /* 0x000e280000004200 */
[----:B0-----:R0:W-:Y:S01]  /*2f220*/  STL [R1+0x60], R8 ;  /* 0x0000600801007387 */ /* 0x0011e20000100800 */
[----:B------:R-:W-:-:S03]  /*2f230*/  MOV R3, R9 ;  /* 0x0000000900037202 */ /* 0x000fc60000000f00 */
[----:B------:R1:W-:Y:S04]  /*2f240*/  STL [R1+0x68], R10 ;  /* 0x0000680a01007387 */ /* 0x0003e80000100800 */
[----:B------:R3:W-:Y:S04]  /*2f250*/  STL [R1+0x3f68], R11 ;  /* 0x003f680b01007387 */ /* 0x0007e80000100800 */
[----:B0-----:R-:W4:Y:S04]  /*2f260*/  LDL.LU R8, [R1+0x160] ;  /* 0x0001600001087983 */ /* 0x001f280000300800 */
[----:B------:R-:W4:Y:S04]  /*2f270*/  LDL.LU R9, [R1+0x164] ;  /* 0x0001640001097983 */ /* 0x000f280000300800 */
[----:B-1----:R-:W4:Y:S04]  /*2f280*/  LDL.LU R10, [R1+0x168] ;  /* 0x00016800010a7983 */ /* 0x002f280000300800 */
[----:B---3--:R-:W4:Y:S04]  /*2f290*/  LDL.LU R11, [R1+0x16c] ;  /* 0x00016c00010b7983 */ /* 0x008f280000300800 */
[----:B------:R-:W-:Y:S04]  /*2f2a0*/  STL [R1+0x3f64], R3 ;  /* 0x003f640301007387 */ /* 0x000fe80000100800 */
[----:B------:R-:W-:Y:S01]  /*2f2b0*/  STL [R1+0x3f40], R2 ;  /* 0x003f400201007387 */ /* 0x000fe20000100800 */
[----:B----4-:R-:W-:Y:S11]  /*2f2c0*/  HMMA.16816.F32 R20, R20, R14, R8 ;  /* 0x0000000e1414723c */ /* 0x010ff60000001808 */
[----:B------:R-:W-:Y:S11]  /*2f2d0*/  @!UPT UIADD3 URZ, URZ, URZ, URZ ;  /* 0x0000003f3f3ff290 */ /* 0x000ff6000fffe03f */
[----:B------:R-:W-:Y:S01]  /*2f2e0*/  @!UPT UIADD3 URZ, URZ, URZ, URZ ;  /* 0x0000003f3f3ff290 */ /* 0x000fe2000fffe03f */
[----:B------:R-:W-:Y:S01]  /*2f2f0*/  STL [R1+0xd0], R20 ;  /* 0x0000d01401007387 */ /* 0x000fe20000100800 */
[----:B------:R-:W-:Y:S01]  /*2f300*/  IMAD.MOV.U32 R10, RZ, RZ, R21 ;  /* 0x000000ffff0a7224 */ /* 0x000fe200078e0015 */
[----:B------:R-:W-:Y:S02]  /*2f310*/  MOV R7, R22 ;  /* 0x0000001600077202 */ /* 0x000fe40000000f00 */
[----:B------:R-:W-:Y:S02]  /*2f320*/  MOV R6, R23 ;  /* 0x0000001700067202 */ /* 0x000fe40000000f00 */
[----:B------:R-:W0:Y:S04]  /*2f330*/  LDSM.16.MT88.4 R20, [R28+0x8000] ;  /* 0x008000001c14783b */ /* 0x000e280000004200 */
[----:B------:R-:W-:Y:S04]  /*2f340*/  STL [R1+0x3f4c], R6 ;  /* 0x003f4c0601007387 */ /* 0x000fe80000100800 */
[----:B------:R-:W-:Y:S04]  /*2f350*/  STL [R1+0x3f48], R7 ;  /* 0x003f480701007387 */ /* 0x000fe80000100800 */
[----:B------:R-:W-:Y:S01]  /*2f360*/  STL [R1+0x3f44], R10 ;  /* 0x003f440a01007387 */ /* 0x000fe20000100800 */
[----:B0-----:R-:W-:Y:S01]  /*2f370*/  MOV R8, R22 ;  /* 0x0000001600087202 */ /* 0x001fe20000000f00 */
[----:B------:R-:W-:Y:S01]  /*2f380*/  IMAD.MOV.U32 R9, RZ, RZ, R23 ;  /* 0x000000ffff097224 */ /* 0x000fe200078e0017 */
[----:B------:R-:W-:Y:S01]  /*2f390*/  MOV R17, R21 ;  /* 0x0000001500117202 */ /* 0x000fe20000000f00 */
[----:B------:R-:W-:Y:S01]  /*2f3a0*/  IMAD.MOV.U32 R16, RZ, RZ, R20 ;  /* 0x000000ffff107224 */ /* 0x000fe200078e0014 */
[----:B------:R-:W2:Y:S04]  /*2f3b0*/  LDL.LU.64 R22, [R1+0x4008] ;  /* 0x0040080001167983 */ /* 0x000ea80000300a00 */
        /* <DEDUP_REMOVED lines=22> */
[----:B------:R-:W2:Y:S04]  /*2f520*/  LDL.LU.64 R24, [R1+0x3fc0] ;  /* 0x003fc00001187983 */ /* 0x000ea80000300a00 */
[----:B------:R0:W-:Y:S04]  /*2f530*/  STL.64 [R1+0x3fa8], R14 ;  /* 0x003fa80e01007387 */ /* 0x0001e80000100a00 */
[----:B------:R-:W3:Y:S01]  /*2f540*/  LDL.LU R12, [R1+0x170] ;  /* 0x00017000010c7983 */ /* 0x000ee20000300800 */
[----:B--2---:R-:W-:Y:S03]  /*2f550*/  HMMA.16816.F32 R20, R20, R14, R24 ;  /* 0x0000000e1414723c */ /* 0x004fe60000001818 */
[----:B------:R-:W1:Y:S11]  /*2f560*/  LDSM.16.MT88.4 R24, [R28+0x8080] ;  /* 0x008080001c18783b */ /* 0x000e760000004200 */
[----:B------:R-:W-:Y:S09]  /*2f570*/  @!UPT UIADD3 URZ, URZ, URZ, URZ ;  /* 0x0000003f3f3ff290 */ /* 0x000ff2000fffe03f */
[----:B------:R2:W-:Y:S04]  /*2f580*/  STL.64 [R1+0xa0], R20 ;  /* 0x0000a01401007387 */ /* 0x0005e80000100a00 */
[----:B------:R4:W-:Y:S04]  /*2f590*/  STL.64 [R1+0xa8], R22 ;  /* 0x0000a81601007387 */ /* 0x0009e80000100a00 */
[----:B------:R-:W3:Y:S04]  /*2f5a0*/  LDL.LU R13, [R1+0x174] ;  /* 0x00017400010d7983 */ /* 0x000ee80000300800 */
[----:B0-----:R-:W3:Y:S04]  /*2f5b0*/  LDL.LU R14, [R1+0x178] ;  /* 0x00017800010e7983 */ /* 0x001ee80000300800 */
[----:B------:R-:W3:Y:S04]  /*2f5c0*/  LDL.LU R15, [R1+0x17c] ;  /* 0x00017c00010f7983 */ /* 0x000ee80000300800 */
[----:B--2---:R-:W2:Y:S01]  /*2f5d0*/  LDL.LU R20, [R1+0x140] ;  /* 0x0001400001147983 */ /* 0x004ea20000300800 */
[----:B-1----:R-:W-:Y:S01]  /*2f5e0*/  IMAD.MOV.U32 R10, RZ, RZ, R26 ;  /* 0x000000ffff0a7224 */ /* 0x002fe200078e001a */
[----:B------:R-:W-:-:S02]  /*2f5f0*/  MOV R2, R27 ;  /* 0x0000001b00027202 */ /* 0x000fc40000000f00 */
[----:B------:R-:W2:Y:S01]  /*2f600*/  LDL.LU R21, [R1+0x144] ;  /* 0x0001440001157983 */ /* 0x000ea20000300800 */
[----:B------:R-:W-:-:S03]  /*2f610*/  MOV R6, R24 ;  /* 0x0000001800067202 */ /* 0x000fc60000000f00 */
[----:B----4-:R-:W2:Y:S01]  /*2f620*/  LDL.LU R22, [R1+0x148] ;  /* 0x0001480001167983 */ /* 0x010ea20000300800 */
[----:B------:R-:W-:-:S03]  /*2f630*/  MOV R7, R25 ;  /* 0x0000001900077202 */ /* 0x000fc60000000f00 */
[----:B------:R-:W2:Y:S04]  /*2f640*/  LDL.LU R23, [R1+0x14c] ;  /* 0x00014c0001177983 */ /* 0x000ea80000300800 */
[----:B------:R-:W3:Y:S04]  /*2f650*/  LDL.LU.64 R26, [R1+0x3fb8] ;  /* 0x003fb800011a7983 */ /* 0x000ee80000300a00 */
[----:B------:R-:W3:Y:S04]  /*2f660*/  LDL.LU.64 R24, [R1+0x3fb0] ;  /* 0x003fb00001187983 */ /* 0x000ee80000300a00 */
[----:B------:R-:W-:Y:S04]  /*2f670*/  STL [R1+0x3f70], R6 ;  /* 0x003f700601007387 */ /* 0x000fe80000100800 */
[----:B------:R-:W-:Y:S01]  /*2f680*/  STL [R1+0x3f6c], R28 ;  /* 0x003f6c1c01007387 */ /* 0x000fe20000100800 */
[C---:B---3--:R-:W-:Y:S11]  /*2f690*/  HMMA.16816.F32 R12, R24.reuse, R18, R12 ;  /* 0x00000012180c723c */ /* 0x048ff6000000180c */
[----:B------:R-:W-:Y:S11]  /*2f6a0*/  @!UPT UIADD3 URZ, URZ, URZ, URZ ;  /* 0x0000003f3f3ff290 */ /* 0x000ff6000fffe03f */
[----:B------:R-:W-:Y:S01]  /*2f6b0*/  @!UPT UIADD3 URZ, URZ, URZ, URZ ;  /* 0x0000003f3f3ff290 */ /* 0x000fe2000fffe03f */
[----:B------:R-:W-:Y:S04]  /*2f6c0*/  STL.64 [R1+0xb0], R12 ;  /* 0x0000b00c01007387 */ /* 0x000fe80000100a00 */
[----:B------:R0:W-:Y:S04]  /*2f6d0*/  STL.64 [R1+0xb8], R14 ;  /* 0x0000b80e01007387 */ /* 0x0001e80000100a00 */
[----:B0-----:R-:W2:Y:S02]  /*2f6e0*/  LDL.LU.64 R14, [R1+0x3fa8] ;  /* 0x003fa800010e7983 */ /* 0x001ea40000300a00 */
[----:B--2---:R-:W-:Y:S02]  /*2f6f0*/  HMMA.16816.F32 R20, R24, R14, R20 ;  /* 0x0000000e1814723c */ /* 0x004fe40000001814 */
[----:B------:R0:W-:Y:S04]  /*2f700*/  STL.64 [R1+0x3fa0], R14 ;  /* 0x003fa00e01007387 */ /* 0x0001e80000100a00 */
[----:B------:R-:W2:Y:S04]  /*2f710*/  LDL.LU R12, [R1+0x1e0] ;  /* 0x0001e000010c7983 */ /* 0x000ea80000300800 */
[----:B------:R-:W-:Y:S11]  /*2f720*/  LDSM.16.MT88.4 R24, [R29+0x8000] ;  /* 0x008000001d18783b */ /* 0x000ff60000004200 */
[----:B------:R-:W-:Y:S02]  /*2f730*/  @!UPT UIADD3 URZ, URZ, URZ, URZ ;  /* 0x0000003f3f3ff290 */ /* 0x000fe4000fffe03f */
[----:B------:R-:W-:Y:S04]  /*2f740*/  STL.64 [R1+0x90], R20 ;  /* 0x0000901401007387 */ /* 0x000fe80000100a00 */
[----:B------:R-:W-:Y:S04]  /*2f750*/  STL.64 [R1+0x98], R22 ;  /* 0x0000981601007387 */ /* 0x000fe80000100a00 */
[----:B------:R-:W1:Y:S04]  /*2f760*/  LDSM.16.MT88.4 R20, [R0+0x8000] ;  /* 0x008000000014783b */ /* 0x000e680000004200 */
[----:B------:R-:W2:Y:S04]  /*2f770*/  LDL.LU R13, [R1+0x1e4] ;  /* 0x0001e400010d7983 */ /* 0x000ea80000300800 */
[----:B0-----:R-:W2:Y:S04]  /*2f780*/  LDL.LU R14, [R1+0x1e8] ;  /* 0x0001e800010e7983 */ /* 0x001ea80000300800 */
[----:B------:R-:W2:Y:S01]  /*2f790*/  LDL.LU R15, [R1+0x1ec] ;  /* 0x0001ec00010f7983 */ /* 0x000ea20000300800 */
[----:B-1----:R-:W-:-:S02]  /*2f7a0*/  MOV R11, R22 ;  /* 0x00000016000b7202 */ /* 0x002fc40000000f00 */
[----:B------:R-:W-:-:S03]  /*2f7b0*/  MOV R6, R20 ;  /* 0x0000001400067202 */ /* 0x000fc60000000f00 */
[----:B------:R-:W-:Y:S04]  /*2f7c0*/  STL.64 [R1+0x3f98], R10 ;  /* 0x003f980a01007387 */ /* 0x000fe80000100a00 */
[----:B------:R0:W-:Y:S04]  /*2f7d0*/  STL.64 [R1+0x3f90], R8 ;  /* 0x003f900801007387 */ /* 0x0001e80000100a00 */
[----:B0-----:R-:W3:Y:S04]  /*2f7e0*/  LDL.LU R8, [R1+0x1d0] ;  /* 0x0001d00001087983 */ /* 0x001ee80000300800 */
[----:B------:R-:W3:Y:S04]  /*2f7f0*/  LDL.LU R9, [R1+0x1d4] ;  /* 0x0001d40001097983 */ /* 0x000ee80000300800 */
[----:B------:R-:W3:Y:S04]  /*2f800*/  LDL.LU R10, [R1+0x1d8] ;  /* 0x0001d800010a7983 */ /* 0x000ee80000300800 */
[----:B------:R-:W3:Y:S04]  /*2f810*/  LDL.LU R11, [R1+0x1dc] ;  /* 0x0001dc00010b7983 */ /* 0x000ee80000300800 */
[----:B------:R-:W-:Y:S04]  /*2f820*/  STL.64 [R1+0x3f88], R6 ;  /* 0x003f880601007387 */ /* 0x000fe80000100a00 */
[----:B------:R0:W-:Y:S04]  /*2f830*/  STL.64 [R1+0x3f80], R4 ;  /* 0x003f800401007387 */ /* 0x0001e80000100a00 */
[----:B0-----:R-:W2:Y:S04]  /*2f840*/  LDL.LU R4, [R1+0x20] ;  /* 0x0000200001047983 */ /* 0x001ea80000300800 */
[----:B------:R-:W2:Y:S04]  /*2f850*/  LDL.LU R5, [R1+0x24] ;  /* 0x0000240001057983 */ /* 0x000ea80000300800 */
[----:B------:R-:W2:Y:S04]  /*2f860*/  LDL.LU R6, [R1+0x28] ;  /* 0x0000280001067983 */ /* 0x000ea80000300800 */
[----:B------:R-:W2:Y:S01]  /*2f870*/  LDL.LU R7, [R1+0x2c] ;  /* 0x00002c0001077983 */ /* 0x000ea20000300800 */
[----:B------:R-:W-:Y:S01]  /*2f880*/  IMAD.MOV.U32 R28, RZ, RZ, R21 ;  /* 0x000000ffff1c7224 */ /* 0x000fe200078e0015 */
[----:B------:R-:W-:-:S02]  /*2f890*/  MOV R3, R23 ;  /* 0x0000001700037202 */ /* 0x000fc40000000f00 */
[----:B------:R-:W0:Y:S04]  /*2f8a0*/  LDSM.16.MT88.4 R20, [R0+0x8080] ;  /* 0x008080000014783b */ /* 0x000e280000004200 */
[----:B0-----:R-:W-:Y:S04]  /*2f8b0*/  STL.64 [R1+0x3ed8], R22 ;  /* 0x003ed81601007387 */ /* 0x001fe80000100a00 */
[----:B------:R0:W-:Y:S04]  /*2f8c0*/  STL.64 [R1+0x3ed0], R20 ;  /* 0x003ed01401007387 */ /* 0x0001e80000100a00 */
[----:B0-----:R-:W4:Y:S04]  /*2f8d0*/  LDL.LU R20, [R1+0x70] ;  /* 0x0000700001147983 */ /* 0x001f280000300800 */
[----:B------:R-:W4:Y:S04]  /*2f8e0*/  LDL.LU R21, [R1+0x74] ;  /* 0x0000740001157983 */ /* 0x000f280000300800 */
[----:B------:R-:W4:Y:S04]  /*2f8f0*/  LDL.LU R22, [R1+0x78] ;  /* 0x0000780001167983 */ /* 0x000f280000300800 */
[----:B------:R-:W4:Y:S04]  /*2f900*/  LDL.LU R23, [R1+0x7c] ;  /* 0x00007c0001177983 */ /* 0x000f280000300800 */
[----:B------:R-:W-:Y:S04]  /*2f910*/  STL [R1+0x3e84], R0 ;  /* 0x003e840001007387 */ /* 0x000fe80000100800 */
[----:B------:R0:W-:Y:S04]  /*2f920*/  STL [R1+0x3eb4], R24 ;  /* 0x003eb41801007387 */ /* 0x0001e80000100800 */
[----:B------:R1:W-:Y:S04]  /*2f930*/  STL [R1+0x3eb0], R25 ;  /* 0x003eb01901007387 */ /* 0x0003e80000100800 */
[----:B------:R1:W-:Y:S04]  /*2f940*/  STL [R1+0x3eac], R26 ;  /* 0x003eac1a01007387 */ /* 0x0003e80000100800 */
[----:B------:R1:W-:Y:S04]  /*2f950*/  STL [R1+0x3ea8], R27 ;  /* 0x003ea81b01007387 */ /* 0x0003e80000100800 */
[----:B0-----:R-:W3:Y:S04]  /*2f960*/  LDL.LU R24, [R1+0x1a0] ;  /* 0x0001a00001187983 */ /* 0x001ee80000300800 */
[----:B-1----:R-:W3:Y:S04]  /*2f970*/  LDL.LU R25, [R1+0x1a4] ;  /* 0x0001a40001197983 */ /* 0x002ee80000300800 */
[----:B------:R-:W3:Y:S04]  /*2f980*/  LDL.LU R26, [R1+0x1a8] ;  /* 0x0001a800011a7983 */ /* 0x000ee80000300800 */
[----:B------:R-:W3:Y:S01]  /*2f990*/  LDL.LU R27, [R1+0x1ac] ;  /* 0x0001ac00011b7983 */ /* 0x000ee20000300800 */
[C---:B--2---:R-:W-:Y:S11]  /*2f9a0*/  HMMA.16816.F32 R12, R4.reuse, R18, R12 ;  /* 0x00000012040c723c */ /* 0x044ff6000000180c */
[----:B------:R-:W-:Y:S11]  /*2f9b0*/  @!UPT UIADD3 URZ, URZ, URZ, URZ ;  /* 0x0000003f3f3ff290 */ /* 0x000ff6000fffe03f */
[----:B------:R-:W-:Y:S01]  /*2f9c0*/  @!UPT UIADD3 URZ, URZ, URZ, URZ ;  /* 0x0000003f3f3ff290 */ /* 0x000fe2000fffe03f */
[----:B------:R-:W-:Y:S04]  /*2f9d0*/  STL.64 [R1+0x80], R12 ;  /* 0x0000800c01007387 */ /* 0x000fe80000100a00 */
[----:B------:R-:W-:Y:S04]  /*2f9e0*/  STL.64 [R1+0x88], R14 ;  /* 0x0000880e01007387 */ /* 0x000fe80000100a00 */
[----:B------:R-:W0:Y:S04]  /*2f9f0*/  LDSM.16.MT88.4 R12, [R29+0x8080] ;  /* 0x008080001d0c783b */ /* 0x000e280000004200 */
[----:B0-----:R-:W-:Y:S04]  /*2fa00*/  STL.64 [R1+0x40], R12 ;  /* 0x0000400c01007387 */ /* 0x001fe80000100a00 */
[----:B------:R0:W-:Y:S04]  /*2fa10*/  STL.64 [R1+0x48], R14 ;  /* 0x0000480e01007387 */ /* 0x0001e80000100a00 */
[----:B0-----:R-:W3:Y:S04]  /*2fa20*/  LDL.LU.64 R14, [R1+0x3fa0] ;  /* 0x003fa000010e7983 */ /* 0x001ee80000300a00 */
[----:B------:R-:W-:Y:S01]  /*2fa30*/  STL [R1+0x3eb8], R29 ;  /* 0x003eb81d01007387 */ /* 0x000fe20000100800 */
[----:B---3--:R-:W-:Y:S03]  /*2fa40*/  HMMA.16816.F32 R12, R4, R14, R8 ;  /* 0x0000000e040c723c */ /* 0x008fe60000001808 */
[----:B------:R-:W2:Y:S04]  /*2fa50*/  LDL.LU.64 R10, [R1+0x3f98] ;  /* 0x003f9800010a7983 */ /* 0x000ea80000300a00 */
[----:B------:R-:W3:Y:S04]  /*2fa60*/  LDL.LU.64 R8, [R1+0x3f90] ;  /* 0x003f900001087983 */ /* 0x000ee80000300a00 */
[----:B------:R-:W2:Y:S04]  /*2fa70*/  LDL.LU.64 R6, [R1+0x3f88] ;  /* 0x003f880001067983 */ /* 0x000ea80000300a00 */
[----:B------:R-:W4:Y:S08]  /*2fa80*/  LDL.LU.64 R4, [R1+0x3f80] ;  /* 0x003f800001047983 */ /* 0x000f300000300a00 */
[----:B------:R-:W-:Y:S04]  /*2fa90*/  STL.64 [R1+0x3e70], R14 ;  /* 0x003e700e01007387 */ /* 0x000fe80000100a00 */
[----:B------:R0:W-:Y:S04]  /*2faa0*/  STL.64 [R1+0x3e68], R12 ;  /* 0x003e680c01007387 */ /* 0x0001e80000100a00 */
[----:B0-----:R-:W4:Y:S04]  /*2fab0*/  LDL.LU R12, [R1+0x1c0] ;  /* 0x0001c000010c7983 */ /* 0x001f280000300800 */
[----:B------:R-:W4:Y:S04]  /*2fac0*/  LDL.LU R13, [R1+0x1c4] ;  /* 0x0001c400010d7983 */ /* 0x000f280000300800 */
[----:B------:R-:W4:Y:S04]  /*2fad0*/  LDL.LU R14, [R1+0x1c8] ;  /* 0x0001c800010e7983 */ /* 0x000f280000300800 */
[----:B------:R-:W4:Y:S01]  /*2fae0*/  LDL.LU R15, [R1+0x1cc] ;  /* 0x0001cc00010f7983 */ /* 0x000f220000300800 */
[----:B---3--:R-:W-:Y:S01]  /*2faf0*/  IMAD.MOV.U32 R18, RZ, RZ, R8 ;  /* 0x000000ffff127224 */ /* 0x008fe200078e0008 */
[----:B------:R-:W-:Y:S01]  /*2fb00*/  MOV R19, R9 ;  /* 0x0000000900137202 */ /* 0x000fe20000000f00 */
[C---:B----4-:R-:W-:Y:S11]  /*2fb10*/  HMMA.16816.F32 R12, R20.reuse, R4, R12 ;  /* 0x00000004140c723c */ /* 0x050ff6000000180c */
[----:B------:R-:W-:Y:S11]  /*2fb20*/  @!UPT UIADD3 URZ, URZ, URZ, URZ ;  /* 0x0000003f3f3ff290 */ /* 0x000ff6000fffe03f */
[----:B------:R-:W-:Y:S01]  /*2fb30*/  @!UPT UIADD3 URZ, URZ, URZ, URZ ;  /* 0x0000003f3f3ff290 */ /* 0x000fe2000fffe03f */
[----:B------:R-:W-:Y:S04]  /*2fb40*/  STL.64 [R1+0x150], R12 ;  /* 0x0001500c01007387 */ /* 0x000fe80000100a00 */
[----:B------:R-:W-:Y:S04]  /*2fb50*/  STL.64 [R1+0x158], R14 ;  /* 0x0001580e01007387 */ /* 0x000fe80000100a00 */
        /* <DEDUP_REMOVED lines=8> */
[----:B---3--:R-:W-:Y:S07]  /*2fbe0*/  HMMA.16816.F32 R12, R20, R8, R24 ;  /* 0x00000008140c723c */ /* 0x008fee0000001818 */
[----:B--2---:R-:W-:Y:S01]  /*2fbf0*/  IMAD.MOV.U32 R20, RZ, RZ, R6 ;  /* 0x000000ffff147224 */ /* 0x004fe200078e0006 */
[----:B------:R-:W-:Y:S01]  /*2fc00*/  MOV R21, R28 ;  /* 0x0000001c00157202 */ /* 0x000fe20000000f00 */
[----:B------:R-:W2:Y:S01]  /*2fc10*/  LDL.LU R6, [R1+0x3f70] ;  /* 0x003f700001067983 */ /* 0x000ea20000300800 */
[----:B------:R-:W-:Y:S01]  /*2fc20*/  MOV R22, R11 ;  /* 0x0000000b00167202 */ /* 0x000fe20000000f00 */
[----:B------:R-:W-:-:S02]  /*2fc30*/  IMAD.MOV.U32 R23, RZ, RZ, R3 ;  /* 0x000000ffff177224 */ /* 0x000fc400078e0003 */
[----:B------:R-:W3:Y:S04]  /*2fc40*/  LDL.LU R28, [R1+0x3f6c] ;  /* 0x003f6c00011c7983 */ /* 0x000ee80000300800 */
[----:B------:R-:W2:Y:S04]  /*2fc50*/  LDL.LU R11, [R1+0x3f68] ;  /* 0x003f6800010b7983 */ /* 0x000ea80000300800 */
[----:B------:R-:W2:Y:S03]  /*2fc60*/  LDL.LU R3, [R1+0x3f64] ;  /* 0x003f640001037983 */ /* 0x000ea60000300800 */
[----:B------:R-:W-:Y:S01]  /*2fc70*/  MOV R24, R12 ;  /* 0x0000000c00187202 */ /* 0x000fe20000000f00 */
[----:B------:R-:W-:Y:S01]  /*2fc80*/  IMAD.MOV.U32 R25, RZ, RZ, R13 ;  /* 0x000000ffff197224 */ /* 0x000fe200078e000d */
[----:B------:R-:W3:Y:S01]  /*2fc90*/  LDL.LU R12, [R1+0x120] ;  /* 0x00012000010c7983 */ /* 0x000ee20000300800 */
[----:B------:R-:W-:-:S02]  /*2fca0*/  MOV R26, R14 ;  /* 0x0000000e001a7202 */ /* 0x000fc40000000f00 */
[----:B------:R-:W-:Y:S01]  /*2fcb0*/  MOV R27, R15 ;  /* 0x0000000f001b7202 */ /* 0x000fe20000000f00 */
[----:B------:R-:W3:Y:S04]  /*2fcc0*/  LDL.LU R13, [R1+0x124] ;  /* 0x00012400010d7983 */ /* 0x000ee80000300800 */
[----:B------:R-:W3:Y:S04]  /*2fcd0*/  LDL.LU R14, [R1+0x128] ;  /* 0x00012800010e7983 */ /* 0x000ee80000300800 */
[----:B------:R-:W3:Y:S04]  /*2fce0*/  LDL.LU R15, [R1+0x12c] ;  /* 0x00012c00010f7983 */ /* 0x000ee80000300800 */
[----:B------:R-:W-:Y:S04]  /*2fcf0*/  STL.64 [R1+0x3f08], R22 ;  /* 0x003f081601007387 */ /* 0x000fe80000100a00 */
[----:B------:R0:W-:Y:S04]  /*2fd00*/  STL.64 [R1+0x3f00], R20 ;  /* 0x003f001401007387 */ /* 0x0001e80000100a00 */
[----:B0-----:R-:W4:Y:S01]  /*2fd10*/  LDL.LU R20, [R1+0x60] ;  /* 0x0000600001147983 */ /* 0x001f220000300800 */
[----:B--2---:R-:W-:-:S03]  /*2fd20*/  MOV R21, R3 ;  /* 0x0000000300157202 */ /* 0x004fc60000000f00 */
[----:B------:R-:W2:Y:S04]  /*2fd30*/  LDL.LU R3, [R1+0x3f60] ;  /* 0x003f600001037983 */ /* 0x000ea80000300800 */
[----:B------:R-:W4:Y:S04]  /*2fd40*/  LDL.LU R22, [R1+0x68] ;  /* 0x0000680001167983 */ /* 0x000f280000300800 */
[----:B------:R-:W-:Y:S04]  /*2fd50*/  STL.64 [R1+0x3ec8], R26 ;  /* 0x003ec81a01007387 */ /* 0x000fe80000100a00 */
[----:B------:R0:W-:Y:S04]  /*2fd60*/  STL.64 [R1+0x3ec0], R24 ;  /* 0x003ec01801007387 */ /* 0x0001e80000100a00 */
[----:B0-----:R-:W3:Y:S04]  /*2fd70*/  LDL.LU R24, [R1+0x130] ;  /* 0x0001300001187983 */ /* 0x001ee80000300800 */
[----:B------:R-:W3:Y:S04]  /*2fd80*/  LDL.LU R25, [R1+0x134] ;  /* 0x0001340001197983 */ /* 0x000ee80000300800 */
[----:B------:R-:W3:Y:S01]  /*2fd90*/  LDL.LU R26, [R1+0x138] ;  /* 0x00013800011a7983 */ /* 0x000ee20000300800 */
[----:B------:R-:W-:Y:S01]  /*2fda0*/  MOV R23, R11 ;  /* 0x0000000b00177202 */ /* 0x000fe20000000f00 */
[----:B--2---:R-:W-:-:S06]  /*2fdb0*/  IMAD.MOV.U32 R27, RZ, RZ, R3 ;  /* 0x000000ffff1b7224 */ /* 0x004fcc00078e0003 */
[C---:B----4-:R-:W-:Y:S08]  /*2fdc0*/  HMMA.16816.F32 R16, R20.reuse, R4, R16 ;  /* 0x000000041410723c */ /* 0x050ff00000001810 */
[----:B---3--:R-:W-:Y:S11]  /*2fdd0*/  HMMA.16816.F32 R20, R20, R8, R24 ;  /* 0x000000081414723c */ /* 0x008ff60000001818 */
[----:B------:R-:W-:Y:S04]  /*2fde0*/  @!UPT UIADD3 URZ, URZ, URZ, URZ ;  /* 0x0000003f3f3ff290 */ /* 0x000fe8000fffe03f */
[----:B------:R-:W-:Y:S01]  /*2fdf0*/  STL.64 [R1+0x160], R16 ;  /* 0x0001601001007387 */ /* 0x000fe20000100a00 */
[----:B------:R-:W-:-:S03]  /*2fe00*/  MOV R29, R19 ;  /* 0x00000013001d7202 */ /* 0x000fc60000000f00 */
[----:B------:R0:W-:Y:S04]  /*2fe10*/  STL [R1+0x168], R18 ;  /* 0x0001681201007387 */ /* 0x0001e80000100800 */
[----:B0-----:R-:W2:Y:S04]  /*2fe20*/  LDL.LU.64 R18, [R1+0x3f58] ;  /* 0x003f580001127983 */ /* 0x001ea80000300a00 */
[----:B------:R-:W2:Y:S04]  /*2fe30*/  LDL.LU.64 R16, [R1+0x3f50] ;  /* 0x003f500001107983 */ /* 0x000ea80000300a00 */
[----:B------:R0:W-:Y:S01]  /*2fe40*/  STL [R1+0x74], R21 ;  /* 0x0000741501007387 */ /* 0x0001e20000100800 */
[----:B------:R-:W-:Y:S01]  /*2fe50*/  MOV R11, R20 ;  /* 0x00000014000b7202 */ /* 0x000fe20000000f00 */
[----:B------:R-:W-:Y:S01]  /*2fe60*/  IMAD.MOV.U32 R3, RZ, RZ, R23 ;  /* 0x000000ffff037224 */ /* 0x000fe200078e0017 */
[----:B------:R-:W-:Y:S01]  /*2fe70*/  MOV R20, R6 ;  /* 0x0000000600147202 */ /* 0x000fe20000000f00 */
[----:B------:R1:W-:Y:S01]  /*2fe80*/  STL [R1+0x78], R22 ;  /* 0x0000781601007387 */ /* 0x0003e20000100800 */
[----:B------:R-:W-:-:S03]  /*2fe90*/  MOV R23, R2 ;  /* 0x0000000200177202 */ /* 0x000fc60000000f00 */
[----:B------:R-:W3:Y:S01]  /*2fea0*/  LDL.LU R6, [R1+0x3f4c] ;  /* 0x003f4c0001067983 */ /* 0x000ee20000300800 */
[----:B0-----:R-:W-:-:S03]  /*2feb0*/  MOV R21, R7 ;  /* 0x0000000700157202 */ /* 0x001fc60000000f00 */
[----:B------:R-:W4:Y:S01]  /*2fec0*/  LDL.LU R7, [R1+0x3f48] ;  /* 0x003f480001077983 */ /* 0x000f220000300800 */
[----:B-1----:R-:W-:-:S03]  /*2fed0*/  IMAD.MOV.U32 R22, RZ, RZ, R10 ;  /* 0x000000ffff167224 */ /* 0x002fc600078e000a */
[----:B------:R-:W2:Y:S04]  /*2fee0*/  LDL.LU R10, [R1+0x3f44] ;  /* 0x003f4400010a7983 */ /* 0x000ea80000300800 */
[----:B------:R-:W2:Y:S04]  /*2fef0*/  LDL.LU R2, [R1+0x3f40] ;  /* 0x003f400001027983 */ /* 0x000ea80000300800 */
[----:B------:R-:W-:Y:S04]  /*2ff00*/  STL.64 [R1+0x3f28], R22 ;  /* 0x003f281601007387 */ /* 0x000fe80000100a00 */
[----:B------:R0:W-:Y:S04]  /*2ff10*/  STL.64 [R1+0x3f20], R20 ;  /* 0x003f201401007387 */ /* 0x0001e80000100a00 */
[----:B0-----:R-:W2:Y:S04]  /*2ff20*/  LDL.LU R20, [R1+0x110] ;  /* 0x0001100001147983 */ /* 0x001ea80000300800 */
[----:B------:R-:W2:Y:S04]  /*2ff30*/  LDL.LU R21, [R1+0x114] ;  /* 0x0001140001157983 */ /* 0x000ea80000300800 */
[----:B------:R-:W2:Y:S04]  /*2ff40*/  LDL.LU R22, [R1+0x118] ;  /* 0x0001180001167983 */ /* 0x000ea80000300800 */
[----:B------:R-:W2:Y:S04]  /*2ff50*/  LDL.LU R23, [R1+0x11c] ;  /* 0x00011c0001177983 */ /* 0x000ea80000300800 */
[----:B--2---:R-:W-:Y:S04]  /*2ff60*/  STL.64 [R1+0x3f38], R22 ;  /* 0x003f381601007387 */ /* 0x004fe80000100a00 */
[----:B------:R-:W-:Y:S04]  /*2ff70*/  STL.64 [R1+0x3f30], R20 ;  /* 0x003f301401007387 */ /* 0x000fe80000100a00 */
[----:B------:R-:W2:Y:S04]  /*2ff80*/  LDL.LU R24, [R1+0xd0] ;  /* 0x0000d00001187983 */ /* 0x000ea80000300800 */
[----:B------:R-:W0:Y:S01]  /*2ff90*/  LDSM.16.MT88.4 R20, [R2+0x9000] ;  /* 0x009000000214783b */ /* 0x000e220000004200 */
[----:B------:R-:W-:Y:S01]  /*2ffa0*/  HMMA.16816.F32 R12, R16, R4, R12 ;  /* 0x00000004100c723c */ /* 0x000fe2000000180c */
[----:B----4-:R-:W-:Y:S01]  /*2ffb0*/  IMAD.MOV.U32 R26, RZ, RZ, R7 ;  /* 0x000000ffff1a7224 */ /* 0x010fe200078e0007 */
[----:B---3--:R-:W-:-:S02]  /*2ffc0*/  MOV R27, R6 ;  /* 0x00000006001b7202 */ /* 0x008fc40000000f00 */
[----:B------:R-:W-:-:S03]  /*2ffd0*/  MOV R25, R10 ;  /* 0x0000000a00197202 */ /* 0x000fc60000000f00 */
[----:B------:R-:W-:Y:S11]  /*2ffe0*/  STL.64 [R1+0x3f18], R26 ;  /* 0x003f181a01007387 */ /* 0x000ff60000100a00 */
[----:B------:R-:W-:Y:S06]  /*2fff0*/  @!UPT UIADD3 URZ, URZ, URZ, URZ ;  /* 0x0000003f3f3ff290 */ /* 0x000fec000fffe03f */
[----:B------:R-:W-:Y:S01]  /*30000*/  MOV R6, R14 ;  /* 0x0000000e00067202 */ /* 0x000fe20000000f00 */
[----:B------:R-:W-:Y:S01]  /*30010*/  IMAD.MOV.U32 R10, RZ, RZ, R13 ;  /* 0x000000ffff0a7224 */ /* 0x000fe200078e000d */
[----:B------:R-:W-:Y:S02]  /*30020*/  MOV R7, R15 ;  /* 0x0000000f00077202 */ /* 0x000fe40000000f00 */
[----:B------:R-:W-:Y:S01]  /*30030*/  MOV R0, R12 ;  /* 0x0000000c00007202 */ /* 0x000fe20000000f00 */
[----:B0-----:R-:W-:Y:S01]  /*30040*/  IMAD.MOV.U32 R15, RZ, RZ, R20 ;  /* 0x000000ffff0f7224 */ /* 0x001fe200078e0014 */
[----:B------:R-:W-:Y:S01]  /*30050*/  MOV R14, R21 ;  /* 0x00000015000e7202 */ /* 0x000fe20000000f00 */
[----:B------:R-:W-:Y:S01]  /*30060*/  IMAD.MOV.U32 R12, RZ, RZ, R23 ;  /* 0x000000ffff0c7224 */ /* 0x000fe200078e0017 */
[----:B------:R-:W-:Y:S01]  /*30070*/  MOV R13, R22 ;  /* 0x00000016000d7202 */ /* 0x000fe20000000f00 */
[----:B--2---:R0:W-:Y:S04]  /*30080*/  STL.64 [R1+0x3f10], R24 ;  /* 0x003f101801007387 */ /* 0x0041e80000100a00 */
[----:B0-----:R-:W2:Y:S04]  /*30090*/  LDL.LU R24, [R1+0xf0] ;  /* 0x0000f00001187983 */ /* 0x001ea80000300800 */
[----:B------:R-:W2:Y:S04]  /*300a0*/  LDL.LU R25, [R1+0xf4] ;  /* 0x0000f40001197983 */ /* 0x000ea80000300800 */
[----:B------:R-:W2:Y:S04]  /*300b0*/  LDL.LU R26, [R1+0xf8] ;  /* 0x0000f800011a7983 */ /* 0x000ea80000300800 */
[----:B------:R-:W2:Y:S04]  /*300c0*/  LDL.LU R27, [R1+0xfc] ;  /* 0x0000fc00011b7983 */ /* 0x000ea80000300800 */
[----:B------:R-:W3:Y:S04]  /*300d0*/  LDL.LU.64 R22, [R1+0x3f38] ;  /* 0x003f380001167983 */ /* 0x000ee80000300a00 */
[----:B------:R-:W3:Y:S04]  /*300e0*/  LDL.LU.64 R20, [R1+0x3f30] ;  /* 0x003f300001147983 */ /* 0x000ee80000300a00 */
[----:B------:R-:W-:Y:S04]  /*300f0*/  STL.64 [R1+0x3ee8], R14 ;  /* 0x003ee80e01007387 */ /* 0x000fe80000100a00 */
[----:B------:R0:W-:Y:S04]  /*30100*/  STL.64 [R1+0x3ee0], R12 ;  /* 0x003ee00c01007387 */ /* 0x0001e80000100a00 */
[----:B0-----:R-:W4:Y:S04]  /*30110*/  LDL.LU R12, [R1+0xe0] ;  /* 0x0000e000010c7983 */ /* 0x001f280000300800 */
[----:B------:R-:W4:Y:S04]  /*30120*/  LDL.LU R13, [R1+0xe4] ;  /* 0x0000e400010d7983 */ /* 0x000f280000300800 */
[----:B------:R-:W2:Y:S04]  /*30130*/  LDL.LU R14, [R1+0xe8] ;  /* 0x0000e800010e7983 */ /* 0x000ea80000300800 */
[----:B------:R-:W2:Y:S01]  /*30140*/  LDL.LU R15, [R1+0xec] ;  /* 0x0000ec00010f7983 */ /* 0x000ea20000300800 */
[----:B---3--:R-:W-:Y:S03]  /*30150*/  HMMA.16816.F32 R16, R16, R8, R20 ;  /* 0x000000081010723c */ /* 0x008fe60000001814 */
[----:B--2---:R-:W-:Y:S04]  /*30160*/  STL.64 [R1+0x3ef8], R14 ;  /* 0x003ef80e01007387 */ /* 0x004fe80000100a00 */
[----:B----4-:R0:W-:Y:S04]  /*30170*/  STL.64 [R1+0x3ef0], R12 ;  /* 0x003ef00c01007387 */ /* 0x0101e80000100a00 */
[----:B0-----:R-:W2:Y:S04]  /*30180*/  LDL.LU R12, [R1+0x100] ;  /* 0x00010000010c7983 */ /* 0x001ea80000300800 */
[----:B------:R-:W2:Y:S04]  /*30190*/  LDL.LU R13, [R1+0x104] ;  /* 0x00010400010d7983 */ /* 0x000ea80000300800 */
[----:B------:R-:W2:Y:S04]  /*301a0*/  LDL.LU R14, [R1+0x108] ;  /* 0x00010800010e7983 */ /* 0x000ea80000300800 */
[----:B------:R-:W2:Y:S04]  /*301b0*/  LDL.LU R15, [R1+0x10c] ;  /* 0x00010c00010f7983 */ /* 0x000ea80000300800 */
[----:B------:R-:W3:Y:S04]  /*301c0*/  LDL.LU.64 R22, [R1+0x3f28] ;  /* 0x003f280001167983 */ /* 0x000ee80000300a00 */
[----:B------:R-:W3:Y:S04]  /*301d0*/  LDL.LU.64 R20, [R1+0x3f20] ;  /* 0x003f200001147983 */ /* 0x000ee80000300a00 */
[----:B------:R-:W-:Y:S04]  /*301e0*/  STL.64 [R1+0x1c0], R16 ;  /* 0x0001c01001007387 */ /* 0x000fe80000100a00 */
[----:B------:R-:W-:Y:S04]  /*301f0*/  STL.64 [R1+0x1c8], R18 ;  /* 0x0001c81201007387 */ /* 0x000fe80000100a00 */
[----:B------:R-:W0:Y:S04]  /*30200*/  LDSM.16.MT88.4 R16, [R2+0x9080] ;  /* 0x009080000210783b */ /* 0x000e280000004200 */
[----:B0-----:R-:W-:Y:S04]  /*30210*/  STL.64 [R1+0x3e28], R18 ;  /* 0x003e281201007387 */ /* 0x001fe80000100a00 */
        /* <DEDUP_REMOVED lines=13> */
[----:B------:R-:W3:Y:S11]  /*302f0*/  LDL.LU R24, [R1+0xa0] ;  /* 0x0000a00001187983 */ /* 0x000ef60000300800 */
[----:B------:R-:W-:Y:S10]  /*30300*/  @!UPT UIADD3 URZ, URZ, URZ, URZ ;  /* 0x0000003f3f3ff290 */ /* 0x000ff4000fffe03f */
[----:B------:R-:W-:Y:S04]  /*30310*/  STL.64 [R1+0x1a0], R20 ;  /* 0x0001a01401007387 */ /* 0x000fe80000100a00 */
[----:B------:R-:W-:Y:S04]  /*30320*/  STL.64 [R1+0x1a8], R22 ;  /* 0x0001a81601007387 */ /* 0x000fe80000100a00 */
[----:B------:R-:W0:Y:S04]  /*30330*/  LDSM.16.MT88.4 R20, [R28+0x9000] ;  /* 0x009000001c14783b */ /* 0x000e280000004200 */
[----:B------:R-:W3:Y:S04]  /*30340*/  LDL.LU R25, [R1+0xa4] ;  /* 0x0000a40001197983 */ /* 0x000ee80000300800 */
[----:B------:R-:W3:Y:S04]  /*30350*/  LDL.LU R26, [R1+0xa8] ;  /* 0x0000a800011a7983 */ /* 0x000ee80000300800 */
[----:B------:R-:W3:Y:S04]  /*30360*/  LDL.LU R27, [R1+0xac] ;  /* 0x0000ac00011b7983 */ /* 0x000ee80000300800 */
[----:B0-----:R-:W-:Y:S04]  /*30370*/  STL.64 [R1+0x60], R20 ;  /* 0x0000601401007387 */ /* 0x001fe80000100a00 */
        /* <DEDUP_REMOVED lines=16> */
[----:B0-----:R-:W4:Y:S04]  /*30480*/  LDL.LU.64 R22, [R1+0x3ed8] ;  /* 0x003ed80001167983 */ /* 0x001f280000300a00 */
[----:B------:R-:W4:Y:S02]  /*30490*/  LDL.LU.64 R20, [R1+0x3ed0] ;  /* 0x003ed00001147983 */ /* 0x000f240000300a00 */
[----:B----4-:R-:W-:Y:S11]  /*304a0*/  HMMA.16816.F32 R16, R20, R4, R16 ;  /* 0x000000041410723c */ /* 0x010ff60000001810 */
[----:B------:R-:W-:Y:S11]  /*304b0*/  @!UPT UIADD3 URZ, URZ, URZ, URZ ;  /* 0x0000003f3f3ff290 */ /* 0x000ff6000fffe03f */
[----:B------:R-:W-:Y:S01]  /*304c0*/  @!UPT UIADD3 URZ, URZ, URZ, URZ ;  /* 0x0000003f3f3ff290 */ /* 0x000fe2000fffe03f */
[----:B------:R2:W-:Y:S04]  /*304d0*/  STL.64 [R1+0x180], R16 ;  /* 0x0001801001007387 */ /* 0x0005e80000100a00 */
[----:B------:R0:W-:Y:S01]  /*304e0*/  STL.64 [R1+0x188], R18 ;  /* 0x0001881201007387 */ /* 0x0001e20000100a00 */
[----:B--2---:R-:W-:Y:S02]  /*304f0*/  MOV R17, R14 ;  /* 0x0000000e00117202 */ /* 0x004fe40000000f00 */
[----:B0-----:R-:W-:Y:S01]  /*30500*/  MOV R19, R12 ;  /* 0x0000000c00137202 */ /* 0x001fe20000000f00 */
[----:B------:R-:W-:Y:S01]  /*30510*/  IMAD.MOV.U32 R18, RZ, RZ, R13 ;  /* 0x000000ffff127224 */ /* 0x000fe200078e000d */
[----:B------:R-:W2:Y:S01]  /*30520*/  LDL.LU R12, [R1+0x80] ;  /* 0x00008000010c7983 */ /* 0x000ea20000300800 */
[----:B------:R-:W-:-:S03]  /*30530*/  MOV R16, R15 ;  /* 0x0000000f00107202 */ /* 0x000fc60000000f00 */
[----:B------:R-:W2:Y:S04]  /*30540*/  LDL.LU R13, [R1+0x84] ;  /* 0x00008400010d7983 */ /* 0x000ea80000300800 */
[----:B------:R-:W4:Y:S04]  /*30550*/  LDL.LU R14, [R1+0x88] ;  /* 0x00008800010e7983 */ /* 0x000f280000300800 */
[----:B------:R-:W4:Y:S01]  /*30560*/  LDL.LU R15, [R1+0x8c] ;  /* 0x00008c00010f7983 */ /* 0x000f220000300800 */
[----:B---3--:R-:W-:Y:S03]  /*30570*/  HMMA.16816.F32 R20, R20, R8, R24 ;  /* 0x000000081414723c */ /* 0x008fe60000001818 */
[----:B----4-:R-:W-:Y:S04]  /*30580*/  STL.64 [R1+0x3e90], R14 ;  /* 0x003e900e01007387 */ /* 0x010fe80000100a00 */
        /* <DEDUP_REMOVED lines=9> */
[----:B------:R-:W2:Y:S04]  /*30620*/  LDL.LU R14, [R1+0xb8] ;  /* 0x0000b800010e7983 */ /* 0x000ea80000300800 */
[----:B------:R-:W2:Y:S04]  /*30630*/  LDL.LU R15, [R1+0xbc] ;  /* 0x0000bc00010f7983 */ /* 0x000ea80000300800 */
[----:B------:R-:W-:Y:S04]  /*30640*/  STL.64 [R1+0x3e60], R18 ;  /* 0x003e601201007387 */ /* 0x000fe80000100a00 */
[----:B------:R0:W-:Y:S04]  /*30650*/  STL.64 [R1+0x3e58], R16 ;  /* 0x003e581001007387 */ /* 0x0001e80000100a00 */
[----:B0-----:R-:W3:Y:S04]  /*30660*/  LDL.LU R16, [R1+0x40] ;  /* 0x0000400001107983 */ /* 0x001ee80000300800 */
[----:B------:R-:W3:Y:S04]  /*30670*/  LDL.LU R17, [R1+0x44] ;  /* 0x0000440001117983 */ /* 0x000ee80000300800 */
[----:B------:R-:W3:Y:S04]  /*30680*/  LDL.LU R18, [R1+0x48] ;  /* 0x0000480001127983 */ /* 0x000ee80000300800 */
[----:B------:R-:W3:Y:S04]  /*30690*/  LDL.LU R19, [R1+0x4c] ;  /* 0x00004c0001137983 */ /* 0x000ee80000300800 */
[----:B------:R-:W4:Y:S04]  /*306a0*/  LDL.LU.64 R26, [R1+0x3ec8] ;  /* 0x003ec800011a7983 */ /* 0x000f280000300a00 */
[----:B------:R-:W2:Y:S04]  /*306b0*/  LDL.LU.64 R24, [R1+0x3ec0] ;  /* 0x003ec00001187983 */ /* 0x000ea80000300a00 */
[----:B------:R0:W-:Y:S04]  /*306c0*/  STL.64 [R1+0x130], R20 ;  /* 0x0001301401007387 */ /* 0x0001e80000100a00 */
[----:B------:R1:W-:Y:S04]  /*306d0*/  STL.64 [R1+0x138], R22 ;  /* 0x0001381601007387 */ /* 0x0003e80000100a00 */
[----:B0-----:R-:W2:Y:S04]  /*306e0*/  LDL.64 R20, [R1+0x60] ;  /* 0x0000600001147983 */ /* 0x001ea80000100a00 */
[----:B-1----:R-:W2:Y:S04]  /*306f0*/  LDL.LU.64 R22, [R1+0x68] ;  /* 0x0000680001167983 */ /* 0x002ea80000300a00 */
[----:B--2---:R-:W-:Y:S04]  /*30700*/  STL.64 [R1+0x3e18], R22 ;  /* 0x003e181601007387 */ /* 0x004fe80000100a00 */
[----:B------:R0:W-:Y:S04]  /*30710*/  STL.64 [R1+0x3e10], R20 ;  /* 0x003e101401007387 */ /* 0x0001e80000100a00 */
[----:B0-----:R-:W2:Y:S04]  /*30720*/  LDL.LU R20, [R1+0x160] ;  /* 0x0001600001147983 */ /* 0x001ea80000300800 */
[----:B------:R-:W2:Y:S04]  /*30730*/  LDL.LU R21, [R1+0x164] ;  /* 0x0001640001157983 */ /* 0x000ea80000300800 */
[----:B------:R-:W2:Y:S01]  /*30740*/  LDL.LU R22, [R1+0x168] ;  /* 0x0001680001167983 */ /* 0x000ea20000300800 */
[----:B------:R-:W-:-:S03]  /*30750*/  MOV R23, R29 ;  /* 0x0000001d00177202 */ /* 0x000fc60000000f00 */
[----:B------:R-:W3:Y:S04]  /*30760*/  LDL.LU R29, [R1+0x3eb8] ;  /* 0x003eb800011d7983 */ /* 0x000ee80000300800 */
[----:B--2---:R4:W-:Y:S04]  /*30770*/  STL.64 [R1+0x3e38], R22 ;  /* 0x003e381601007387 */ /* 0x0049e80000100a00 */
[----:B------:R0:W-:Y:S01]  /*30780*/  STL.64 [R1+0x3e30], R20 ;  /* 0x003e301401007387 */ /* 0x0001e20000100a00 */
[----:B----4-:R-:W-:Y:S01]  /*30790*/  MOV R22, R26 ;  /* 0x0000001a00167202 */ /* 0x010fe20000000f00 */
[----:B------:R-:W-:-:S02]  /*307a0*/  IMAD.MOV.U32 R23, RZ, RZ, R27 ;  /* 0x000000ffff177224 */ /* 0x000fc400078e001b */
[----:B0-----:R-:W-:Y:S01]  /*307b0*/  IMAD.MOV.U32 R20, RZ, RZ, R24 ;  /* 0x000000ffff147224 */ /* 0x001fe200078e0018 */
[----:B------:R-:W-:Y:S01]  /*307c0*/  MOV R21, R25 ;  /* 0x0000001900157202 */ /* 0x000fe20000000f00 */
[----:B------:R-:W2:Y:S04]  /*307d0*/  LDL.LU R24, [R1+0x3eb4] ;  /* 0x003eb40001187983 */ /* 0x000ea80000300800 */
[----:B------:R-:W2:Y:S04]  /*307e0*/  LDL.LU R25, [R1+0x3eb0] ;  /* 0x003eb00001197983 */ /* 0x000ea80000300800 */
[----:B------:R-:W2:Y:S04]  /*307f0*/  LDL.LU R26, [R1+0x3eac] ;  /* 0x003eac00011a7983 */ /* 0x000ea80000300800 */
[----:B------:R-:W2:Y:S04]  /*30800*/  LDL.LU R27, [R1+0x3ea8] ;  /* 0x003ea800011b7983 */ /* 0x000ea80000300800 */
[----:B------:R-:W-:Y:S04]  /*30810*/  STL.64 [R1+0x3e48], R22 ;  /* 0x003e481601007387 */ /* 0x000fe80000100a00 */
[----:B------:R0:W-:Y:S04]  /*30820*/  STL.64 [R1+0x3e40], R20 ;  /* 0x003e401401007387 */ /* 0x0001e80000100a00 */
[----:B0-----:R-:W4:Y:S04]  /*30830*/  LDL.LU R20, [R1+0x150] ;  /* 0x0001500001147983 */ /* 0x001f280000300800 */
[----:B------:R-:W4:Y:S04]  /*30840*/  LDL.LU R21, [R1+0x154] ;  /* 0x0001540001157983 */ /* 0x000f280000300800 */
[----:B------:R-:W4:Y:S04]  /*30850*/  LDL.LU R22, [R1+0x158] ;  /* 0x0001580001167983 */ /* 0x000f280000300800 */
[----:B------:R-:W4:Y:S01]  /*30860*/  LDL.LU R23, [R1+0x15c] ;  /* 0x00015c0001177983 */ /* 0x000f220000300800 */
        /* <DEDUP_REMOVED lines=12> */
[----:B------:R1:W-:Y:S01]  /*30930*/  STL.64 [R1+0x118], R26 ;  /* 0x0001181a01007387 */ /* 0x0003e20000100a00 */
[----:B0-----:R-:W-:-:S03]  /*30940*/  MOV R24, R0 ;  /* 0x0000000000187202 */ /* 0x001fc60000000f00 */
[----:B------:R-:W2:Y:S01]  /*30950*/  LDL.LU R0, [R1+0x3e84] ;  /* 0x003e840001007983 */ /* 0x000ea20000300800 */
[----:B------:R-:W-:Y:S01]  /*30960*/  MOV R25, R10 ;  /* 0x0000000a00197202 */ /* 0x000fe20000000f00 */
[----:B-1----:R-:W-:Y:S01]  /*30970*/  IMAD.MOV.U32 R26, RZ, RZ, R6 ;  /* 0x000000ffff1a7224 */ /* 0x002fe200078e0006 */
[----:B------:R-:W-:Y:S01]  /*30980*/  MOV R27, R7 ;  /* 0x00000007001b7202 */ /* 0x000fe20000000f00 */
[----:B------:R-:W2:Y:S04]  /*30990*/  LDL.LU R10, [R1+0x3e80] ;  /* 0x003e8000010a7983 */ /* 0x000ea80000300800 */
[----:B------:R-:W4:Y:S04]  /*309a0*/  LDL.LU R6, [R1+0x3e7c] ;  /* 0x003e7c0001067983 */ /* 0x000f280000300800 */
[----:B------:R-:W4:Y:S01]  /*309b0*/  LDL.LU R7, [R1+0x3e78] ;  /* 0x003e780001077983 */ /* 0x000f220000300800 */
[C---:B---3--:R-:W-:Y:S11]  /*309c0*/  HMMA.16816.F32 R12, R16.reuse, R4, R12 ;  /* 0x00000004100c723c */ /* 0x048ff6000000180c */
[----:B------:R-:W-:Y:S11]  /*309d0*/  @!UPT UIADD3 URZ, URZ, URZ, URZ ;  /* 0x0000003f3f3ff290 */ /* 0x000ff6000fffe03f */
[----:B------:R-:W-:Y:S01]  /*309e0*/  @!UPT UIADD3 URZ, URZ, URZ, URZ ;  /* 0x0000003f3f3ff290 */ /* 0x000fe2000fffe03f */
[----:B------:R-:W-:Y:S01]  /*309f0*/  STL.64 [R1+0x100], R12 ;  /* 0x0001000c01007387 */ /* 0x000fe20000100a00 */
[----:B------:R-:W-:Y:S01]  /*30a00*/  MOV R5, R14 ;  /* 0x0000000e00057202 */ /* 0x000fe20000000f00 */
[----:B------:R-:W-:Y:S02]  /*30a10*/  IMAD.MOV.U32 R4, RZ, RZ, R15 ;  /* 0x000000ffff047224 */ /* 0x000fe400078e000f */
[----:B------:R-:W0:Y:S04]  /*30a20*/  LDSM.16.MT88.4 R12, [R28+0x9080] ;  /* 0x009080001c0c783b */ /* 0x000e280000004200 */
[----:B0-----:R-:W-:Y:S04]  /*30a30*/  STL.64 [R1+0x20], R12 ;  /* 0x0000200c01007387 */ /* 0x001fe80000100a00 */
[----:B------:R-:W-:Y:S04]  /*30a40*/  STL.64 [R1+0x28], R14 ;  /* 0x0000280e01007387 */ /* 0x000fe80000100a00 */
[----:B--2---:R-:W0:Y:S04]  /*30a50*/  LDSM.16.MT88.4 R12, [R0+0x9000] ;  /* 0x00900000000c783b */ /* 0x004e280000004200 */
[----:B0-----:R-:W-:Y:S04]  /*30a60*/  STL.64 [R1+0x10], R12 ;  /* 0x0000100c01007387 */ /* 0x001fe80000100a00 */
[----:B------:R-:W-:Y:S04]  /*30a70*/  STL.64 [R1+0x18], R14 ;  /* 0x0000180e01007387 */ /* 0x000fe80000100a00 */
[----:B------:R-:W0:Y:S04]  /*30a80*/  LDSM.16.MT88.4 R12, [R0+0x9080] ;  /* 0x00908000000c783b */ /* 0x000e280000004200 */
[----:B0-----:R-:W-:Y:S04]  /*30a90*/  STL.64 [R1], R12 ;  /* 0x0000000c01007387 */ /* 0x001fe80000100a00 */
[----:B------:R0:W-:Y:S04]  /*30aa0*/  STL.64 [R1+0x8], R14 ;  /* 0x0000080e01007387 */ /* 0x0001e80000100a00 */
[----:B0-----:R-:W2:Y:S04]  /*30ab0*/  LDL.LU.64 R14, [R1+0x3e70] ;  /* 0x003e7000010e7983 */ /* 0x001ea80000300a00 */
[----:B------:R-:W2:Y:S04]  /*30ac0*/  LDL.LU.64 R12, [R1+0x3e68] ;  /* 0x003e6800010c7983 */ /* 0x000ea80000300a00 */
[----:B------:R-:W-:Y:S01]  /*30ad0*/  STL [R1+0x3e08], R0 ;  /* 0x003e080001007387 */ /* 0x000fe20000100800 */
[----:B--2---:R-:W-:Y:S03]  /*30ae0*/  HMMA.16816.F32 R12, R16, R8, R12 ;  /* 0x00000008100c723c */ /* 0x004fe6000000180c */
[----:B------:R-:W4:Y:S04]  /*30af0*/  LDL.LU.64 R18, [R1+0x3e60] ;  /* 0x003e600001127983 */ /* 0x000f280000300a00 */
[----:B------:R-:W4:Y:S11]  /*30b00*/  LDL.LU.64 R16, [R1+0x3e58] ;  /* 0x003e580001107983 */ /* 0x000f360000300a00 */
[----:B------:R-:W-:Y:S05]  /*30b10*/  @!UPT UIADD3 URZ, URZ, URZ, URZ ;  /* 0x0000003f3f3ff290 */ /* 0x000fea000fffe03f */
[----:B------:R-:W-:Y:S04]  /*30b20*/  STL.64 [R1+0xe0], R12 ;  /* 0x0000e00c01007387 */ /* 0x000fe80000100a00 */
[----:B------:R-:W-:Y:S04]  /*30b30*/  STL.64 [R1+0xe8], R14 ;  /* 0x0000e80e01007387 */ /* 0x000fe80000100a00 */
[----:B------:R-:W0:Y:S04]  /*30b40*/  LDSM.16.MT88.4 R12, [R29+0x9000] ;  /* 0x009000001d0c783b */ /* 0x000e280000004200 */
[----:B0-----:R0:W-:Y:S04]  /*30b50*/  STL.64 [R1+0x3d70], R14 ;  /* 0x003d700e01007387 */ /* 0x0011e80000100a00 */
[----:B------:R1:W-:Y:S01]  /*30b60*/  STL.64 [R1+0x3d68], R12 ;  /* 0x003d680c01007387 */ /* 0x0003e20000100a00 */
[----:B0-----:R-:W-:-:S02]  /*30b70*/  MOV R15, R3 ;  /* 0x00000003000f7202 */ /* 0x001fc40000000f00 */
[----:B-1----:R-:W-:Y:S02]  /*30b80*/  MOV R12, R11 ;  /* 0x0000000b000c7202 */ /* 0x002fe40000000f00 */
[----:B------:R-:W2:Y:S04]  /*30b90*/  LDL.LU R11, [R1+0x3e54] ;  /* 0x003e5400010b7983 */ /* 0x000ea80000300800 */
[----:B------:R-:W3:Y:S04]  /*30ba0*/  LDL.LU R13, [R1+0x74] ;  /* 0x00007400010d7983 */ /* 0x000ee80000300800 */
[----:B------:R-:W3:Y:S04]  /*30bb0*/  LDL.LU R14, [R1+0x78] ;  /* 0x00007800010e7983 */ /* 0x000ee80000300800 */
[----:B------:R-:W2:Y:S01]  /*30bc0*/  LDL.LU R3, [R1+0x3e50] ;  /* 0x003e500001037983 */ /* 0x000ea20000300800 */
        /* <DEDUP_REMOVED lines=21> */
[----:B------:R-:W2:Y:S01]  /*30d20*/  LDL.LU.64 R20, [R1+0x3e10] ;  /* 0x003e100001147983 */ /* 0x000ea20000300a00 */
[----:B---3--:R-:W-:Y:S03]  /*30d30*/  HMMA.16816.F32 R12, R16, R10, R12 ;  /* 0x0000000a100c723c */ /* 0x008fe6000000180c */
[----:B------:R-:W0:Y:S04]  /*30d40*/  LDSM.16.MT88.4 R16, [R29+0x9080] ;  /* 0x009080001d10783b */ /* 0x000e280000004200 */
[----:B0-----:R-:W-:Y:S11]  /*30d50*/  STL.64 [R1+0x3d50], R18 ;  /* 0x003d501201007387 */ /* 0x001ff60000100a00 */
[----:B------:R-:W-:Y:S05]  /*30d60*/  @!UPT UIADD3 URZ, URZ, URZ, URZ ;  /* 0x0000003f3f3ff290 */ /* 0x000fea000fffe03f */
[----:B------:R-:W-:Y:S04]  /*30d70*/  STL.64 [R1+0xa0], R12 ;  /* 0x0000a00c01007387 */ /* 0x000fe80000100a00 */
[----:B------:R2:W-:Y:S04]  /*30d80*/  STL.64 [R1+0xa8], R14 ;  /* 0x0000a80e01007387 */ /* 0x0005e80000100a00 */
[----:B------:R-:W-:Y:S01]  /*30d90*/  STL.64 [R1+0x3d48], R16 ;  /* 0x003d481001007387 */ /* 0x000fe20000100a00 */
[----:B--2---:R-:W-:Y:S01]  /*30da0*/  HMMA.16816.F32 R12, R20, R6, R24 ;  /* 0x00000006140c723c */ /* 0x004fe20000001818 */
[----:B------:R-:W-:Y:S01]  /*30db0*/  IMAD.MOV.U32 R0, RZ, RZ, R21 ;  /* 0x000000ffff007224 */ /* 0x000fe200078e0015 */
[----:B------:R-:W-:Y:S01]  /*30dc0*/  MOV R9, R22 ;  /* 0x0000001600097202 */ /* 0x000fe20000000f00 */
[----:B------:R-:W-:Y:S01]  /*30dd0*/  LDSM.16.M88.4 R24, [R3+0x28100] ;  /* 0x028100000318783b */ /* 0x000fe20000000200 */
[----:B------:R-:W-:-:S03]  /*30de0*/  MOV R8, R23 ;  /* 0x0000001700087202 */ /* 0x000fc60000000f00 */
[----:B------:R-:W0:Y:S11]  /*30df0*/  LDSM.16.M88.4 R20, [R3+0x20100] ;  /* 0x020100000314783b */ /* 0x000e360000000200 */
[----:B------:R-:W-:Y:S05]  /*30e00*/  @!UPT UIADD3 URZ, URZ, URZ, URZ ;  /* 0x0000003f3f3ff290 */ /* 0x000fea000fffe03f */
[----:B------:R-:W-:Y:S04]  /*30e10*/  STL.64 [R1+0xb0], R12 ;  /* 0x0000b00c01007387 */ /* 0x000fe80000100a00 */
[----:B------:R-:W-:Y:S04]  /*30e20*/  STL.64 [R1+0xb8], R14 ;  /* 0x0000b80e01007387 */ /* 0x000fe80000100a00 */
[----:B------:R-:W-:Y:S04]  /*30e30*/  STL.64 [R1+0x3e00], R6 ;  /* 0x003e000601007387 */ /* 0x000fe80000100a00 */
[----:B------:R-:W-:Y:S04]  /*30e40*/  STL.64 [R1+0x3df8], R4 ;  /* 0x003df80401007387 */ /* 0x000fe80000100a00 */
[----:B------:R-:W1:Y:S04]  /*30e50*/  LDSM.16.MT88.4 R4, [R2+0xa000] ;  /* 0x00a000000204783b */ /* 0x000e680000004200 */
[----:B------:R-:W2:Y:S04]  /*30e60*/  LDSM.16.MT88.4 R12, [R2+0xa080] ;  /* 0x00a08000020c783b */ /* 0x000ea80000004200 */
[----:B0-----:R-:W-:Y:S04]  /*30e70*/  STL [R1+0x3d34], R20 ;  /* 0x003d341401007387 */ /* 0x001fe80000100800 */
[----:B-1----:R-:W-:Y:S04]  /*30e80*/  STL.64 [R1+0x50], R4 ;  /* 0x0000500401007387 */ /* 0x002fe80000100a00 */
[----:B------:R-:W-:Y:S04]  /*30e90*/  STL.64 [R1+0x58], R6 ;  /* 0x0000580601007387 */ /* 0x000fe80000100a00 */
[----:B------:R-:W0:Y:S04]  /*30ea0*/  LDSM.16.MT88.4 R4, [R28+0xa000] ;  /* 0x00a000001c04783b */ /* 0x000e280000004200 */
[----:B------:R-:W-:Y:S04]  /*30eb0*/  STL [R1+0x3d30], R21 ;  /* 0x003d301501007387 */ /* 0x000fe80000100800 */
[----:B------:R-:W-:Y:S04]  /*30ec0*/  STL [R1+0x3c0c], R22 ;  /* 0x003c0c1601007387 */ /* 0x000fe80000100800 */
[----:B------:R-:W-:Y:S04]  /*30ed0*/  STL [R1+0x3c08], R23 ;  /* 0x003c081701007387 */ /* 0x000fe80000100800 */
[----:B------:R-:W-:Y:S04]  /*30ee0*/  STL [R1+0x3c04], R26 ;  /* 0x003c041a01007387 */ /* 0x000fe80000100800 */
[----:B------:R-:W-:Y:S04]  /*30ef0*/  STL [R1+0x3c00], R27 ;  /* 0x003c001b01007387 */ /* 0x000fe80000100800 */
[----:B------:R-:W-:Y:S04]  /*30f00*/  STL.64 [R1+0x3d28], R24 ;  /* 0x003d281801007387 */ /* 0x000fe80000100a00 */
[----:B------:R-:W-:Y:S04]  /*30f10*/  STL [R1+0x3980], R3 ;  /* 0x0039800301007387 */ /* 0x000fe80000100800 */
[----:B------:R-:W-:Y:S04]  /*30f20*/  STL [R1+0x3ce0], R2 ;  /* 0x003ce00201007387 */ /* 0x000fe80000100800 */
[----:B--2---:R1:W-:Y:S04]  /*30f30*/  STL.64 [R1+0x40], R12 ;  /* 0x0000400c01007387 */ /* 0x0043e80000100a00 */
[----:B------:R2:W-:Y:S04]  /*30f40*/  STL.64 [R1+0x48], R14 ;  /* 0x0000480e01007387 */ /* 0x0005e80000100a00 */
[----:B0-----:R-:W-:Y:S04]  /*30f50*/  STL.64 [R1+0x30], R4 ;  /* 0x0000300401007387 */ /* 0x001fe80000100a00 */
[----:B------:R-:W3:Y:S04]  /*30f60*/  LDL.LU R16, [R1+0x110] ;  /* 0x0001100001107983 */ /* 0x000ee80000300800 */
[----:B------:R-:W3:Y:S04]  /*30f70*/  LDL.LU R17, [R1+0x114] ;  /* 0x0001140001117983 */ /* 0x000ee80000300800 */
[----:B------:R-:W4:Y:S04]  /*30f80*/  LDL.LU R18, [R1+0x118] ;  /* 0x0001180001127983 */ /* 0x000f280000300800 */
[----:B------:R-:W4:Y:S04]  /*30f90*/  LDL.LU R19, [R1+0x11c] ;  /* 0x00011c0001137983 */ /* 0x000f280000300800 */
[----:B-1----:R-:W3:Y:S04]  /*30fa0*/  LDL.LU R12, [R1] ;  /* 0x00000000010c7983 */ /* 0x002ee80000300800 */
[----:B------:R-:W3:Y:S04]  /*30fb0*/  LDL.LU R13, [R1+0x4] ;  /* 0x00000400010d7983 */ /* 0x000ee80000300800 */
[----:B--2---:R-:W2:Y:S04]  /*30fc0*/  LDL.LU R14, [R1+0x8] ;  /* 0x00000800010e7983 */ /* 0x004ea80000300800 */
[----:B------:R-:W2:Y:S04]  /*30fd0*/  LDL.LU R15, [R1+0xc] ;  /* 0x00000c00010f7983 */ /* 0x000ea80000300800 */
[----:B--2---:R-:W-:Y:S04]  /*30fe0*/  STL.64 [R1+0x3da0], R14 ;  /* 0x003da00e01007387 */ /* 0x004fe80000100a00 */
[----:B---3--:R-:W-:Y:S04]  /*30ff0*/  STL.64 [R1+0x3d98], R12 ;  /* 0x003d980c01007387 */ /* 0x008fe80000100a00 */
[----:B----4-:R-:W-:Y:S04]  /*31000*/  STL.64 [R1+0x3d60], R18 ;  /* 0x003d601201007387 */ /* 0x010fe80000100a00 */
        /* <DEDUP_REMOVED lines=13> */
[----:B------:R-:W2:Y:S04]  /*310e0*/  LDL.LU R14, [R1+0x18] ;  /* 0x00001800010e7983 */ /* 0x000ea80000300800 */
[----:B------:R-:W2:Y:S01]  /*310f0*/  LDL.LU R15, [R1+0x1c] ;  /* 0x00001c00010f7983 */ /* 0x000ea20000300800 */
[----:B------:R-:W-:-:S03]  /*31100*/  MOV R5, R0 ;  /* 0x0000000000057202 */ /* 0x000fc60000000f00 */
[----:B--2---:R-:W-:Y:S04]  /*31110*/  STL.64 [R1+0x3dd0], R14 ;  /* 0x003dd00e01007387 */ /* 0x004fe80000100a00 */
[----:B----4-:R0:W-:Y:S04]  /*31120*/  STL.64 [R1+0x3dc8], R12 ;  /* 0x003dc80c01007387 */ /* 0x0101e80000100a00 */
[----:B0-----:R-:W2:Y:S04]  /*31130*/  LDL.LU R12, [R1+0x20] ;  /* 0x00002000010c7983 */ /* 0x001ea80000300800 */
[----:B------:R-:W2:Y:S04]  /*31140*/  LDL.LU R13, [R1+0x24] ;  /* 0x00002400010d7983 */ /* 0x000ea80000300800 */
[----:B------:R-:W2:Y:S04]  /*31150*/  LDL.LU R14, [R1+0x28] ;  /* 0x00002800010e7983 */ /* 0x000ea80000300800 */
[----:B------:R-:W2:Y:S04]  /*31160*/  LDL.LU R15, [R1+0x2c] ;  /* 0x00002c00010f7983 */ /* 0x000ea80000300800 */
[----:B------:R-:W4:Y:S04]  /*31170*/  LDL.LU R4, [R1+0x60] ;  /* 0x0000600001047983 */ /* 0x000f280000300800 */
[----:B------:R-:W2:Y:S04]  /*31180*/  LDL.LU R0, [R1+0x3e08] ;  /* 0x003e080001007983 */ /* 0x000ea80000300800 */
[----:B------:R-:W4:Y:S04]  /*31190*/  LDL.LU R24, [R1+0x1c0] ;  /* 0x0001c00001187983 */ /* 0x000f280000300800 */
[----:B------:R-:W4:Y:S04]  /*311a0*/  LDL.LU R25, [R1+0x1c4] ;  /* 0x0001c40001197983 */ /* 0x000f280000300800 */
[----:B------:R-:W4:Y:S04]  /*311b0*/  LDL.LU R26, [R1+0x1c8] ;  /* 0x0001c800011a7983 */ /* 0x000f280000300800 */
[----:B------:R-:W4:Y:S04]  /*311c0*/  LDL.LU R27, [R1+0x1cc] ;  /* 0x0001cc00011b7983 */ /* 0x000f280000300800 */
[----:B---3--:R-:W-:Y:S04]  /*311d0*/  STL.64 [R1+0x3d90], R18 ;  /* 0x003d901201007387 */ /* 0x008fe80000100a00 */
[----:B------:R0:W-:Y:S04]  /*311e0*/  STL.64 [R1+0x3d88], R16 ;  /* 0x003d881001007387 */ /* 0x0001e80000100a00 */
[----:B0-----:R-:W3:Y:S04]  /*311f0*/  LDL.LU R16, [R1+0x180] ;  /* 0x0001800001107983 */ /* 0x001ee80000300800 */
[----:B------:R-:W3:Y:S04]  /*31200*/  LDL.LU R17, [R1+0x184] ;  /* 0x0001840001117983 */ /* 0x000ee80000300800 */
[----:B------:R-:W2:Y:S04]  /*31210*/  LDL.LU R18, [R1+0x188] ;  /* 0x0001880001127983 */ /* 0x000ea80000300800 */
[----:B------:R-:W2:Y:S04]  /*31220*/  LDL.LU R19, [R1+0x18c] ;  /* 0x00018c0001137983 */ /* 0x000ea80000300800 */
        /* <DEDUP_REMOVED lines=11> */
[----:B------:R-:W3:Y:S01]  /*312e0*/  LDL.LU R19, [R1+0x1bc] ;  /* 0x0001bc0001137983 */ /* 0x000ee20000300800 */
[----:B------:R-:W-:Y:S01]  /*312f0*/  IMAD.MOV.U32 R20, RZ, RZ, R6 ;  /* 0x000000ffff147224 */ /* 0x000fe200078e0006 */
[----:B------:R-:W-:Y:S01]  /*31300*/  MOV R21, R7 ;  /* 0x0000000700157202 */ /* 0x000fe20000000f00 */
[----:B------:R-:W-:Y:S01]  /*31310*/  IMAD.MOV.U32 R6, RZ, RZ, R9 ;  /* 0x000000ffff067224 */ /* 0x000fe200078e0009 */
[----:B------:R-:W-:-:S07]  /*31320*/  MOV R7, R8 ;  /* 0x0000000800077202 */ /* 0x000fce0000000f00 */
[----:B----4-:R-:W-:Y:S01]  /*31330*/  HMMA.16816.F32 R4, R4, R10, R24 ;  /* 0x0000000a0404723c */ /* 0x010fe20000001818 */
[----:B---3--:R-:W-:Y:S04]  /*31340*/  STL.64 [R1+0x3de0], R18 ;  /* 0x003de01201007387 */ /* 0x008fe80000100a00 */
[----:B--2---:R0:W-:Y:S04]  /*31350*/  STL.64 [R1+0x3dd8], R16 ;  /* 0x003dd81001007387 */ /* 0x0041e80000100a00 */
[----:B0-----:R-:W2:Y:S04]  /*31360*/  LDL.LU R16, [R1+0x1a0] ;  /* 0x0001a00001107983 */ /* 0x001ea80000300800 */
[----:B------:R-:W2:Y:S04]  /*31370*/  LDL.LU R17, [R1+0x1a4] ;  /* 0x0001a40001117983 */ /* 0x000ea80000300800 */
[----:B------:R-:W3:Y:S04]  /*31380*/  LDL.LU R18, [R1+0x1a8] ;  /* 0x0001a80001127983 */ /* 0x000ee80000300800 */
[----:B------:R-:W3:Y:S03]  /*31390*/  LDL.LU R19, [R1+0x1ac] ;  /* 0x0001ac0001137983 */ /* 0x000ee60000300800 */
[----:B------:R-:W-:Y:S01]  /*313a0*/  MOV R2, R6 ;  /* 0x0000000600027202 */ /* 0x000fe20000000f00 */
[----:B------:R-:W-:Y:S01]  /*313b0*/  IMAD.MOV.U32 R3, RZ, RZ, R7 ;  /* 0x000000ffff037224 */ /* 0x000fe200078e0007 */
[----:B---3--:R-:W-:Y:S04]  /*313c0*/  STL.64 [R1+0x3df0], R18 ;  /* 0x003df01201007387 */ /* 0x008fe80000100a00 */
[----:B--2---:R0:W-:Y:S04]  /*313d0*/  STL.64 [R1+0x3de8], R16 ;  /* 0x003de81001007387 */ /* 0x0041e80000100a00 */
[----:B0-----:R-:W2:Y:S04]  /*313e0*/  LDL.LU R16, [R1+0x1d0] ;  /* 0x0001d00001107983 */ /* 0x001ea80000300800 */
[----:B------:R-:W2:Y:S04]  /*313f0*/  LDL.LU R17, [R1+0x1d4] ;  /* 0x0001d40001117983 */ /* 0x000ea80000300800 */
[----:B------:R-:W2:Y:S04]  /*31400*/  LDL.LU R18, [R1+0x1d8] ;  /* 0x0001d80001127983 */ /* 0x000ea80000300800 */
[----:B------:R-:W2:Y:S04]  /*31410*/  LDL.LU R19, [R1+0x1dc] ;  /* 0x0001dc0001137983 */ /* 0x000ea80000300800 */
[----:B------:R-:W-:Y:S04]  /*31420*/  STL.64 [R1+0x90], R4 ;  /* 0x0000900401007387 */ /* 0x000fe80000100a00 */
[----:B------:R-:W0:Y:S02]  /*31430*/  LDSM.16.MT88.4 R4, [R28+0xa080] ;  /* 0x00a080001c04783b */ /* 0x000e240000004200 */
[----:B0-----:R-:W-:Y:S01]  /*31440*/  IMAD.MOV.U32 R25, RZ, RZ, R6 ;  /* 0x000000ffff197224 */ /* 0x001fe200078e0006 */
[----:B------:R-:W-:-:S02]  /*31450*/  MOV R24, R7 ;  /* 0x0000000700187202 */ /* 0x000fc40000000f00 */
[----:B------:R-:W2:Y:S01]  /*31460*/  LDL.LU.64 R6, [R1+0x3e00] ;  /* 0x003e000001067983 */ /* 0x000ea20000300a00 */
[----:B------:R-:W-:Y:S02]  /*31470*/  MOV R27, R4 ;  /* 0x00000004001b7202 */ /* 0x000fe40000000f00 */
[----:B------:R-:W-:Y:S02]  /*31480*/  MOV R26, R5 ;  /* 0x00000005001a7202 */ /* 0x000fe40000000f00 */
[----:B------:R-:W3:Y:S04]  /*31490*/  LDL.LU.64 R4, [R1+0x3df8] ;  /* 0x003df80001047983 */ /* 0x000ee80000300a00 */
[----:B------:R-:W-:Y:S04]  /*314a0*/  STL.64 [R1+0x3d40], R26 ;  /* 0x003d401a01007387 */ /* 0x000fe80000100a00 */
[----:B------:R0:W-:Y:S04]  /*314b0*/  STL.64 [R1+0x3d38], R24 ;  /* 0x003d381801007387 */ /* 0x0001e80000100a00 */
[----:B0-----:R-:W4:Y:S04]  /*314c0*/  LDL.LU R24, [R1+0x100] ;  /* 0x0001000001187983 */ /* 0x001f280000300800 */
[----:B------:R-:W4:Y:S04]  /*314d0*/  LDL.LU R25, [R1+0x104] ;  /* 0x0001040001197983 */ /* 0x000f280000300800 */
[----:B------:R0:W-:Y:S01]  /*314e0*/  STL [R1+0x3cc0], R28 ;  /* 0x003cc01c01007387 */ /* 0x0001e20000100800 */
[----:B--2---:R-:W-:Y:S01]  /*314f0*/  HMMA.16816.F32 R16, R12, R6, R16 ;  /* 0x000000060c10723c */ /* 0x004fe20000001810 */
[----:B---3--:R-:W-:Y:S01]  /*31500*/  MOV R26, R5 ;  /* 0x00000005001a7202 */ /* 0x008fe20000000f00 */
[----:B------:R-:W-:Y:S11]  /*31510*/  IMAD.MOV.U32 R27, RZ, RZ, R4 ;  /* 0x000000ffff1b7224 */ /* 0x000ff600078e0004 */
[----:B------:R-:W-:Y:S11]  /*31520*/  @!UPT UIADD3 URZ, URZ, URZ, URZ ;  /* 0x0000003f3f3ff290 */ /* 0x000ff6000fffe03f */
[----:B------:R-:W-:Y:S01]  /*31530*/  IMAD.MOV.U32 R5, RZ, RZ, R18 ;  /* 0x000000ffff057224 */ /* 0x000fe200078e0012 */
[----:B------:R-:W-:Y:S02]  /*31540*/  MOV R4, R19 ;  /* 0x0000001300047202 */ /* 0x000fe40000000f00 */
[----:B------:R-:W-:Y:S01]  /*31550*/  MOV R23, R16 ;  /* 0x0000001000177202 */ /* 0x000fe20000000f00 */
[----:B------:R-:W2:Y:S01]  /*31560*/  LDL.LU.64 R18, [R1+0x3df0] ;  /* 0x003df00001127983 */ /* 0x000ea20000300a00 */
[----:B------:R-:W-:-:S03]  /*31570*/  MOV R22, R17 ;  /* 0x0000001100167202 */ /* 0x000fc60000000f00 */
[----:B------:R-:W2:Y:S02]  /*31580*/  LDL.LU.64 R16, [R1+0x3de8] ;  /* 0x003de80001107983 */ /* 0x000ea40000300a00 */
[----:B--2---:R-:W-:Y:S02]  /*31590*/  HMMA.16816.F32 R12, R12, R10, R16 ;  /* 0x0000000a0c0c723c */ /* 0x004fe40000001810 */
[----:B------:R-:W2:Y:S04]  /*315a0*/  LDL.LU.64 R18, [R1+0x3de0] ;  /* 0x003de00001127983 */ /* 0x000ea80000300a00 */
[----:B------:R-:W2:Y:S11]  /*315b0*/  LDL.LU.64 R16, [R1+0x3dd8] ;  /* 0x003dd80001107983 */ /* 0x000eb60000300a00 */
[----:B------:R-:W-:Y:S06]  /*315c0*/  @!UPT UIADD3 URZ, URZ, URZ, URZ ;  /* 0x0000003f3f3ff290 */ /* 0x000fec000fffe03f */
[----:B------:R1:W-:Y:S01]  /*315d0*/  STL [R1+0x140], R12 ;  /* 0x0001400c01007387 */ /* 0x0003e20000100800 */
[----:B------:R-:W-:Y:S01]  /*315e0*/  IMAD.MOV.U32 R9, RZ, RZ, R14 ;  /* 0x000000ffff097224 */ /* 0x000fe200078e000e */
[----:B------:R-:W-:Y:S02]  /*315f0*/  MOV R8, R15 ;  /* 0x0000000f00087202 */ /* 0x000fe40000000f00 */
[----:B0-----:R-:W-:Y:S01]  /*31600*/  MOV R28, R13 ;  /* 0x0000000d001c7202 */ /* 0x001fe20000000f00 */
[----:B------:R-:W2:Y:S04]  /*31610*/  LDL.LU.64 R14, [R1+0x3dd0] ;  /* 0x003dd000010e7983 */ /* 0x000ea80000300a00 */
[----:B-1----:R-:W2:Y:S02]  /*31620*/  LDL.LU.64 R12, [R1+0x3dc8] ;  /* 0x003dc800010c7983 */ /* 0x002ea40000300a00 */
        /* <DEDUP_REMOVED lines=50> */
[----:B------:R0:W-:Y:S04]  /*31950*/  STL.64 [R1+0x28], R18 ;  /* 0x0000281201007387 */ /* 0x0001e80000100a00 */
[----:B0-----:R-:W4:Y:S04]  /*31960*/  LDL.LU.64 R18, [R1+0x3d50] ;  /* 0x003d500001127983 */ /* 0x001f280000300a00 */
[----:B------:R-:W4:Y:S04]  /*31970*/  LDL.LU.64 R16, [R1+0x3d48] ;  /* 0x003d480001107983 */ /* 0x000f280000300a00 */
[----:B------:R-:W-:Y:S01]  /*31980*/  STL [R1+0x3c80], R0 ;  /* 0x003c800001007387 */ /* 0x000fe20000100800 */
[C---:B----4-:R-:W-:Y:S11]  /*31990*/  HMMA.16816.F32 R24, R16.reuse, R6, R24 ;  /* 0x000000061018723c */ /* 0x050ff60000001818 */
[----:B------:R-:W-:Y:S11]  /*319a0*/  @!UPT UIADD3 URZ, URZ, URZ, URZ ;  /* 0x0000003f3f3ff290 */ /* 0x000ff6000fffe03f */
[----:B------:R-:W-:Y:S01]  /*319b0*/  @!UPT UIADD3 URZ, URZ, URZ, URZ ;  /* 0x0000003f3f3ff290 */ /* 0x000fe2000fffe03f */
[----:B------:R-:W-:Y:S04]  /*319c0*/  STL.64 [R1+0x160], R24 ;  /* 0x0001601801007387 */ /* 0x000fe80000100a00 */
[----:B------:R-:W-:Y:S04]  /*319d0*/  STL.64 [R1+0x168], R26 ;  /* 0x0001681a01007387 */ /* 0x000fe80000100a00 */
[----:B------:R-:W0:Y:S01]  /*319e0*/  LDSM.16.MT88.4 R24, [R29+0xa000] ;  /* 0x00a000001d18783b */ /* 0x000e220000004200 */
[----:B--2---:R-:W-:Y:S03]  /*319f0*/  HMMA.16816.F32 R12, R16, R10, R12 ;  /* 0x0000000a100c723c */ /* 0x004fe6000000180c */
[----:B0-----:R-:W-:Y:S04]  /*31a00*/  STL.64 [R1+0x10], R24 ;  /* 0x0000101801007387 */ /* 0x001fe80000100a00 */
[----:B------:R0:W-:Y:S04]  /*31a10*/  STL.64 [R1+0x18], R26 ;  /* 0x0000181a01007387 */ /* 0x0001e80000100a00 */
[----:B0-----:R-:W2:Y:S04]  /*31a20*/  LDL.LU.64 R26, [R1+0x3d40] ;  /* 0x003d4000011a7983 */ /* 0x001ea80000300a00 */
[----:B------:R-:W3:Y:S04]  /*31a30*/  LDL.LU.64 R24, [R1+0x3d38] ;  /* 0x003d380001187983 */ /* 0x000ee80000300a00 */
[----:B------:R0:W-:Y:S04]  /*31a40*/  STL.64 [R1+0x3cc8], R8 ;  /* 0x003cc80801007387 */ /* 0x0001e80000100a00 */
[----:B0-----:R-:W4:Y:S04]  /*31a50*/  LDL.LU R8, [R1+0x30] ;  /* 0x0000300001087983 */ /* 0x001f280000300800 */
[----:B------:R-:W-:Y:S04]  /*31a60*/  STL.64 [R1+0x150], R12 ;  /* 0x0001500c01007387 */ /* 0x000fe80000100a00 */
[----:B------:R-:W-:Y:S04]  /*31a70*/  STL.64 [R1+0x158], R14 ;  /* 0x0001580e01007387 */ /* 0x000fe80000100a00 */
[----:B------:R-:W4:Y:S01]  /*31a80*/  LDL.LU R9, [R1+0x34] ;  /* 0x0000340001097983 */ /* 0x000f220000300800 */
[----:B------:R-:W-:Y:S01]  /*31a90*/  MOV R10, R20 ;  /* 0x00000014000a7202 */ /* 0x000fe20000000f00 */
[----:B------:R-:W-:-:S02]  /*31aa0*/  IMAD.MOV.U32 R11, RZ, RZ, R21 ;  /* 0x000000ffff0b7224 */ /* 0x000fc400078e0015 */
[----:B------:R-:W2:Y:S04]  /*31ab0*/  LDL.LU R20, [R1+0x3d34] ;  /* 0x003d340001147983 */ /* 0x000ea80000300800 */
[----:B------:R-:W2:Y:S04]  /*31ac0*/  LDL.LU R21, [R1+0x3d30] ;  /* 0x003d300001157983 */ /* 0x000ea80000300800 */
[----:B------:R-:W-:Y:S04]  /*31ad0*/  STL.64 [R1+0x3cf0], R10 ;  /* 0x003cf00a01007387 */ /* 0x000fe80000100a00 */
[----:B----4-:R0:W-:Y:S04]  /*31ae0*/  STL.64 [R1+0x3ce8], R8 ;  /* 0x003ce80801007387 */ /* 0x0101e80000100a00 */
[----:B0-----:R-:W4:Y:S04]  /*31af0*/  LDL.LU R8, [R1+0x40] ;  /* 0x0000400001087983 */ /* 0x001f280000300800 */
[----:B------:R-:W4:Y:S04]  /*31b00*/  LDL.LU R9, [R1+0x44] ;  /* 0x0000440001097983 */ /* 0x000f280000300800 */
[----:B------:R-:W4:Y:S04]  /*31b10*/  LDL.LU R10, [R1+0x48] ;  /* 0x00004800010a7983 */ /* 0x000f280000300800 */
[----:B------:R-:W4:Y:S01]  /*31b20*/  LDL.LU R11, [R1+0x4c] ;  /* 0x00004c00010b7983 */ /* 0x000f220000300800 */
[----:B---3--:R-:W-:Y:S01]  /*31b30*/  IMAD.MOV.U32 R18, RZ, RZ, R25 ;  /* 0x000000ffff127224 */ /* 0x008fe200078e0019 */
[----:B------:R-:W-:-:S02]  /*31b40*/  MOV R19, R24 ;  /* 0x0000001800137202 */ /* 0x000fc40000000f00 */
[----:B--2---:R-:W-:Y:S02]  /*31b50*/  MOV R16, R27 ;  /* 0x0000001b00107202 */ /* 0x004fe40000000f00 */
[----:B------:R-:W-:Y:S01]  /*31b60*/  MOV R17, R26 ;  /* 0x0000001a00117202 */ /* 0x000fe20000000f00 */
[----:B----4-:R-:W-:Y:S04]  /*31b70*/  STL.64 [R1+0x3d10], R10 ;  /* 0x003d100a01007387 */ /* 0x010fe80000100a00 */
[----:B------:R0:W-:Y:S04]  /*31b80*/  STL.64 [R1+0x3d08], R8 ;  /* 0x003d080801007387 */ /* 0x0001e80000100a00 */
[----:B0-----:R-:W2:Y:S04]  /*31b90*/  LDL.LU R8, [R1+0x50] ;  /* 0x0000500001087983 */ /* 0x001ea80000300800 */
[----:B------:R-:W2:Y:S04]  /*31ba0*/  LDL.LU R9, [R1+0x54] ;  /* 0x0000540001097983 */ /* 0x000ea80000300800 */
[----:B------:R-:W2:Y:S04]  /*31bb0*/  LDL.LU R10, [R1+0x58] ;  /* 0x00005800010a7983 */ /* 0x000ea80000300800 */
[----:B------:R-:W2:Y:S04]  /*31bc0*/  LDL.LU R11, [R1+0x5c] ;  /* 0x00005c00010b7983 */ /* 0x000ea80000300800 */
        /* <DEDUP_REMOVED lines=8> */
[----:B------:R-:W4:Y:S04]  /*31c50*/  LDL.LU R18, [R1+0xb8] ;  /* 0x0000b80001127983 */ /* 0x000f280000300800 */
[----:B------:R-:W4:Y:S01]  /*31c60*/  LDL.LU R19, [R1+0xbc] ;  /* 0x0000bc0001137983 */ /* 0x000f220000300800 */
[----:B------:R-:W-:-:S02]  /*31c70*/  MOV R14, R5 ;  /* 0x00000005000e7202 */ /* 0x000fc40000000f00 */
[----:B------:R-:W-:Y:S02]  /*31c80*/  MOV R15, R4 ;  /* 0x00000004000f7202 */ /* 0x000fe40000000f00 */
[----:B------:R-:W0:Y:S04]  /*31c90*/  LDSM.16.MT88.4 R4, [R29+0xa080] ;  /* 0x00a080001d04783b */ /* 0x000e280000004200 */
[----:B----4-:R-:W-:Y:S04]  /*31ca0*/  STL.64 [R1+0x3d00], R18 ;  /* 0x003d001201007387 */ /* 0x010fe80000100a00 */
[----:B---3--:R1:W-:Y:S04]  /*31cb0*/  STL.64 [R1+0x3cf8], R16 ;  /* 0x003cf81001007387 */ /* 0x0083e80000100a00 */
[----:B-1----:R-:W3:Y:S04]  /*31cc0*/  LDL.LU R16, [R1+0xc0] ;  /* 0x0000c00001107983 */ /* 0x002ee80000300800 */
[----:B------:R-:W3:Y:S04]  /*31cd0*/  LDL.LU R17, [R1+0xc4] ;  /* 0x0000c40001117983 */ /* 0x000ee80000300800 */
[----:B------:R-:W4:Y:S04]  /*31ce0*/  LDL.LU R18, [R1+0xc8] ;  /* 0x0000c80001127983 */ /* 0x000f280000300800 */
[----:B------:R-:W4:Y:S01]  /*31cf0*/  LDL.LU R19, [R1+0xcc] ;  /* 0x0000cc0001137983 */ /* 0x000f220000300800 */
[C---:B--2---:R-:W-:Y:S03]  /*31d00*/  HMMA.16816.F32 R24, R8.reuse, R20, R24 ;  /* 0x000000140818723c */ /* 0x044fe60000001818 */
[----:B----4-:R-:W-:Y:S04]  /*31d10*/  STL.64 [R1+0x3d20], R18 ;  /* 0x003d201201007387 */ /* 0x010fe80000100a00 */
[----:B---3--:R1:W-:Y:S04]  /*31d20*/  STL.64 [R1+0x3d18], R16 ;  /* 0x003d181001007387 */ /* 0x0083e80000100a00 */
[----:B-1----:R-:W2:Y:S04]  /*31d30*/  LDL.LU R16, [R1+0xd0] ;  /* 0x0000d00001107983 */ /* 0x002ea80000300800 */
[----:B------:R-:W2:Y:S04]  /*31d40*/  LDL.LU R17, [R1+0xd4] ;  /* 0x0000d40001117983 */ /* 0x000ea80000300800 */
[----:B------:R-:W2:Y:S04]  /*31d50*/  LDL.LU R18, [R1+0xd8] ;  /* 0x0000d80001127983 */ /* 0x000ea80000300800 */
[----:B------:R-:W2:Y:S04]  /*31d60*/  LDL.LU R19, [R1+0xdc] ;  /* 0x0000dc0001137983 */ /* 0x000ea80000300800 */
[----:B------:R-:W-:Y:S04]  /*31d70*/  STL [R1+0x3c84], R29 ;  /* 0x003c841d01007387 */ /* 0x000fe80000100800 */
[----:B0-----:R-:W-:Y:S04]  /*31d80*/  STL.64 [R1+0x3c28], R6 ;  /* 0x003c280601007387 */ /* 0x001fe80000100a00 */
[----:B------:R0:W-:Y:S04]  /*31d90*/  STL.64 [R1+0x3c20], R4 ;  /* 0x003c200401007387 */ /* 0x0001e80000100a00 */
[----:B0-----:R-:W3:Y:S04]  /*31da0*/  LDL.LU R4, [R1+0xa0] ;  /* 0x0000a00001047983 */ /* 0x001ee80000300800 */
[----:B------:R-:W3:Y:S04]  /*31db0*/  LDL.LU R5, [R1+0xa4] ;  /* 0x0000a40001057983 */ /* 0x000ee80000300800 */
[----:B------:R-:W3:Y:S04]  /*31dc0*/  LDL.LU R6, [R1+0xa8] ;  /* 0x0000a80001067983 */ /* 0x000ee80000300800 */
[----:B------:R-:W3:Y:S04]  /*31dd0*/  LDL.LU R7, [R1+0xac] ;  /* 0x0000ac0001077983 */ /* 0x000ee80000300800 */
[----:B------:R0:W-:Y:S04]  /*31de0*/  STL.64 [R1+0x170], R24 ;  /* 0x0001701801007387 */ /* 0x0001e80000100a00 */
[----:B------:R-:W-:Y:S04]  /*31df0*/  STL.64 [R1+0x178], R26 ;  /* 0x0001781a01007387 */ /* 0x000fe80000100a00 */
        /* <DEDUP_REMOVED lines=10> */
[----:B------:R-:W-:Y:S01]  /*31ea0*/  IMAD.MOV.U32 R13, RZ, RZ, R22 ;  /* 0x000000ffff0d7224 */ /* 0x000fe200078e0016 */
[C---:B--2---:R-:W-:Y:S08]  /*31eb0*/  HMMA.16816.F32 R16, R8.reuse, R20, R16 ;  /* 0x000000140810723c */ /* 0x044ff00000001810 */
[----:B---3--:R-:W-:Y:S11]  /*31ec0*/  HMMA.16816.F32 R8, R8, R24, R4 ;  /* 0x000000180808723c */ /* 0x008ff60000001804 */
[----:B------:R-:W-:Y:S05]  /*31ed0*/  @!UPT UIADD3 URZ, URZ, URZ, URZ ;  /* 0x0000003f3f3ff290 */ /* 0x000fea000fffe03f */
[----:B------:R-:W-:Y:S01]  /*31ee0*/  MOV R23, R17 ;  /* 0x0000001100177202 */ /* 0x000fe20000000f00 */
[----:B------:R-:W-:Y:S01]  /*31ef0*/  IMAD.MOV.U32 R22, RZ, RZ, R16 ;  /* 0x000000ffff167224 */ /* 0x000fe200078e0010 */
[----:B------:R-:W-:Y:S01]  /*31f00*/  MOV R26, R18 ;  /* 0x00000012001a7202 */ /* 0x000fe20000000f00 */
[----:B------:R-:W-:Y:S02]  /*31f10*/  IMAD.MOV.U32 R27, RZ, RZ, R19 ;  /* 0x000000ffff1b7224 */ /* 0x000fe400078e0013 */
[----:B------:R-:W2:Y:S04]  /*31f20*/  LDL.LU.64 R18, [R1+0x3d00] ;  /* 0x003d000001127983 */ /* 0x000ea80000300a00 */
[----:B------:R-:W2:Y:S01]  /*31f30*/  LDL.LU.64 R16, [R1+0x3cf8] ;  /* 0x003cf80001107983 */ /* 0x000ea20000300a00 */
[----:B------:R-:W-:Y:S01]  /*31f40*/  IMAD.MOV.U32 R5, RZ, RZ, R10 ;  /* 0x000000ffff057224 */ /* 0x000fe200078e000a */
[----:B------:R-:W-:-:S02]  /*31f50*/  MOV R4, R11 ;  /* 0x0000000b00047202 */ /* 0x000fc40000000f00 */
[----:B------:R-:W-:Y:S01]  /*31f60*/  STL [R1+0x3c8c], R23 ;  /* 0x003c8c1701007387 */ /* 0x000fe20000100800 */
[----:B------:R-:W-:Y:S02]  /*31f70*/  MOV R7, R8 ;  /* 0x0000000800077202 */ /* 0x000fe40000000f00 */
[----:B------:R-:W-:Y:S01]  /*31f80*/  MOV R6, R9 ;  /* 0x0000000900067202 */ /* 0x000fe20000000f00 */
[----:B------:R-:W-:Y:S04]  /*31f90*/  STL [R1+0x3c88], R22 ;  /* 0x003c881601007387 */ /* 0x000fe80000100800 */
[----:B------:R-:W2:Y:S04]  /*31fa0*/  LDL.LU.64 R10, [R1+0x3cf0] ;  /* 0x003cf000010a7983 */ /* 0x000ea80000300a00 */
[----:B------:R-:W2:Y:S04]  /*31fb0*/  LDL.LU.64 R8, [R1+0x3ce8] ;  /* 0x003ce80001087983 */ /* 0x000ea80000300a00 */
[----:B------:R-:W-:Y:S04]  /*31fc0*/  STL [R1+0x3ca8], R4 ;  /* 0x003ca80401007387 */ /* 0x000fe80000100800 */
[----:B------:R0:W-:Y:S04]  /*31fd0*/  STL [R1+0x3ca4], R6 ;  /* 0x003ca40601007387 */ /* 0x0001e80000100800 */
[----:B------:R-:W-:Y:S04]  /*31fe0*/  STL [R1+0x3ca0], R7 ;  /* 0x003ca00701007387 */ /* 0x000fe80000100800 */
[----:B------:R1:W-:Y:S01]  /*31ff0*/  STL [R1+0x3c9c], R5 ;  /* 0x003c9c0501007387 */ /* 0x0003e20000100800 */
[----:B0-----:R-:W-:-:S03]  /*32000*/  MOV R6, R2 ;  /* 0x0000000200067202 */ /* 0x001fc60000000f00 */
[----:B------:R-:W3:Y:S04]  /*32010*/  LDL.LU R4, [R1+0x90] ;  /* 0x0000900001047983 */ /* 0x000ee80000300800 */
[----:B-1----:R-:W3:Y:S04]  /*32020*/  LDL.LU R5, [R1+0x94] ;  /* 0x0000940001057983 */ /* 0x002ee80000300800 */
[----:B------:R-:W4:Y:S01]  /*32030*/  LDL.LU R2, [R1+0x3ce0] ;  /* 0x003ce00001027983 */ /* 0x000f220000300800 */
[----:B--2---:R-:W-:Y:S11]  /*32040*/  HMMA.16816.F32 R16, R8, R20, R16 ;  /* 0x000000140810723c */ /* 0x004ff60000001810 */
[----:B------:R-:W-:Y:S11]  /*32050*/  @!UPT UIADD3 URZ, URZ, URZ, URZ ;  /* 0x0000003f3f3ff290 */ /* 0x000ff6000fffe03f */
[----:B------:R-:W-:Y:S02]  /*32060*/  @!UPT UIADD3 URZ, URZ, URZ, URZ ;  /* 0x0000003f3f3ff290 */ /* 0x000fe4000fffe03f */
[----:B------:R-:W-:Y:S01]  /*32070*/  IMAD.MOV.U32 R29, RZ, RZ, R18 ;  /* 0x000000ffff1d7224 */ /* 0x000fe200078e0012 */
[----:B------:R-:W-:Y:S02]  /*32080*/  MOV R0, R19 ;  /* 0x0000001300007202 */ /* 0x000fe40000000f00 */
[----:B------:R-:W-:Y:S01]  /*32090*/  MOV R23, R16 ;  /* 0x0000001000177202 */ /* 0x000fe20000000f00 */
[----:B------:R-:W2:Y:S01]  /*320a0*/  LDL.LU.64 R18, [R1+0x3cd8] ;  /* 0x003cd80001127983 */ /* 0x000ea20000300a00 */
[----:B------:R-:W-:-:S03]  /*320b0*/  MOV R22, R17 ;  /* 0x0000001100167202 */ /* 0x000fc60000000f00 */
[----:B------:R-:W2:Y:S01]  /*320c0*/  LDL.LU.64 R16, [R1+0x3cd0] ;  /* 0x003cd00001107983 */ /* 0x000ea20000300a00 */
[----:B------:R-:W-:-:S07]  /*320d0*/  IMAD.MOV.U32 R7, RZ, RZ, R3 ;  /* 0x000000ffff077224 */ /* 0x000fce00078e0003 */
[----:B---3--:R-:W-:Y:S01]  /*320e0*/  HMMA.16816.F32 R8, R8, R24, R4 ;  /* 0x000000180808723c */ /* 0x008fe20000001804 */
[----:B------:R-:W-:Y:S04]  /*320f0*/  STL [R1+0x3c98], R29 ;  /* 0x003c981d01007387 */ /* 0x000fe80000100800 */
[----:B------:R-:W-:Y:S04]  /*32100*/  STL [R1+0x3c94], R22 ;  /* 0x003c941601007387 */ /* 0x000fe80000100800 */
[----:B------:R-:W-:Y:S11]  /*32110*/  STL [R1+0x3c90], R23 ;  /* 0x003c901701007387 */ /* 0x000ff60000100800 */
[----:B------:R-:W-:Y:S03]  /*32120*/  @!UPT UIADD3 URZ, URZ, URZ, URZ ;  /* 0x0000003f3f3ff290 */ /* 0x000fe6000fffe03f */
[----:B------:R0:W-:Y:S01]  /*32130*/  STL [R1+0xd0], R8 ;  /* 0x0000d00801007387 */ /* 0x0001e20000100800 */
[----:B------:R-:W-:-:S03]  /*32140*/  MOV R4, R9 ;  /* 0x0000000900047202 */ /* 0x000fc60000000f00 */
[----:B0-----:R-:W3:Y:S01]  /*32150*/  LDL.LU.64 R8, [R1+0x3cc8] ;  /* 0x003cc80001087983 */ /* 0x001ee20000300a00 */
[----:B------:R-:W-:Y:S01]  /*32160*/  IMAD.MOV.U32 R6, RZ, RZ, R10 ;  /* 0x000000ffff067224 */ /* 0x000fe200078e000a */
        /* <DEDUP_REMOVED lines=9> */
[----:B------:R-:W-:Y:S01]  /*32200*/  STL.64 [R1+0x3cb8], R6 ;  /* 0x003cb80601007387 */ /* 0x000fe20000100a00 */
[----:B0-----:R-:W-:-:S05]  /*32210*/  IMAD.MOV.U32 R5, RZ, RZ, R12 ;  /* 0x000000ffff057224 */ /* 0x001fca00078e000c */
[----:B------:R0:W-:Y:S04]  /*32220*/  STL.64 [R1+0x3cb0], R4 ;  /* 0x003cb00401007387 */ /* 0x0001e80000100a00 */
[----:B0-----:R-:W2:Y:S01]  /*32230*/  LDL.LU R4, [R1+0x140] ;  /* 0x0001400001047983 */ /* 0x001ea20000300800 */
[----:B------:R-:W-:-:S03]  /*32240*/  MOV R5, R28 ;  /* 0x0000001c00057202 */ /* 0x000fc60000000f00 */
[----:B------:R-:W4:Y:S01]  /*32250*/  LDL.LU R28, [R1+0x3cc0] ;  /* 0x003cc000011c7983 */ /* 0x000f220000300800 */
[----:B---3--:R-:W-:Y:S01]  /*32260*/  MOV R6, R9 ;  /* 0x0000000900067202 */ /* 0x008fe20000000f00 */
[----:B------:R-:W-:Y:S02]  /*32270*/  IMAD.MOV.U32 R7, RZ, RZ, R8 ;  /* 0x000000ffff077224 */ /* 0x000fe400078e0008 */
[----:B------:R-:W0:Y:S01]  /*32280*/  LDSM.16.MT88.4 R8, [R2+0xb080] ;  /* 0x00b080000208783b */ /* 0x000e220000004200 */
[----:B------:R-:W-:Y:S01]  /*32290*/  MOV R29, R13 ;  /* 0x0000000d001d7202 */ /* 0x000fe20000000f00 */
[----:B------:R-:W-:Y:S01]  /*322a0*/  IMAD.MOV.U32 R23, RZ, RZ, R15 ;  /* 0x000000ffff177224 */ /* 0x000fe200078e000f */
[----:B------:R-:W-:Y:S01]  /*322b0*/  MOV R22, R14 ;  /* 0x0000000e00167202 */ /* 0x000fe20000000f00 */
[----:B0-----:R-:W-:Y:S04]  /*322c0*/  STL.64 [R1+0x3bc8], R10 ;  /* 0x003bc80a01007387 */ /* 0x001fe80000100a00 */
[----:B------:R0:W-:Y:S04]  /*322d0*/  STL.64 [R1+0x3bc0], R8 ;  /* 0x003bc00801007387 */ /* 0x0001e80000100a00 */
[----:B0-----:R-:W3:Y:S04]  /*322e0*/  LDL.LU R8, [R1+0x60] ;  /* 0x0000600001087983 */ /* 0x001ee80000300800 */
[----:B------:R-:W3:Y:S04]  /*322f0*/  LDL.LU R9, [R1+0x64] ;  /* 0x0000640001097983 */ /* 0x000ee80000300800 */
[----:B------:R-:W3:Y:S04]  /*32300*/  LDL.LU R10, [R1+0x68] ;  /* 0x00006800010a7983 */ /* 0x000ee80000300800 */
[----:B------:R-:W3:Y:S04]  /*32310*/  LDL.LU R11, [R1+0x6c] ;  /* 0x00006c00010b7983 */ /* 0x000ee80000300800 */
[----:B------:R-:W-:Y:S04]  /*32320*/  STL [R1+0x3b80], R2 ;  /* 0x003b800201007387 */ /* 0x000fe80000100800 */
[----:B----4-:R-:W0:Y:S01]  /*32330*/  LDSM.16.MT88.4 R12, [R28+0xb000] ;  /* 0x00b000001c0c783b */ /* 0x010e220000004200 */
[----:B--2---:R-:W-:Y:S11]  /*32340*/  HMMA.16816.F32 R16, R16, R24, R4 ;  /* 0x000000181010723c */ /* 0x004ff60000001804 */
[----:B------:R-:W-:Y:S11]  /*32350*/  @!UPT UIADD3 URZ, URZ, URZ, URZ ;  /* 0x0000003f3f3ff290 */ /* 0x000ff6000fffe03f */
[----:B------:R-:W-:Y:S02]  /*32360*/  @!UPT UIADD3 URZ, URZ, URZ, URZ ;  /* 0x0000003f3f3ff290 */ /* 0x000fe4000fffe03f */
[----:B------:R-:W-:Y:S01]  /*32370*/  MOV R3, R19 ;  /* 0x0000001300037202 */ /* 0x000fe20000000f00 */
[----:B0-----:R-:W-:Y:S04]  /*32380*/  STL.64 [R1+0x3bb8], R14 ;  /* 0x003bb80e01007387 */ /* 0x001fe80000100a00 */
[----:B------:R0:W-:Y:S04]  /*32390*/  STL.64 [R1+0x3bb0], R12 ;  /* 0x003bb00c01007387 */ /* 0x0001e80000100a00 */
[----:B0-----:R-:W2:Y:S04]  /*323a0*/  LDL.LU R12, [R1+0x1c0] ;  /* 0x0001c000010c7983 */ /* 0x001ea80000300800 */
[----:B------:R-:W2:Y:S04]  /*323b0*/  LDL.LU R13, [R1+0x1c4] ;  /* 0x0001c400010d7983 */ /* 0x000ea80000300800 */
[----:B------:R-:W2:Y:S04]  /*323c0*/  LDL.LU R14, [R1+0x1c8] ;  /* 0x0001c800010e7983 */ /* 0x000ea80000300800 */
[----:B------:R-:W2:Y:S04]  /*323d0*/  LDL.LU R15, [R1+0x1cc] ;  /* 0x0001cc00010f7983 */ /* 0x000ea80000300800 */
[----:B------:R-:W4:Y:S04]  /*323e0*/  LDL.LU.64 R6, [R1+0x3cb8] ;  /* 0x003cb80001067983 */ /* 0x000f280000300a00 */
[----:B------:R-:W2:Y:S04]  /*323f0*/  LDL.LU.64 R4, [R1+0x3cb0] ;  /* 0x003cb00001047983 */ /* 0x000ea80000300a00 */
[----:B------:R-:W-:Y:S04]  /*32400*/  STL.64 [R1+0x50], R16 ;  /* 0x0000501001007387 */ /* 0x000fe80000100a00 */
[----:B------:R-:W-:Y:S04]  /*32410*/  STL [R1+0x58], R18 ;  /* 0x0000581201007387 */ /* 0x000fe80000100800 */
[----:B------:R-:W0:Y:S04]  /*32420*/  LDSM.16.MT88.4 R16, [R28+0xb080] ;  /* 0x00b080001c10783b */ /* 0x000e280000004200 */
[----:B0-----:R-:W-:Y:S04]  /*32430*/  STL.64 [R1+0x3b90], R18 ;  /* 0x003b901201007387 */ /* 0x001fe80000100a00 */
[----:B------:R0:W-:Y:S04]  /*32440*/  STL.64 [R1+0x3b88], R16 ;  /* 0x003b881001007387 */ /* 0x0001e80000100a00 */
[----:B0-----:R-:W3:Y:S04]  /*32450*/  LDL.LU R16, [R1+0x1d0] ;  /* 0x0001d00001107983 */ /* 0x001ee80000300800 */
[----:B------:R-:W3:Y:S04]  /*32460*/  LDL.LU R17, [R1+0x1d4] ;  /* 0x0001d40001117983 */ /* 0x000ee80000300800 */
[----:B------:R-:W3:Y:S04]  /*32470*/  LDL.LU R18, [R1+0x1d8] ;  /* 0x0001d80001127983 */ /* 0x000ee80000300800 */
[----:B------:R-:W3:Y:S04]  /*32480*/  LDL.LU R19, [R1+0x1dc] ;  /* 0x0001dc0001137983 */ /* 0x000ee80000300800 */
[----:B------:R-:W-:Y:S01]  /*32490*/  STL [R1+0x3b58], R28 ;  /* 0x003b581c01007387 */ /* 0x000fe20000100800 */
[C---:B---3--:R-:W-:Y:S08]  /*324a0*/  HMMA.16816.F32 R16, R8.reuse, R20, R16 ;  /* 0x000000140810723c */ /* 0x048ff00000001810 */
[----:B--2---:R-:W-:Y:S11]  /*324b0*/  HMMA.16816.F32 R8, R8, R24, R12 ;  /* 0x000000180808723c */ /* 0x004ff6000000180c */
[----:B------:R-:W-:Y:S04]  /*324c0*/  @!UPT UIADD3 URZ, URZ, URZ, URZ ;  /* 0x0000003f3f3ff290 */ /* 0x000fe8000fffe03f */
[----:B------:R0:W-:Y:S04]  /*324d0*/  STL [R1+0xf4], R17 ;  /* 0x0000f41101007387 */ /* 0x0001e80000100800 */
[----:B------:R4:W-:Y:S01]  /*324e0*/  STL.64 [R1+0xf8], R18 ;  /* 0x0000f81201007387 */ /* 0x0009e20000100a00 */
[----:B------:R-:W-:-:S03]  /*324f0*/  MOV R2, R16 ;  /* 0x0000001000027202 */ /* 0x000fc60000000f00 */
[----:B------:R-:W-:Y:S04]  /*32500*/  STL.64 [R1+0x3c78], R26 ;  /* 0x003c781a01007387 */ /* 0x000fe80000100a00 */
[----:B------:R-:W-:Y:S01]  /*32510*/  STL.64 [R1+0x3c70], R24 ;  /* 0x003c701801007387 */ /* 0x000fe20000100a00 */
[----:B0-----:R-:W-:-:S03]  /*32520*/  IMAD.MOV.U32 R17, RZ, RZ, R4 ;  /* 0x000000ffff117224 */ /* 0x001fc600078e0004 */
[----:B------:R0:W-:Y:S01]  /*32530*/  STL.64 [R1+0xc0], R8 ;  /* 0x0000c00801007387 */ /* 0x0001e20000100a00 */
[----:B----4-:R-:W-:-:S03]  /*32540*/  MOV R18, R6 ;  /* 0x0000000600127202 */ /* 0x010fc60000000f00 */
[----:B------:R1:W-:Y:S01]  /*32550*/  STL.64 [R1+0xc8], R10 ;  /* 0x0000c80a01007387 */ /* 0x0003e20000100a00 */
[----:B------:R-:W-:-:S03]  /*32560*/  MOV R19, R7 ;  /* 0x0000000700137202 */ /* 0x000fc60000000f00 */
[----:B------:R-:W2:Y:S04]  /*32570*/  LDL.LU R16, [R1+0xd0] ;  /* 0x0000d00001107983 */ /* 0x000ea80000300800 */
[----:B------:R-:W3:Y:S01]  /*32580*/  LDL.LU R4, [R1+0x3ca8] ;  /* 0x003ca80001047983 */ /* 0x000ee20000300800 */
[----:B0-----:R-:W-:-:S03]  /*32590*/  IMAD.MOV.U32 R8, RZ, RZ, R5 ;  /* 0x000000ffff087224 */ /* 0x001fc600078e0005 */
[----:B------:R-:W4:Y:S04]  /*325a0*/  LDL.LU R6, [R1+0x3ca4] ;  /* 0x003ca40001067983 */ /* 0x000f280000300800 */
[----:B------:R-:W2:Y:S04]  /*325b0*/  LDL.LU R7, [R1+0x3ca0] ;  /* 0x003ca00001077983 */ /* 0x000ea80000300800 */
[----:B------:R-:W2:Y:S01]  /*325c0*/  LDL.LU R5, [R1+0x3c9c] ;  /* 0x003c9c0001057983 */ /* 0x000ea20000300800 */
[----:B-1----:R-:W-:Y:S01]  /*325d0*/  MOV R10, R22 ;  /* 0x00000016000a7202 */ /* 0x002fe20000000f00 */
[----:B------:R-:W-:Y:S01]  /*325e0*/  IMAD.MOV.U32 R11, RZ, RZ, R23 ;  /* 0x000000ffff0b7224 */ /* 0x000fe200078e0017 */
[----:B------:R-:W-:-:S02]  /*325f0*/  MOV R9, R29 ;  /* 0x0000001d00097202 */ /* 0x000fc40000000f00 */
[----:B------:R-:W2:Y:S04]  /*32600*/  LDL.LU R29, [R1+0x3c98] ;  /* 0x003c9800011d7983 */ /* 0x000ea80000300800 */
[----:B------:R-:W2:Y:S04]  /*32610*/  LDL.LU R22, [R1+0x3c94] ;  /* 0x003c940001167983 */ /* 0x000ea80000300800 */
[----:B------:R-:W2:Y:S04]  /*32620*/  LDL.LU R23, [R1+0x3c90] ;  /* 0x003c900001177983 */ /* 0x000ea80000300800 */
[----:B------:R-:W-:Y:S04]  /*32630*/  STL.64 [R1+0x3bf8], R10 ;  /* 0x003bf80a01007387 */ /* 0x000fe80000100a00 */
[----:B------:R0:W-:Y:S01]  /*32640*/  STL.64 [R1+0x3bf0], R8 ;  /* 0x003bf00801007387 */ /* 0x0001e20000100a00 */
[----:B---3--:R-:W-:-:S03]  /*32650*/  MOV R15, R4 ;  /* 0x00000004000f7202 */ /* 0x008fc60000000f00 */
[----:B------:R-:W3:Y:S01]  /*32660*/  LDL.LU R4, [R1+0x10] ;  /* 0x0000100001047983 */ /* 0x000ee20000300800 */
[----:B----4-:R-:W-:Y:S02]  /*32670*/  MOV R13, R6 ;  /* 0x00000006000d7202 */ /* 0x010fe40000000f00 */
[----:B--2---:R-:W-:Y:S01]  /*32680*/  MOV R12, R7 ;  /* 0x00000007000c7202 */ /* 0x004fe20000000f00 */
[----:B------:R-:W-:Y:S02]  /*32690*/  IMAD.MOV.U32 R14, RZ, RZ, R5 ;  /* 0x000000ffff0e7224 */ /* 0x000fe400078e0005 */
[----:B------:R-:W3:Y:S04]  /*326a0*/  LDL.LU R5, [R1+0x14] ;  /* 0x0000140001057983 */ /* 0x000ee80000300800 */
[----:B------:R-:W2:Y:S04]  /*326b0*/  LDL.LU R6, [R1+0x18] ;  /* 0x0000180001067983 */ /* 0x000ea80000300800 */
[----:B------:R-:W2:Y:S04]  /*326c0*/  LDL.LU R7, [R1+0x1c] ;  /* 0x00001c0001077983 */ /* 0x000ea80000300800 */
[----:B--2---:R-:W-:Y:S01]  /*326d0*/  STL.64 [R1+0x3c58], R6 ;  /* 0x003c580601007387 */ /* 0x004fe20000100a00 */
[----:B---3--:R-:W-:Y:S02]  /*326e0*/  STL.64 [R1+0x3c50], R4 ;  /* 0x003c500401007387 */ /* 0x008fe40000100a00 */
[----:B0-----:R-:W2:Y:S02]  /*326f0*/  LDL.LU R8, [R1+0x150] ;  /* 0x0001500001087983 */ /* 0x001ea40000300800 */
[----:B------:R-:W2:Y:S01]  /*32700*/  LDL.LU R9, [R1+0x154] ;  /* 0x0001540001097983 */ /* 0x000ea20000300800 */
[----:B------:R-:W3:Y:S01]  /*32710*/  LDL.LU R10, [R1+0x158] ;  /* 0x00015800010a7983 */ /* 0x000ee20000300800 */
[----:B------:R-:W3:Y:S03]  /*32720*/  LDL.LU R11, [R1+0x15c] ;  /* 0x00015c00010b7983 */ /* 0x000ee60000300800 */
[----:B---3--:R-:W-:Y:S01]  /*32730*/  STL.64 [R1+0x3c18], R10 ;  /* 0x003c180a01007387 */ /* 0x008fe20000100a00 */
[----:B--2---:R0:W-:Y:S03]  /*32740*/  STL.64 [R1+0x3c10], R8 ;  /* 0x003c100801007387 */ /* 0x0041e60000100a00 */
[----:B0-----:R-:W2:Y:S01]  /*32750*/  LDL.LU R8, [R1+0x160] ;  /* 0x0001600001087983 */ /* 0x001ea20000300800 */
[----:B------:R-:W2:Y:S02]  /*32760*/  LDL.LU R9, [R1+0x164] ;  /* 0x0001640001097983 */ /* 0x000ea40000300800 */
[----:B------:R-:W3:Y:S02]  /*32770*/  LDL.LU R10, [R1+0x168] ;  /* 0x00016800010a7983 */ /* 0x000ee40000300800 */
[----:B------:R-:W3:Y:S01]  /*32780*/  LDL.LU R11, [R1+0x16c] ;  /* 0x00016c00010b7983 */ /* 0x000ee20000300800 */
[----:B------:R-:W4:Y:S01]  /*32790*/  LDL.LU R4, [R1+0x20] ;  /* 0x0000200001047983 */ /* 0x000f220000300800 */
[----:B------:R-:W4:Y:S02]  /*327a0*/  LDL.LU R5, [R1+0x24] ;  /* 0x0000240001057983 */ /* 0x000f240000300800 */
[----:B------:R-:W4:Y:S02]  /*327b0*/  LDL.LU R6, [R1+0x28] ;  /* 0x0000280001067983 */ /* 0x000f240000300800 */
[----:B------:R-:W4:Y:S01]  /*327c0*/  LDL.LU R7, [R1+0x2c] ;  /* 0x00002c0001077983 */ /* 0x000f220000300800 */
        /* <DEDUP_REMOVED lines=15> */
[----:B------:R-:W3:Y:S02]  /*328c0*/  LDL.LU R11, [R1+0x1bc] ;  /* 0x0001bc00010b7983 */ /* 0x000ee40000300800 */
[----:B---3--:R-:W-:Y:S01]  /*328d0*/  STL.64 [R1+0x3c68], R10 ;  /* 0x003c680a01007387 */ /* 0x008fe20000100a00 */
[----:B--2---:R0:W-:Y:S03]  /*328e0*/  STL.64 [R1+0x3c60], R8 ;  /* 0x003c600801007387 */ /* 0x0041e60000100a00 */
[----:B0-----:R-:W2:Y:S01]  /*328f0*/  LDL.LU R8, [R1+0x180] ;  /* 0x0001800001087983 */ /* 0x001ea20000300800 */
[----:B------:R-:W2:Y:S02]  /*32900*/  LDL.LU R9, [R1+0x184] ;  /* 0x0001840001097983 */ /* 0x000ea40000300800 */
[----:B------:R-:W2:Y:S02]  /*32910*/  LDL.LU R10, [R1+0x188] ;  /* 0x00018800010a7983 */ /* 0x000ea40000300800 */
[----:B------:R-:W2:Y:S01]  /*32920*/  LDL.LU R11, [R1+0x18c] ;  /* 0x00018c00010b7983 */ /* 0x000ea20000300800 */
[----:B------:R-:W-:Y:S01]  /*32930*/  STL.64 [R1+0x3bd8], R14 ;  /* 0x003bd80e01007387 */ /* 0x000fe20000100a00 */
[----:B------:R0:W-:Y:S03]  /*32940*/  STL.64 [R1+0x3bd0], R12 ;  /* 0x003bd00c01007387 */ /* 0x0001e60000100a00 */
[----:B0-----:R-:W3:Y:S01]  /*32950*/  LDL.LU R12, [R1+0x110] ;  /* 0x00011000010c7983 */ /* 0x001ee20000300800 */
[----:B------:R-:W3:Y:S02]  /*32960*/  LDL.LU R13, [R1+0x114] ;  /* 0x00011400010d7983 */ /* 0x000ee40000300800 */
[----:B------:R-:W2:Y:S02]  /*32970*/  LDL.LU R14, [R1+0x118] ;  /* 0x00011800010e7983 */ /* 0x000ea40000300800 */
[----:B------:R-:W2:Y:S01]  /*32980*/  LDL.LU R15, [R1+0x11c] ;  /* 0x00011c00010f7983 */ /* 0x000ea20000300800 */
[----:B----4-:R-:W-:Y:S01]  /*32990*/  HMMA.16816.F32 R24, R4, R20, R24 ;  /* 0x000000140418723c */ /* 0x010fe20000001818 */
[----:B--2---:R-:W-:Y:S01]  /*329a0*/  STL.64 [R1+0x3be8], R14 ;  /* 0x003be80e01007387 */ /* 0x004fe20000100a00 */
[----:B---3--:R0:W-:Y:S03]  /*329b0*/  STL.64 [R1+0x3be0], R12 ;  /* 0x003be00c01007387 */ /* 0x0081e60000100a00 */
[----:B0-----:R-:W2:Y:S01]  /*329c0*/  LDL.LU R12, [R1+0x170] ;  /* 0x00017000010c7983 */ /* 0x001ea20000300800 */
[----:B------:R-:W2:Y:S02]  /*329d0*/  LDL.LU R13, [R1+0x174] ;  /* 0x00017400010d7983 */ /* 0x000ea40000300800 */
[----:B------:R-:W2:Y:S02]  /*329e0*/  LDL.LU R14, [R1+0x178] ;  /* 0x00017800010e7983 */ /* 0x000ea40000300800 */
[----:B------:R-:W2:Y:S01]  /*329f0*/  LDL.LU R15, [R1+0x17c] ;  /* 0x00017c00010f7983 */ /* 0x000ea20000300800 */
[----:B------:R-:W-:Y:S01]  /*32a00*/  STL.64 [R1+0x3ba0], R18 ;  /* 0x003ba01201007387 */ /* 0x000fe20000100a00 */
[----:B------:R0:W-:Y:S02]  /*32a10*/  STL.64 [R1+0x3b98], R16 ;  /* 0x003b981001007387 */ /* 0x0001e40000100a00 */
[----:B0-----:R-:W-:Y:S01]  /*32a20*/  MOV R16, R23 ;  /* 0x0000001700107202 */ /* 0x001fe20000000f00 */
[----:B------:R-:W-:Y:S01]  /*32a30*/  IMAD.MOV.U32 R17, RZ, RZ, R22 ;  /* 0x000000ffff117224 */ /* 0x000fe200078e0016 */
[----:B------:R-:W3:Y:S01]  /*32a40*/  LDL.LU R23, [R1+0x3c8c] ;  /* 0x003c8c0001177983 */ /* 0x000ee20000300800 */
[----:B------:R-:W4:Y:S01]  /*32a50*/  LDL.LU R22, [R1+0x3c88] ;  /* 0x003c880001167983 */ /* 0x000f220000300800 */
[----:B------:R-:W-:-:S02]  /*32a60*/  MOV R18, R29 ;  /* 0x0000001d00127202 */ /* 0x000fc40000000f00 */
[----:B------:R-:W-:Y:S01]  /*32a70*/  MOV R19, R0 ;  /* 0x0000000000137202 */ /* 0x000fe20000000f00 */
[----:B------:R-:W2:Y:S01]  /*32a80*/  LDL.LU R29, [R1+0x3c84] ;  /* 0x003c8400011d7983 */ /* 0x000ea20000300800 */
[----:B------:R-:W2:Y:S02]  /*32a90*/  LDL.LU R0, [R1+0x3c80] ;  /* 0x003c800001007983 */ /* 0x000ea40000300800 */
[----:B------:R-:W-:Y:S02]  /*32aa0*/  STL.64 [R1+0xe0], R24 ;  /* 0x0000e01801007387 */ /* 0x000fe40000100a00 */
[----:B------:R0:W-:Y:S02]  /*32ab0*/  STL.64 [R1+0xe8], R26 ;  /* 0x0000e81a01007387 */ /* 0x0001e40000100a00 */
[----:B0-----:R-:W2:Y:S01]  /*32ac0*/  LDL.LU.64 R26, [R1+0x3c78] ;  /* 0x003c7800011a7983 */ /* 0x001ea20000300a00 */
[----:B------:R-:W2:Y:S02]  /*32ad0*/  LDL.LU.64 R24, [R1+0x3c70] ;  /* 0x003c700001187983 */ /* 0x000ea40000300a00 */
[----:B--2---:R-:W-:Y:S01]  /*32ae0*/  HMMA.16816.F32 R4, R4, R24, R8 ;  /* 0x000000180404723c */ /* 0x004fe20000001808 */
[----:B------:R-:W2:Y:S01]  /*32af0*/  LDL.LU.64 R10, [R1+0x3c68] ;  /* 0x003c6800010a7983 */ /* 0x000ea20000300a00 */
[----:B------:R-:W2:Y:S11]  /*32b00*/  LDL.LU.64 R8, [R1+0x3c60] ;  /* 0x003c600001087983 */ /* 0x000eb60000300a00 */
[----:B------:R-:W-:Y:S10]  /*32b10*/  @!UPT UIADD3 URZ, URZ, URZ, URZ ;  /* 0x0000003f3f3ff290 */ /* 0x000ff4000fffe03f */
[----:B------:R-:W-:Y:S01]  /*32b20*/  STL.64 [R1+0xa0], R4 ;  /* 0x0000a00401007387 */ /* 0x000fe20000100a00 */
[----:B------:R-:W-:Y:S02]  /*32b30*/  STL.64 [R1+0xa8], R6 ;  /* 0x0000a80601007387 */ /* 0x000fe40000100a00 */
[----:B------:R-:W0:Y:S02]  /*32b40*/  LDSM.16.MT88.4 R4, [R0+0xb000] ;  /* 0x00b000000004783b */ /* 0x000e240000004200 */
[----:B0-----:R-:W-:Y:S02]  /*32b50*/  STL.64 [R1+0x30], R4 ;  /* 0x0000300401007387 */ /* 0x001fe40000100a00 */
[----:B------:R0:W-:Y:S02]  /*32b60*/  STL.64 [R1+0x38], R6 ;  /* 0x0000380601007387 */ /* 0x0001e40000100a00 */
[----:B0-----:R-:W2:Y:S01]  /*32b70*/  LDL.LU.64 R6, [R1+0x3c58] ;  /* 0x003c580001067983 */ /* 0x001ea20000300a00 */
[----:B------:R-:W2:Y:S02]  /*32b80*/  LDL.LU.64 R4, [R1+0x3c50] ;  /* 0x003c500001047983 */ /* 0x000ea40000300a00 */
[C---:B--2---:R-:W-:Y:S11]  /*32b90*/  HMMA.16816.F32 R8, R4.reuse, R20, R8 ;  /* 0x000000140408723c */ /* 0x044ff60000001808 */
[----:B------:R-:W-:Y:S11]  /*32ba0*/  @!UPT UIADD3 URZ, URZ, URZ, URZ ;  /* 0x0000003f3f3ff290 */ /* 0x000ff6000fffe03f */
[----:B------:R-:W-:Y:S01]  /*32bb0*/  @!UPT UIADD3 URZ, URZ, URZ, URZ ;  /* 0x0000003f3f3ff290 */ /* 0x000fe2000fffe03f */
[----:B------:R-:W-:Y:S01]  /*32bc0*/  STL.64 [R1+0xb0], R8 ;  /* 0x0000b00801007387 */ /* 0x000fe20000100a00 */
[----:B------:R0:W-:Y:S03]  /*32bd0*/  STL.64 [R1+0xb8], R10 ;  /* 0x0000b80a01007387 */ /* 0x0001e60000100a00 */
[----:B0-----:R-:W2:Y:S01]  /*32be0*/  LDL.LU.64 R10, [R1+0x3c48] ;  /* 0x003c4800010a7983 */ /* 0x001ea20000300a00 */
[----:B------:R-:W2:Y:S02]  /*32bf0*/  LDL.LU.64 R8, [R1+0x3c40] ;  /* 0x003c400001087983 */ /* 0x000ea40000300a00 */
[----:B--2---:R-:W-:Y:S01]  /*32c00*/  HMMA.16816.F32 R4, R4, R24, R8 ;  /* 0x000000180404723c */ /* 0x004fe20000001808 */
[----:B------:R-:W2:Y:S01]  /*32c10*/  LDL.LU.64 R10, [R1+0x3c38] ;  /* 0x003c3800010a7983 */ /* 0x000ea20000300a00 */
[----:B------:R-:W2:Y:S11]  /*32c20*/  LDL.LU.64 R8, [R1+0x3c30] ;  /* 0x003c300001087983 */ /* 0x000eb60000300a00 */
[----:B------:R-:W-:Y:S10]  /*32c30*/  @!UPT UIADD3 URZ, URZ, URZ, URZ ;  /* 0x0000003f3f3ff290 */ /* 0x000ff4000fffe03f */
[----:B------:R-:W-:Y:S01]  /*32c40*/  STL.64 [R1+0x60], R4 ;  /* 0x0000600401007387 */ /* 0x000fe20000100a00 */
[----:B------:R0:W-:Y:S02]  /*32c50*/  STL [R1+0x68], R6 ;  /* 0x0000680601007387 */ /* 0x0001e40000100800 */
[----:B------:R-:W-:Y:S02]  /*32c60*/  IMAD.MOV.U32 R28, RZ, RZ, R7 ;  /* 0x000000ffff1c7224 */ /* 0x000fe400078e0007 */
[----:B0-----:R-:W2:Y:S01]  /*32c70*/  LDL.LU.64 R6, [R1+0x3c28] ;  /* 0x003c280001067983 */ /* 0x001ea20000300a00 */
[----:B------:R-:W2:Y:S02]  /*32c80*/  LDL.LU.64 R4, [R1+0x3c20] ;  /* 0x003c200001047983 */ /* 0x000ea40000300a00 */
[----:B------:R-:W-:Y:S01]  /*32c90*/  STL [R1+0x3b5c], R28 ;  /* 0x003b5c1c01007387 */ /* 0x000fe20000100800 */
[C---:B--2---:R-:W-:Y:S11]  /*32ca0*/  HMMA.16816.F32 R8, R4.reuse, R20, R8 ;  /* 0x000000140408723c */ /* 0x044ff60000001808 */
[----:B------:R-:W-:Y:S11]  /*32cb0*/  @!UPT UIADD3 URZ, URZ, URZ, URZ ;  /* 0x0000003f3f3ff290 */ /* 0x000ff6000fffe03f */
[----:B------:R-:W-:Y:S01]  /*32cc0*/  @!UPT UIADD3 URZ, URZ, URZ, URZ ;  /* 0x0000003f3f3ff290 */ /* 0x000fe2000fffe03f */
[----:B------:R-:W-:Y:S01]  /*32cd0*/  STL.64 [R1+0x90], R8 ;  /* 0x0000900801007387 */ /* 0x000fe20000100a00 */
[----:B------:R-:W-:Y:S02]  /*32ce0*/  STL.64 [R1+0x98], R10 ;  /* 0x0000980a01007387 */ /* 0x000fe40000100a00 */
[----:B------:R-:W0:Y:S02]  /*32cf0*/  LDSM.16.MT88.4 R8, [R0+0xb080] ;  /* 0x00b080000008783b */ /* 0x000e240000004200 */
[----:B0-----:R-:W-:Y:S01]  /*32d00*/  MOV R21, R10 ;  /* 0x0000000a00157202 */ /* 0x001fe20000000f00 */
[----:B------:R-:W-:Y:S01]  /*32d10*/  STL.64 [R1+0x20], R8 ;  /* 0x0000200801007387 */ /* 0x000fe20000100a00 */
[----:B------:R-:W-:Y:S02]  /*32d20*/  MOV R20, R11 ;  /* 0x0000000b00147202 */ /* 0x000fe40000000f00 */
[----:B------:R-:W0:Y:S04]  /*32d30*/  LDSM.16.MT88.4 R8, [R29+0xb000] ;  /* 0x00b000001d08783b */ /* 0x000e280000004200 */
[----:B------:R-:W-:Y:S01]  /*32d40*/  STL [R1+0x3b00], R0 ;  /* 0x003b000001007387 */ /* 0x000fe20000100800 */
[----:B0-----:R-:W-:Y:S01]  /*32d50*/  STL.64 [R1+0x10], R8 ;  /* 0x0000100801007387 */ /* 0x001fe20000100a00 */
[----:B------:R0:W-:Y:S03]  /*32d60*/  STL.64 [R1+0x18], R10 ;  /* 0x0000180a01007387 */ /* 0x0001e60000100a00 */
[----:B0-----:R-:W2:Y:S01]  /*32d70*/  LDL.LU.64 R10, [R1+0x3c18] ;  /* 0x003c1800010a7983 */ /* 0x001ea20000300a00 */
[----:B------:R-:W2:Y:S02]  /*32d80*/  LDL.LU.64 R8, [R1+0x3c10] ;  /* 0x003c100001087983 */ /* 0x000ea40000300a00 */
[----:B--2---:R-:W-:Y:S01]  /*32d90*/  HMMA.16816.F32 R4, R4, R24, R8 ;  /* 0x000000180404723c */ /* 0x004fe20000001808 */
[----:B------:R-:W0:Y:S11]  /*32da0*/  LDSM.16.MT88.4 R8, [R29+0xb080] ;  /* 0x00b080001d08783b */ /* 0x000e360000004200 */
[----:B------:R-:W-:Y:S11]  /*32db0*/  @!UPT UIADD3 URZ, URZ, URZ, URZ ;  /* 0x0000003f3f3ff290 */ /* 0x000ff6000fffe03f */
[----:B------:R4:W-:Y:S01]  /*32dc0*/  STL.64 [R1+0x70], R4 ;  /* 0x0000700401007387 */ /* 0x0009e20000100a00 */
[----:B------:R1:W-:Y:S02]  /*32dd0*/  STL [R1+0x78], R6 ;  /* 0x0000780601007387 */ /* 0x0003e40000100800 */
[----:B------:R-:W-:Y:S01]  /*32de0*/  IMAD.MOV.U32 R28, RZ, RZ, R7 ;  /* 0x000000ffff1c7224 */ /* 0x000fe200078e0007 */
[----:B------:R-:W-:Y:S02]  /*32df0*/  MOV R7, R27 ;  /* 0x0000001b00077202 */ /* 0x000fe40000000f00 */
[----:B----4-:R-:W-:Y:S02]  /*32e00*/  MOV R4, R22 ;  /* 0x0000001600047202 */ /* 0x010fe40000000f00 */
[----:B---3--:R-:W-:Y:S01]  /*32e10*/  MOV R5, R23 ;  /* 0x0000001700057202 */ /* 0x008fe20000000f00 */
[----:B------:R-:W2:Y:S01]  /*32e20*/  LDL.LU R22, [R1+0x3c0c] ;  /* 0x003c0c0001167983 */ /* 0x000ea20000300800 */
[----:B------:R-:W2:Y:S02]  /*32e30*/  LDL.LU R23, [R1+0x3c08] ;  /* 0x003c080001177983 */ /* 0x000ea40000300800 */
[----:B-1----:R-:W-:-:S02]  /*32e40*/  IMAD.MOV.U32 R6, RZ, RZ, R26 ;  /* 0x000000ffff067224 */ /* 0x002fc400078e001a */
[----:B------:R-:W3:Y:S01]  /*32e50*/  LDL.LU R26, [R1+0x3c04] ;  /* 0x003c0400011a7983 */ /* 0x000ee20000300800 */
[----:B------:R-:W3:Y:S02]  /*32e60*/  LDL.LU R27, [R1+0x3c00] ;  /* 0x003c0000011b7983 */ /* 0x000ee40000300800 */
[----:B0-----:R-:W-:Y:S02]  /*32e70*/  STL.64 [R1+0x40], R8 ;  /* 0x0000400801007387 */ /* 0x001fe40000100a00 */
[----:B------:R0:W-:Y:S02]  /*32e80*/  STL.64 [R1+0x48], R10 ;  /* 0x0000480a01007387 */ /* 0x0001e40000100a00 */
[----:B0-----:R-:W2:Y:S01]  /*32e90*/  LDL.LU.64 R10, [R1+0x3bf8] ;  /* 0x003bf800010a7983 */ /* 0x001ea20000300a00 */
[----:B------:R-:W2:Y:S02]  /*32ea0*/  LDL.LU.64 R8, [R1+0x3bf0] ;  /* 0x003bf00001087983 */ /* 0x000ea40000300a00 */
[----:B------:R-:W-:Y:S01]  /*32eb0*/  STL [R1+0x3aa8], R29 ;  /* 0x003aa81d01007387 */ /* 0x000fe20000100800 */
[C---:B--2---:R-:W-:Y:S11]  /*32ec0*/  HMMA.16816.F32 R12, R8.reuse, R22, R12 ;  /* 0x00000016080c723c */ /* 0x044ff6000000180c */
[----:B------:R-:W-:Y:S11]  /*32ed0*/  @!UPT UIADD3 URZ, URZ, URZ, URZ ;  /* 0x0000003f3f3ff290 */ /* 0x000ff6000fffe03f */
[----:B------:R-:W-:Y:S01]  /*32ee0*/  @!UPT UIADD3 URZ, URZ, URZ, URZ ;  /* 0x0000003f3f3ff290 */ /* 0x000fe2000fffe03f */
[----:B------:R-:W-:Y:S01]  /*32ef0*/  STL.64 [R1+0x140], R12 ;  /* 0x0001400c01007387 */ /* 0x000fe20000100a00 */
[----:B------:R0:W-:Y:S03]  /*32f00*/  STL.64 [R1+0x148], R14 ;  /* 0x0001480e01007387 */ /* 0x0001e60000100a00 */
[----:B0-----:R-:W3:Y:S01]  /*32f10*/  LDL.LU.64 R14, [R1+0x3be8] ;  /* 0x003be800010e7983 */ /* 0x001ee20000300a00 */
[----:B------:R-:W3:Y:S02]  /*32f20*/  LDL.LU.64 R12, [R1+0x3be0] ;  /* 0x003be000010c7983 */ /* 0x000ee40000300a00 */
[----:B---3--:R-:W-:Y:S01]  /*32f30*/  HMMA.16816.F32 R8, R8, R26, R12 ;  /* 0x0000001a0808723c */ /* 0x008fe2000000180c */
[----:B------:R-:W2:Y:S01]  /*32f40*/  LDL.LU.64 R14, [R1+0x3bd8] ;  /* 0x003bd800010e7983 */ /* 0x000ea20000300a00 */
[----:B------:R-:W2:Y:S11]  /*32f50*/  LDL.LU.64 R12, [R1+0x3bd0] ;  /* 0x003bd000010c7983 */ /* 0x000eb60000300a00 */
[----:B------:R-:W-:Y:S10]  /*32f60*/  @!UPT UIADD3 URZ, URZ, URZ, URZ ;  /* 0x0000003f3f3ff290 */ /* 0x000ff4000fffe03f */
[----:B------:R-:W-:Y:S01]  /*32f70*/  STL [R1+0x114], R9 ;  /* 0x0001140901007387 */ /* 0x000fe20000100800 */
[----:B------:R0:W-:Y:S01]  /*32f80*/  STL.64 [R1+0x118], R10 ;  /* 0x0001180a01007387 */ /* 0x0001e20000100a00 */
[----:B------:R-:W-:Y:S02]  /*32f90*/  MOV R0, R8 ;  /* 0x0000000800007202 */ /* 0x000fe40000000f00 */
[----:B0-----:R-:W3:Y:S01]  /*32fa0*/  LDL.LU.64 R10, [R1+0x3bc8] ;  /* 0x003bc800010a7983 */ /* 0x001ee20000300a00 */
[----:B------:R-:W3:Y:S02]  /*32fb0*/  LDL.LU.64 R8, [R1+0x3bc0] ;  /* 0x003bc00001087983 */ /* 0x000ee40000300a00 */
[C---:B---3--:R-:W-:Y:S08]  /*32fc0*/  HMMA.16816.F32 R4, R8.reuse, R22, R4 ;  /* 0x000000160804723c */ /* 0x048ff00000001804 */
[----:B--2---:R-:W-:Y:S11]  /*32fd0*/  HMMA.16816.F32 R8, R8, R26, R12 ;  /* 0x0000001a0808723c */ /* 0x004ff6000000180c */
[----:B------:R-:W-:Y:S04]  /*32fe0*/  @!UPT UIADD3 URZ, URZ, URZ, URZ ;  /* 0x0000003f3f3ff290 */ /* 0x000fe8000fffe03f */
[----:B------:R-:W-:Y:S01]  /*32ff0*/  STL.64 [R1+0x130], R4 ;  /* 0x0001300401007387 */ /* 0x000fe20000100a00 */
[----:B------:R-:W-:Y:S02]  /*33000*/  MOV R24, R7 ;  /* 0x0000000700187202 */ /* 0x000fe40000000f00 */
[----:B------:R-:W2:Y:S02]  /*33010*/  LDL R7, [R1+0xe40] ;  /* 0x000e400001077983 */ /* 0x000ea40000100800 */
[----:B------:R-:W3:Y:S01]  /*33020*/  LDL.LU.64 R14, [R1+0x3bb8] ;  /* 0x003bb800010e7983 */ /* 0x000ee20000300a00 */
[----:B------:R-:W3:Y:S02]  /*33030*/  LDL.LU.64 R12, [R1+0x3bb0] ;  /* 0x003bb000010c7983 */ /* 0x000ee40000300a00 */
[----:B------:R0:W-:Y:S02]  /*33040*/  STL.64 [R1+0x160], R8 ;  /* 0x0001600801007387 */ /* 0x0001e40000100a00 */
[----:B------:R1:W-:Y:S01]  /*33050*/  STL.64 [R1+0x168], R10 ;  /* 0x0001680a01007387 */ /* 0x0003e20000100a00 */
[----:B0-----:R-:W4:Y:S01]  /*33060*/  LDL.LU R8, [R1+0x50] ;  /* 0x0000500001087983 */ /* 0x001f220000300800 */
[----:B------:R-:W4:Y:S02]  /*33070*/  LDL.LU R9, [R1+0x54] ;  /* 0x0000540001097983 */ /* 0x000f240000300800 */
[----:B-1----:R-:W4:Y:S01]  /*33080*/  LDL.LU R10, [R1+0x58] ;  /* 0x00005800010a7983 */ /* 0x002f220000300800 */
[----:B------:R-:W-:-:S02]  /*33090*/  MOV R11, R3 ;  /* 0x00000003000b7202 */ /* 0x000fc40000000f00 */
[----:B------:R-:W2:Y:S01]  /*330a0*/  LDL.LU R3, [R1+0x3ba8] ;  /* 0x003ba80001037983 */ /* 0x000ea20000300800 */
[C---:B---3--:R-:W-:Y:S11]  /*330b0*/  HMMA.16816.F32 R16, R12.reuse, R22, R16 ;  /* 0x000000160c10723c */ /* 0x048ff60000001810 */
[----:B------:R-:W-:Y:S11]  /*330c0*/  @!UPT UIADD3 URZ, URZ, URZ, URZ ;  /* 0x0000003f3f3ff290 */ /* 0x000ff6000fffe03f */
[----:B------:R-:W-:Y:S01]  /*330d0*/  @!UPT UIADD3 URZ, URZ, URZ, URZ ;  /* 0x0000003f3f3ff290 */ /* 0x000fe2000fffe03f */
[----:B------:R-:W-:Y:S01]  /*330e0*/  STL.64 [R1+0x1a0], R16 ;  /* 0x0001a01001007387 */ /* 0x000fe20000100a00 */
[----:B------:R0:W-:Y:S03]  /*330f0*/  STL.64 [R1+0x1a8], R18 ;  /* 0x0001a81201007387 */ /* 0x0001e60000100a00 */
[----:B0-----:R-:W3:Y:S01]  /*33100*/  LDL.LU.64 R18, [R1+0x3ba0] ;  /* 0x003ba00001127983 */ /* 0x001ee20000300a00 */
[----:B------:R-:W3:Y:S02]  /*33110*/  LDL.LU.64 R16, [R1+0x3b98] ;  /* 0x003b980001107983 */ /* 0x000ee40000300a00 */
[----:B---3--:R-:W-:Y:S01]  /*33120*/  HMMA.16816.F32 R12, R12, R26, R16 ;  /* 0x0000001a0c0c723c */ /* 0x008fe20000001810 */
[----:B------:R-:W4:Y:S01]  /*33130*/  LDL.LU.64 R18, [R1+0x3b90] ;  /* 0x003b900001127983 */ /* 0x000f220000300a00 */
[----:B------:R-:W4:Y:S11]  /*33140*/  LDL.LU.64 R16, [R1+0x3b88] ;  /* 0x003b880001107983 */ /* 0x000f360000300a00 */
[----:B------:R-:W-:Y:S10]  /*33150*/  @!UPT UIADD3 URZ, URZ, URZ, URZ ;  /* 0x0000003f3f3ff290 */ /* 0x000ff4000fffe03f */
[----:B------:R0:W-:Y:S01]  /*33160*/  STL.64 [R1+0x190], R12 ;  /* 0x0001900c01007387 */ /* 0x0001e20000100a00 */
[----:B------:R1:W-:Y:S03]  /*33170*/  STL [R1+0x198], R14 ;  /* 0x0001980e01007387 */ /* 0x0003e60000100800 */
[----:B0-----:R-:W3:Y:S01]  /*33180*/  LDL.LU R12, [R1+0x80] ;  /* 0x00008000010c7983 */ /* 0x001ee20000300800 */
[----:B------:R-:W3:Y:S02]  /*33190*/  LDL.LU R13, [R1+0x84] ;  /* 0x00008400010d7983 */ /* 0x000ee40000300800 */
[----:B-1----:R-:W3:Y:S02]  /*331a0*/  LDL.LU R14, [R1+0x88] ;  /* 0x00008800010e7983 */ /* 0x002ee40000300800 */
[----:B------:R-:W-:Y:S01]  /*331b0*/  IMAD.MOV.U32 R29, RZ, RZ, R15 ;  /* 0x000000ffff1d7224 */ /* 0x000fe200078e000f */
[----:B--2---:R-:W-:-:S04]  /*331c0*/  MOV R15, R3 ;  /* 0x00000003000f7202 */ /* 0x004fc80000000f00 */
[----:B------:R-:W-:Y:S01]  /*331d0*/  STL [R1+0x3aac], R29 ;  /* 0x003aac1d01007387 */ /* 0x000fe20000100800 */
[C---:B----4-:R-:W-:Y:S08]  /*331e0*/  HMMA.16816.F32 R8, R16.reuse, R26, R8 ;  /* 0x0000001a1008723c */ /* 0x050ff00000001808 */
[----:B---3--:R-:W-:Y:S11]  /*331f0*/  HMMA.16816.F32 R12, R16, R22, R12 ;  /* 0x00000016100c723c */ /* 0x008ff6000000180c */
[----:B------:R-:W-:Y:S04]  /*33200*/  @!UPT UIADD3 URZ, URZ, URZ, URZ ;  /* 0x0000003f3f3ff290 */ /* 0x000fe8000fffe03f */
[----:B------:R-:W-:Y:S01]  /*33210*/  STL.64 [R1+0x50], R8 ;  /* 0x0000500801007387 */ /* 0x000fe20000100a00 */
[----:B------:R-:W-:-:S07]  /*33220*/  IMAD.MOV.U32 R16, RZ, RZ, R2 ;  /* 0x000000ffff107224 */ /* 0x000fce00078e0002 */
[----:B------:R-:W-:Y:S01]  /*33230*/  STL.64 [R1+0x150], R12 ;  /* 0x0001500c01007387 */ /* 0x000fe20000100a00 */
[----:B------:R-:W-:Y:S02]  /*33240*/  STL.64 [R1+0x158], R14 ;  /* 0x0001580e01007387 */ /* 0x000fe40000100a00 */
[----:B------:R-:W-:Y:S02]  /*33250*/  STL [R1+0x58], R10 ;  /* 0x0000580a01007387 */ /* 0x000fe40000100800 */
[----:B------:R-:W2:Y:S02]  /*33260*/  LDL.LU R2, [R1+0x3b80] ;  /* 0x003b800001027983 */ /* 0x000ea40000300800 */
[----:B------:R-:W-:Y:S01]  /*33270*/  IMAD.MOV.U32 R25, RZ, RZ, R6 ;  /* 0x000000ffff197224 */ /* 0x000fe200078e0006 */
[----:B------:R-:W3:Y:S01]  /*33280*/  LDL.LU R17, [R1+0xf4] ;  /* 0x0000f40001117983 */ /* 0x000ee20000300800 */
[----:B------:R-:W3:Y:S01]  /*33290*/  LDL.LU R18, [R1+0xf8] ;  /* 0x0000f80001127983 */ /* 0x000ee20000300800 */
[----:B------:R-:W-:Y:S01]  /*332a0*/  MOV R3, R11 ;  /* 0x0000000b00037202 */ /* 0x000fe20000000f00 */
[----:B------:R-:W3:Y:S01]  /*332b0*/  LDL.LU R19, [R1+0xfc] ;  /* 0x0000fc0001137983 */ /* 0x000ee20000300800 */
[----:B------:R-:W-:Y:S01]  /*332c0*/  STL.64 [R1+0x3b78], R26 ;  /* 0x003b781a01007387 */ /* 0x000fe20000100a00 */
[----:B------:R0:W-:Y:S03]  /*332d0*/  STL.64 [R1+0x3b70], R24 ;  /* 0x003b701801007387 */ /* 0x0001e60000100a00 */
[----:B------:R-:W-:Y:S02]  /*332e0*/  LDSM.16.M88.4 R8, [R7+0x20180] ;  /* 0x020180000708783b */ /* 0x000fe40000000200 */
[----:B------:R-:W-:Y:S02]  /*332f0*/  LDSM.16.M88.4 R4, [R7+0x28180] ;  /* 0x028180000704783b */ /* 0x000fe40000000200 */
[----:B0-----:R-:W3:Y:S02]  /*33300*/  LDL.LU.64 R24, [R1+0x30] ;  /* 0x0000300001187983 */ /* 0x001ee40000300a00 */
[----:B------:R-:W4:Y:S02]  /*33310*/  LDL.LU.64 R26, [R1+0x38] ;  /* 0x00003800011a7983 */ /* 0x000f240000300a00 */
[----:B------:R-:W-:Y:S01]  /*33320*/  STL [R1+0x3ab0], R3 ;  /* 0x003ab00301007387 */ /* 0x000fe20000100800 */
[----:B--2---:R-:W0:Y:S04]  /*33330*/  LDSM.16.MT88.4 R12, [R2+0xc000] ;  /* 0x00c00000020c783b */ /* 0x004e280000004200 */
[----:B0-----:R-:W-:Y:S01]  /*33340*/  STL.64 [R1+0x3af8], R14 ;  /* 0x003af80e01007387 */ /* 0x001fe20000100a00 */
[----:B------:R0:W-:Y:S03]  /*33350*/  STL.64 [R1+0x3af0], R12 ;  /* 0x003af00c01007387 */ /* 0x0001e60000100a00 */
[----:B0-----:R-:W2:Y:S01]  /*33360*/  LDL.LU R12, [R1+0xe0] ;  /* 0x0000e000010c7983 */ /* 0x001ea20000300800 */
[----:B------:R-:W2:Y:S02]  /*33370*/  LDL.LU R13, [R1+0xe4] ;  /* 0x0000e400010d7983 */ /* 0x000ea40000300800 */
[----:B------:R-:W2:Y:S02]  /*33380*/  LDL.LU R14, [R1+0xe8] ;  /* 0x0000e800010e7983 */ /* 0x000ea40000300800 */
[----:B------:R-:W2:Y:S01]  /*33390*/  LDL.LU R15, [R1+0xec] ;  /* 0x0000ec00010f7983 */ /* 0x000ea20000300800 */
[----:B----4-:R-:W-:Y:S01]  /*333a0*/  MOV R3, R27 ;  /* 0x0000001b00037202 */ /* 0x010fe20000000f00 */
[----:B--2---:R-:W-:Y:S01]  /*333b0*/  STL.64 [R1+0x3b68], R14 ;  /* 0x003b680e01007387 */ /* 0x004fe20000100a00 */
[----:B------:R0:W-:Y:S03]  /*333c0*/  STL.64 [R1+0x3b60], R12 ;  /* 0x003b600c01007387 */ /* 0x0001e60000100a00 */
[----:B0-----:R-:W2:Y:S01]  /*333d0*/  LDL.LU R12, [R1+0xc0] ;  /* 0x0000c000010c7983 */ /* 0x001ea20000300800 */
[----:B------:R-:W2:Y:S02]  /*333e0*/  LDL.LU R13, [R1+0xc4] ;  /* 0x0000c400010d7983 */ /* 0x000ea40000300800 */
[----:B------:R-:W2:Y:S02]  /*333f0*/  LDL.LU R14, [R1+0xc8] ;  /* 0x0000c800010e7983 */ /* 0x000ea40000300800 */
[----:B------:R-:W2:Y:S01]  /*33400*/  LDL.LU R15, [R1+0xcc] ;  /* 0x0000cc00010f7983 */ /* 0x000ea20000300800 */
[----:B------:R-:W-:Y:S01]  /*33410*/  STL [R1+0x39dc], R10 ;  /* 0x0039dc0a01007387 */ /* 0x000fe20000100800 */
[----:B------:R-:W-:Y:S02]  /*33420*/  STL [R1+0x39d8], R11 ;  /* 0x0039d80b01007387 */ /* 0x000fe40000100800 */
[----:B------:R3:W-:Y:S02]  /*33430*/  STL.64 [R1+0x3b08], R8 ;  /* 0x003b080801007387 */ /* 0x0007e40000100a00 */
[----:B---3--:R-:W-:Y:S01]  /*33440*/  HMMA.16816.F32 R8, R24, R22, R16 ;  /* 0x000000161808723c */ /* 0x008fe20000001810 */
[----:B------:R0:W-:Y:S01]  /*33450*/  STL [R1+0x39e4], R6 ;  /* 0x0039e40601007387 */ /* 0x0001e20000100800 */
[----:B------:R1:W-:Y:S05]  /*33460*/  STL [R1+0x39e0], R7 ;  /* 0x0039e00701007387 */ /* 0x0003ea0000100800 */
[----:B------:R-:W-:Y:S01]  /*33470*/  MOV R16, R24 ;  /* 0x0000001800107202 */ /* 0x000fe20000000f00 */
[----:B0-----:R-:W-:Y:S01]  /*33480*/  IMAD.MOV.U32 R6, RZ, RZ, R26 ;  /* 0x000000ffff067224 */ /* 0x001fe200078e001a */
[----:B-1----:R-:W-:Y:S01]  /*33490*/  MOV R7, R25 ;  /* 0x0000001900077202 */ /* 0x002fe20000000f00 */
[----:B------:R-:W2:Y:S01]  /*334a0*/  LDL.LU.64 R26, [R1+0x3b78] ;  /* 0x003b7800011a7983 */ /* 0x000ea20000300a00 */
[----:B------:R-:W3:Y:S11]  /*334b0*/  LDL.LU.64 R24, [R1+0x3b70] ;  /* 0x003b700001187983 */ /* 0x000ef60000300a00 */
[----:B------:R-:W-:Y:S01]  /*334c0*/  @!UPT UIADD3 URZ, URZ, URZ, URZ ;  /* 0x0000003f3f3ff290 */ /* 0x000fe2000fffe03f */
[----:B------:R0:W-:Y:S01]  /*334d0*/  STL [R1+0x180], R8 ;  /* 0x0001800801007387 */ /* 0x0001e20000100800 */
[----:B------:R-:W-:Y:S01]  /*334e0*/  MOV R29, R9 ;  /* 0x00000009001d7202 */ /* 0x000fe20000000f00 */
[----:B------:R-:W-:Y:S01]  /*334f0*/  IMAD.MOV.U32 R19, RZ, RZ, R10 ;  /* 0x000000ffff137224 */ /* 0x000fe200078e000a */
[----:B------:R-:W-:Y:S01]  /*33500*/  MOV R18, R11 ;  /* 0x0000000b00127202 */ /* 0x000fe20000000f00 */
[----:B0-----:R-:W4:Y:S01]  /*33510*/  LDL.LU R8, [R1+0x90] ;  /* 0x0000900001087983 */ /* 0x001f220000300800 */
[----:B------:R-:W4:Y:S02]  /*33520*/  LDL.LU R9, [R1+0x94] ;  /* 0x0000940001097983 */ /* 0x000f240000300800 */
[----:B------:R-:W2:Y:S02]  /*33530*/  LDL.LU R10, [R1+0x98] ;  /* 0x00009800010a7983 */ /* 0x000ea40000300800 */
[----:B------:R-:W2:Y:S02]  /*33540*/  LDL.LU R11, [R1+0x9c] ;  /* 0x00009c00010b7983 */ /* 0x000ea40000300800 */
[----:B--2---:R-:W-:Y:S01]  /*33550*/  STL.64 [R1+0x3b28], R10 ;  /* 0x003b280a01007387 */ /* 0x004fe20000100a00 */
[----:B----4-:R0:W-:Y:S03]  /*33560*/  STL.64 [R1+0x3b20], R8 ;  /* 0x003b200801007387 */ /* 0x0101e60000100a00 */
[----:B0-----:R-:W2:Y:S01]  /*33570*/  LDL.LU R8, [R1+0x10] ;  /* 0x0000100001087983 */ /* 0x001ea20000300800 */
[----:B------:R-:W2:Y:S02]  /*33580*/  LDL.LU R9, [R1+0x14] ;  /* 0x0000140001097983 */ /* 0x000ea40000300800 */
[----:B------:R-:W4:Y:S02]  /*33590*/  LDL.LU R10, [R1+0x18] ;  /* 0x00001800010a7983 */ /* 0x000f240000300800 */
[----:B------:R-:W4:Y:S01]  /*335a0*/  LDL.LU R11, [R1+0x1c] ;  /* 0x00001c00010b7983 */ /* 0x000f220000300800 */
[----:B------:R-:W-:Y:S01]  /*335b0*/  MOV R17, R7 ;  /* 0x0000000700117202 */ /* 0x000fe20000000f00 */
[----:B----4-:R-:W-:Y:S01]  /*335c0*/  STL.64 [R1+0x3b48], R10 ;  /* 0x003b480a01007387 */ /* 0x010fe20000100a00 */
[----:B--2---:R0:W-:Y:S03]  /*335d0*/  STL.64 [R1+0x3b40], R8 ;  /* 0x003b400801007387 */ /* 0x0041e60000100a00 */
[----:B0-----:R-:W2:Y:S01]  /*335e0*/  LDL.LU R8, [R1+0x20] ;  /* 0x0000200001087983 */ /* 0x001ea20000300800 */
[----:B------:R-:W2:Y:S02]  /*335f0*/  LDL.LU R9, [R1+0x24] ;  /* 0x0000240001097983 */ /* 0x000ea40000300800 */
[----:B------:R0:W-:Y:S02]  /*33600*/  STL [R1+0x3abc], R18 ;  /* 0x003abc1201007387 */ /* 0x0001e40000100800 */
[----:B------:R-:W-:Y:S01]  /*33610*/  STL [R1+0x3ab8], R29 ;  /* 0x003ab81d01007387 */ /* 0x000fe20000100800 */
[----:B------:R1:W-:Y:S01]  /*33620*/  STL [R1+0x3ab4], R19 ;  /* 0x003ab41301007387 */ /* 0x0003e20000100800 */
[----:B0-----:R-:W-:Y:S01]  /*33630*/  MOV R18, R6 ;  /* 0x0000000600127202 */ /* 0x001fe20000000f00 */
[----:B-1----:R-:W-:-:S07]  /*33640*/  IMAD.MOV.U32 R19, RZ, RZ, R3 ;  /* 0x000000ffff137224 */ /* 0x002fce00078e0003 */
[----:B------:R-:W-:Y:S01]  /*33650*/  HMMA.16816.F32 R16, R16, R26, R12 ;  /* 0x0000001a1010723c */ /* 0x000fe2000000180c */
[----:B------:R-:W2:Y:S01]  /*33660*/  LDL.LU.64 R14, [R1+0x3b68] ;  /* 0x003b6800010e7983 */ /* 0x000ea20000300a00 */
[----:B------:R-:W2:Y:S01]  /*33670*/  LDL.LU.64 R12, [R1+0x3b60] ;  /* 0x003b6000010c7983 */ /* 0x000ea20000300a00 */
[----:B------:R-:W-:Y:S01]  /*33680*/  MOV R10, R21 ;  /* 0x00000015000a7202 */ /* 0x000fe20000000f00 */
[----:B------:R-:W-:Y:S11]  /*33690*/  IMAD.MOV.U32 R11, RZ, RZ, R20 ;  /* 0x000000ffff0b7224 */ /* 0x000ff600078e0014 */
[----:B------:R-:W-:Y:S08]  /*336a0*/  @!UPT UIADD3 URZ, URZ, URZ, URZ ;  /* 0x0000003f3f3ff290 */ /* 0x000ff0000fffe03f */
[----:B------:R-:W-:Y:S01]  /*336b0*/  STL.64 [R1+0xf0], R16 ;  /* 0x0000f01001007387 */ /* 0x000fe20000100a00 */
[----:B------:R-:W-:Y:S02]  /*336c0*/  STL.64 [R1+0xf8], R18 ;  /* 0x0000f81201007387 */ /* 0x000fe40000100a00 */
[----:B------:R-:W0:Y:S04]  /*336d0*/  LDSM.16.MT88.4 R16, [R2+0xc080] ;  /* 0x00c080000210783b */ /* 0x000e280000004200 */
[----:B------:R-:W-:Y:S01]  /*336e0*/  STL [R1+0x3ac0], R2 ;  /* 0x003ac00201007387 */ /* 0x000fe20000100800 */
[----:B0-----:R-:W-:Y:S01]  /*336f0*/  STL.64 [R1+0x30], R16 ;  /* 0x0000301001007387 */ /* 0x001fe20000100a00 */
[----:B------:R-:W-:Y:S02]  /*33700*/  STL.64 [R1+0x38], R18 ;  /* 0x0000381201007387 */ /* 0x000fe40000100a00 */
[----:B------:R0:W-:Y:S02]  /*33710*/  STL.64 [R1+0x3b50], R22 ;  /* 0x003b501601007387 */ /* 0x0001e40000100a00 */
[----:B------:R-:W4:Y:S01]  /*33720*/  LDL.LU R20, [R1+0xa0] ;  /* 0x0000a00001147983 */ /* 0x000f220000300800 */
[----:B------:R-:W4:Y:S01]  /*33730*/  LDL.LU R21, [R1+0xa4] ;  /* 0x0000a40001157983 */ /* 0x000f220000300800 */
[----:B--2---:R-:W-:Y:S03]  /*33740*/  HMMA.16816.F32 R12, R8, R22, R12 ;  /* 0x00000016080c723c */ /* 0x004fe6000000180c */
[----:B0-----:R-:W4:Y:S01]  /*33750*/  LDL.LU R22, [R1+0xa8] ;  /* 0x0000a80001167983 */ /* 0x001f220000300800 */
[----:B------:R-:W4:Y:S11]  /*33760*/  LDL.LU R23, [R1+0xac] ;  /* 0x0000ac0001177983 */ /* 0x000f360000300800 */
[----:B------:R-:W-:Y:S09]  /*33770*/  @!UPT UIADD3 URZ, URZ, URZ, URZ ;  /* 0x0000003f3f3ff290 */ /* 0x000ff2000fffe03f */
[----:B------:R-:W-:Y:S02]  /*33780*/  MOV R17, R12 ;  /* 0x0000000c00117202 */ /* 0x000fe40000000f00 */
[----:B------:R-:W-:Y:S01]  /*33790*/  MOV R16, R13 ;  /* 0x0000000d00107202 */ /* 0x000fe20000000f00 */
[----:B------:R-:W2:Y:S01]  /*337a0*/  LDL.LU R12, [R1+0x70] ;  /* 0x00007000010c7983 */ /* 0x000ea20000300800 */
[----:B------:R-:W-:Y:S02]  /*337b0*/  IMAD.MOV.U32 R7, RZ, RZ, R14 ;  /* 0x000000ffff077224 */ /* 0x000fe400078e000e */
[----:B------:R-:W2:Y:S02]  /*337c0*/  LDL.LU R13, [R1+0x74] ;  /* 0x00007400010d7983 */ /* 0x000ea40000300800 */
[----:B------:R-:W2:Y:S01]  /*337d0*/  LDL.LU R14, [R1+0x78] ;  /* 0x00007800010e7983 */ /* 0x000ea20000300800 */
[----:B------:R-:W-:Y:S01]  /*337e0*/  MOV R6, R15 ;  /* 0x0000000f00067202 */ /* 0x000fe20000000f00 */
[----:B------:R-:W-:-:S02]  /*337f0*/  MOV R15, R28 ;  /* 0x0000001c000f7202 */ /* 0x000fc40000000f00 */
[----:B------:R-:W3:Y:S04]  /*33800*/  LDL.LU R28, [R1+0x3b5c] ;  /* 0x003b5c00011c7983 */ /* 0x000ee80000300800 */
[----:B--2---:R-:W-:Y:S01]  /*33810*/  STL.64 [R1+0x3b18], R14 ;  /* 0x003b180e01007387 */ /* 0x004fe20000100a00 */
[----:B------:R0:W-:Y:S03]  /*33820*/  STL.64 [R1+0x3b10], R12 ;  /* 0x003b100c01007387 */ /* 0x0001e60000100a00 */
[----:B0-----:R-:W2:Y:S01]  /*33830*/  LDL.LU.64 R12, [R1+0x40] ;  /* 0x00004000010c7983 */ /* 0x001ea20000300a00 */
[----:B------:R-:W2:Y:S01]  /*33840*/  LDL.LU.64 R14, [R1+0x48] ;  /* 0x00004800010e7983 */ /* 0x000ea20000300a00 */
[----:B----4-:R-:W-:Y:S01]  /*33850*/  HMMA.16816.F32 R8, R8, R26, R20 ;  /* 0x0000001a0808723c */ /* 0x010fe20000001814 */
[----:B---3--:R-:W-:Y:S01]  /*33860*/  IMAD.MOV.U32 R19, RZ, RZ, R28 ;  /* 0x000000ffff137224 */ /* 0x008fe200078e001c */
[----:B--2---:R-:W-:Y:S01]  /*33870*/  STL.64 [R1+0x3b38], R14 ;  /* 0x003b380e01007387 */ /* 0x004fe20000100a00 */
[----:B------:R0:W-:Y:S03]  /*33880*/  STL.64 [R1+0x3b30], R12 ;  /* 0x003b300c01007387 */ /* 0x0001e60000100a00 */
[----:B0-----:R-:W2:Y:S01]  /*33890*/  LDL.LU R12, [R1+0xb0] ;  /* 0x0000b000010c7983 */ /* 0x001ea20000300800 */
[----:B------:R-:W2:Y:S02]  /*338a0*/  LDL.LU R13, [R1+0xb4] ;  /* 0x0000b400010d7983 */ /* 0x000ea40000300800 */
[----:B------:R-:W2:Y:S02]  /*338b0*/  LDL.LU R14, [R1+0xb8] ;  /* 0x0000b800010e7983 */ /* 0x000ea40000300800 */
[----:B------:R-:W2:Y:S01]  /*338c0*/  LDL.LU R15, [R1+0xbc] ;  /* 0x0000bc00010f7983 */ /* 0x000ea20000300800 */
[----:B------:R-:W-:Y:S01]  /*338d0*/  STL [R1+0x3acc], R7 ;  /* 0x003acc0701007387 */ /* 0x000fe20000100800 */
[----:B------:R0:W-:Y:S02]  /*338e0*/  STL [R1+0x3ac8], R16 ;  /* 0x003ac81001007387 */ /* 0x0001e40000100800 */
[----:B------:R1:W-:Y:S01]  /*338f0*/  STL [R1+0x3ac4], R17 ;  /* 0x003ac41101007387 */ /* 0x0003e20000100800 */
[----:B0-----:R-:W3:Y:S01]  /*33900*/  LDL.LU R16, [R1+0x60] ;  /* 0x0000600001107983 */ /* 0x001ee20000300800 */
[----:B-1----:R-:W3:Y:S02]  /*33910*/  LDL.LU R17, [R1+0x64] ;  /* 0x0000640001117983 */ /* 0x002ee40000300800 */
[----:B------:R-:W3:Y:S02]  /*33920*/  LDL.LU R18, [R1+0x68] ;  /* 0x0000680001127983 */ /* 0x000ee40000300800 */
[----:B------:R-:W4:Y:S01]  /*33930*/  LDL.LU R28, [R1+0x3b58] ;  /* 0x003b5800011c7983 */ /* 0x000f220000300800 */
[----:B------:R-:W2:Y:S01]  /*33940*/  LDL.LU.64 R22, [R1+0x3b50] ;  /* 0x003b500001167983 */ /* 0x000ea20000300a00 */
[----:B------:R-:W-:Y:S02]  /*33950*/  STL.64 [R1+0xd0], R8 ;  /* 0x0000d00801007387 */ /* 0x000fe40000100a00 */
[----:B------:R0:W-:Y:S02]  /*33960*/  STL.64 [R1+0xd8], R10 ;  /* 0x0000d80a01007387 */ /* 0x0001e40000100a00 */
[----:B0-----:R-:W2:Y:S01]  /*33970*/  LDL.LU.64 R10, [R1+0x3b48] ;  /* 0x003b4800010a7983 */ /* 0x001ea20000300a00 */
[----:B------:R-:W2:Y:S02]  /*33980*/  LDL.LU.64 R8, [R1+0x3b40] ;  /* 0x003b400001087983 */ /* 0x000ea40000300a00 */
[C---:B--2---:R-:W-:Y:S08]  /*33990*/  HMMA.16816.F32 R12, R8.reuse, R22, R12 ;  /* 0x00000016080c723c */ /* 0x044ff0000000180c */
[----:B---3--:R-:W-:Y:S01]  /*339a0*/  HMMA.16816.F32 R16, R8, R26, R16 ;  /* 0x0000001a0810723c */ /* 0x008fe20000001810 */
[----:B----4-:R-:W0:Y:S11]  /*339b0*/  LDSM.16.MT88.4 R8, [R28+0xc000] ;  /* 0x00c000001c08783b */ /* 0x010e360000004200 */
[----:B------:R-:W-:Y:S03]  /*339c0*/  @!UPT UIADD3 URZ, URZ, URZ, URZ ;  /* 0x0000003f3f3ff290 */ /* 0x000fe6000fffe03f */
[----:B------:R-:W-:Y:S01]  /*339d0*/  STL.64 [R1+0x170], R12 ;  /* 0x0001700c01007387 */ /* 0x000fe20000100a00 */
[----:B------:R1:W-:Y:S03]  /*339e0*/  STL.64 [R1+0x178], R14 ;  /* 0x0001780e01007387 */ /* 0x0003e60000100a00 */
[----:B-1----:R-:W2:Y:S01]  /*339f0*/  LDL.LU.64 R14, [R1+0x3b38] ;  /* 0x003b3800010e7983 */ /* 0x002ea20000300a00 */
[----:B------:R-:W2:Y:S03]  /*33a00*/  LDL.LU.64 R12, [R1+0x3b30] ;  /* 0x003b3000010c7983 */ /* 0x000ea60000300a00 */
[----:B------:R-:W-:Y:S02]  /*33a10*/  STL.64 [R1+0x120], R16 ;  /* 0x0001201001007387 */ /* 0x000fe40000100a00 */
[----:B------:R1:W-:Y:S01]  /*33a20*/  STL.64 [R1+0x128], R18 ;  /* 0x0001281201007387 */ /* 0x0003e20000100a00 */
[----:B0-----:R-:W-:-:S02]  /*33a30*/  MOV R3, R11 ;  /* 0x0000000b00037202 */ /* 0x001fc40000000f00 */
[----:B------:R-:W-:Y:S01]  /*33a40*/  MOV R29, R9 ;  /* 0x00000009001d7202 */ /* 0x000fe20000000f00 */
[----:B-1----:R-:W-:Y:S01]  /*33a50*/  IMAD.MOV.U32 R19, RZ, RZ, R10 ;  /* 0x000000ffff137224 */ /* 0x002fe200078e000a */
[----:B------:R-:W-:Y:S01]  /*33a60*/  MOV R18, R8 ;  /* 0x0000000800127202 */ /* 0x000fe20000000f00 */
[----:B------:R-:W2:Y:S01]  /*33a70*/  LDL.LU.64 R10, [R1+0x3b28] ;  /* 0x003b2800010a7983 */ /* 0x000ea20000300a00 */
[----:B------:R-:W2:Y:S02]  /*33a80*/  LDL.LU.64 R8, [R1+0x3b20] ;  /* 0x003b200001087983 */ /* 0x000ea40000300a00 */
[----:B--2---:R-:W-:Y:S01]  /*33a90*/  HMMA.16816.F32 R20, R12, R22, R8 ;  /* 0x000000160c14723c */ /* 0x004fe20000001808 */
[----:B------:R-:W-:Y:S02]  /*33aa0*/  MOV R7, R14 ;  /* 0x0000000e00077202 */ /* 0x000fe40000000f00 */
[----:B------:R-:W-:-:S04]  /*33ab0*/  MOV R2, R15 ;  /* 0x0000000f00027202 */ /* 0x000fc80000000f00 */
[----:B------:R-:W-:Y:S01]  /*33ac0*/  MOV R9, R12 ;  /* 0x0000000c00097202 */ /* 0x000fe20000000f00 */
[----:B------:R-:W-:Y:S11]  /*33ad0*/  IMAD.MOV.U32 R8, RZ, RZ, R13 ;  /* 0x000000ffff087224 */ /* 0x000ff600078e000d */
[----:B------:R-:W-:Y:S04]  /*33ae0*/  @!UPT UIADD3 URZ, URZ, URZ, URZ ;  /* 0x0000003f3f3ff290 */ /* 0x000fe8000fffe03f */
[----:B------:R0:W-:Y:S01]  /*33af0*/  STL.64 [R1+0x100], R20 ;  /* 0x0001001401007387 */ /* 0x0001e20000100a00 */
[----:B------:R1:W-:Y:S02]  /*33b00*/  STL.64 [R1+0x108], R22 ;  /* 0x0001081601007387 */ /* 0x0003e40000100a00 */
[----:B------:R-:W2:Y:S02]  /*33b10*/  LDL.LU.64 R14, [R1+0x3b18] ;  /* 0x003b1800010e7983 */ /* 0x000ea40000300a00 */
[----:B------:R-:W2:Y:S02]  /*33b20*/  LDL.LU.64 R12, [R1+0x3b10] ;  /* 0x003b1000010c7983 */ /* 0x000ea40000300a00 */
[----:B0-----:R-:W-:Y:S01]  /*33b30*/  IMAD.MOV.U32 R20, RZ, RZ, R9 ;  /* 0x000000ffff147224 */ /* 0x001fe200078e0009 */
[----:B------:R-:W-:Y:S02]  /*33b40*/  MOV R21, R8 ;  /* 0x0000000800157202 */ /* 0x000fe40000000f00 */
[----:B------:R-:W0:Y:S01]  /*33b50*/  LDSM.16.MT88.4 R8, [R28+0xc080] ;  /* 0x00c080001c08783b */ /* 0x000e220000004200 */
[----:B-1----:R-:W-:Y:S01]  /*33b60*/  MOV R22, R7 ;  /* 0x0000000700167202 */ /* 0x002fe20000000f00 */
[----:B------:R-:W-:Y:S01]  /*33b70*/  IMAD.MOV.U32 R23, RZ, RZ, R2 ;  /* 0x000000ffff177224 */ /* 0x000fe200078e0002 */
[----:B0-----:R-:W-:-:S02]  /*33b80*/  MOV R7, R8 ;  /* 0x0000000800077202 */ /* 0x001fc40000000f00 */
[----:B------:R-:W-:Y:S02]  /*33b90*/  MOV R16, R9 ;  /* 0x0000000900107202 */ /* 0x000fe40000000f00 */
[----:B------:R-:W3:Y:S01]  /*33ba0*/  LDL.LU.64 R8, [R1+0x3b08] ;  /* 0x003b080001087983 */ /* 0x000ee20000300a00 */
[----:B------:R-:W-:Y:S02]  /*33bb0*/  STL.64 [R1+0x3ae8], R6 ;  /* 0x003ae80601007387 */ /* 0x000fe40000100a00 */
[----:B------:R0:W-:Y:S02]  /*33bc0*/  STL.64 [R1+0x3ae0], R4 ;  /* 0x003ae00401007387 */ /* 0x0001e40000100a00 */
[----:B------:R-:W-:Y:S01]  /*33bd0*/  IMAD.MOV.U32 R17, RZ, RZ, R10 ;  /* 0x000000ffff117224 */ /* 0x000fe200078e000a */
[----:B0-----:R-:W3:Y:S01]  /*33be0*/  LDL.LU R4, [R1+0x140] ;  /* 0x0001400001047983 */ /* 0x001ee20000300800 */
[----:B------:R-:W3:Y:S02]  /*33bf0*/  LDL.LU R5, [R1+0x144] ;  /* 0x0001440001057983 */ /* 0x000ee40000300800 */
[----:B------:R-:W3:Y:S02]  /*33c00*/  LDL.LU R6, [R1+0x148] ;  /* 0x0001480001067983 */ /* 0x000ee40000300800 */
[----:B------:R-:W3:Y:S01]  /*33c10*/  LDL.LU R7, [R1+0x14c] ;  /* 0x00014c0001077983 */ /* 0x000ee20000300800 */
[----:B------:R-:W-:Y:S01]  /*33c20*/  STL.64 [R1+0x3ad8], R18 ;  /* 0x003ad81201007387 */ /* 0x000fe20000100a00 */
[----:B------:R0:W-:Y:S02]  /*33c30*/  STL.64 [R1+0x3ad0], R16 ;  /* 0x003ad01001007387 */ /* 0x0001e40000100a00 */
[----:B0-----:R-:W-:-:S02]  /*33c40*/  MOV R16, R0 ;  /* 0x0000000000107202 */ /* 0x001fc40000000f00 */
[----:B------:R-:W4:Y:S01]  /*33c50*/  LDL.LU R0, [R1+0x3b00] ;  /* 0x003b000001007983 */ /* 0x000f220000300800 */
[----:B------:R-:W3:Y:S02]  /*33c60*/  LDL.LU R17, [R1+0x114] ;  /* 0x0001140001117983 */ /* 0x000ee40000300800 */
[----:B------:R-:W3:Y:S02]  /*33c70*/  LDL.LU R18, [R1+0x118] ;  /* 0x0001180001127983 */ /* 0x000ee40000300800 */
[----:B------:R-:W3:Y:S01]  /*33c80*/  LDL.LU R19, [R1+0x11c] ;  /* 0x00011c0001137983 */ /* 0x000ee20000300800 */
[----:B--2---:R-:W-:Y:S01]  /*33c90*/  HMMA.16816.F32 R20, R20, R26, R12 ;  /* 0x0000001a1414723c */ /* 0x004fe2000000180c */
[----:B------:R-:W3:Y:S01]  /*33ca0*/  LDL.LU.64 R14, [R1+0x3af8] ;  /* 0x003af800010e7983 */ /* 0x000ee20000300a00 */
[----:B------:R-:W3:Y:S11]  /*33cb0*/  LDL.LU.64 R12, [R1+0x3af0] ;  /* 0x003af000010c7983 */ /* 0x000ef60000300a00 */
[----:B------:R-:W-:Y:S10]  /*33cc0*/  @!UPT UIADD3 URZ, URZ, URZ, URZ ;  /* 0x0000003f3f3ff290 */ /* 0x000ff4000fffe03f */
[----:B------:R-:W-:Y:S01]  /*33cd0*/  STL.64 [R1+0x90], R20 ;  /* 0x0000901401007387 */ /* 0x000fe20000100a00 */
[----:B------:R-:W-:Y:S03]  /*33ce0*/  STL.64 [R1+0x98], R22 ;  /* 0x0000981601007387 */ /* 0x000fe60000100a00 */
[----:B----4-:R-:W0:Y:S04]  /*33cf0*/  LDSM.16.MT88.4 R20, [R0+0xc000] ;  /* 0x00c000000014783b */ /* 0x010e280000004200 */
[----:B0-----:R-:W-:Y:S01]  /*33d00*/  STL.64 [R1+0x3a48], R22 ;  /* 0x003a481601007387 */ /* 0x001fe20000100a00 */
[----:B------:R0:W-:Y:S03]  /*33d10*/  STL.64 [R1+0x3a40], R20 ;  /* 0x003a401401007387 */ /* 0x0001e60000100a00 */
[----:B0-----:R-:W2:Y:S01]  /*33d20*/  LDL.LU.64 R20, [R1+0x30] ;  /* 0x0000300001147983 */ /* 0x001ea20000300a00 */
[----:B------:R-:W4:Y:S01]  /*33d30*/  LDL.LU.64 R22, [R1+0x38] ;  /* 0x0000380001167983 */ /* 0x000f220000300a00 */
[C---:B---3--:R-:W-:Y:S11]  /*33d40*/  HMMA.16816.F32 R4, R12.reuse, R8, R4 ;  /* 0x000000080c04723c */ /* 0x048ff60000001804 */
[----:B------:R-:W-:Y:S11]  /*33d50*/  @!UPT UIADD3 URZ, URZ, URZ, URZ ;  /* 0x0000003f3f3ff290 */ /* 0x000ff6000fffe03f */
[----:B------:R-:W-:Y:S01]  /*33d60*/  @!UPT UIADD3 URZ, URZ, URZ, URZ ;  /* 0x0000003f3f3ff290 */ /* 0x000fe2000fffe03f */
[----:B------:R-:W-:Y:S01]  /*33d70*/  STL.64 [R1+0x80], R4 ;  /* 0x0000800401007387 */ /* 0x000fe20000100a00 */
[----:B------:R0:W-:Y:S03]  /*33d80*/  STL.64 [R1+0x88], R6 ;  /* 0x0000880601007387 */ /* 0x0001e60000100a00 */
[----:B0-----:R-:W3:Y:S01]  /*33d90*/  LDL.LU.64 R6, [R1+0x3ae8] ;  /* 0x003ae80001067983 */ /* 0x001ee20000300a00 */
[----:B------:R-:W2:Y:S02]  /*33da0*/  LDL.LU.64 R4, [R1+0x3ae0] ;  /* 0x003ae00001047983 */ /* 0x000ea40000300a00 */
[----:B--2---:R-:W-:Y:S01]  /*33db0*/  HMMA.16816.F32 R12, R12, R4, R16 ;  /* 0x000000040c0c723c */ /* 0x004fe20000001810 */
[----:B------:R-:W2:Y:S01]  /*33dc0*/  LDL.LU.64 R18, [R1+0x3ad8] ;  /* 0x003ad80001127983 */ /* 0x000ea20000300a00 */
[----:B------:R-:W2:Y:S11]  /*33dd0*/  LDL.LU.64 R16, [R1+0x3ad0] ;  /* 0x003ad00001107983 */ /* 0x000eb60000300a00 */
[----:B------:R-:W-:Y:S10]  /*33de0*/  @!UPT UIADD3 URZ, URZ, URZ, URZ ;  /* 0x0000003f3f3ff290 */ /* 0x000ff4000fffe03f */
[----:B------:R0:W-:Y:S01]  /*33df0*/  STL.64 [R1+0x70], R12 ;  /* 0x0000700c01007387 */ /* 0x0001e20000100a00 */
[----:B------:R1:W-:Y:S03]  /*33e00*/  STL.64 [R1+0x78], R14 ;  /* 0x0000780e01007387 */ /* 0x0003e60000100a00 */
[----:B0-----:R-:W2:Y:S01]  /*33e10*/  LDL.LU R12, [R1+0x130] ;  /* 0x00013000010c7983 */ /* 0x001ea20000300800 */
[----:B------:R-:W2:Y:S02]  /*33e20*/  LDL.LU R13, [R1+0x134] ;  /* 0x00013400010d7983 */ /* 0x000ea40000300800 */
[----:B-1----:R-:W-:Y:S01]  /*33e30*/  IMAD.MOV.U32 R14, RZ, RZ, R25 ;  /* 0x000000ffff0e7224 */ /* 0x002fe200078e0019 */
[----:B------:R-:W-:Y:S02]  /*33e40*/  MOV R15, R24 ;  /* 0x00000018000f7202 */ /* 0x000fe40000000f00 */
[----:B------:R-:W0:Y:S01]  /*33e50*/  LDSM.16.MT88.4 R24, [R0+0xc080] ;  /* 0x00c080000018783b */ /* 0x000e220000004200 */
[----:B------:R-:W-:-:S02]  /*33e60*/  MOV R2, R11 ;  /* 0x0000000b00027202 */ /* 0x000fc40000000f00 */
[----:B----4-:R-:W-:Y:S01]  /*33e70*/  MOV R10, R22 ;  /* 0x00000016000a7202 */ /* 0x010fe20000000f00 */
[----:B------:R-:W-:Y:S01]  /*33e80*/  IMAD.MOV.U32 R11, RZ, RZ, R21 ;  /* 0x000000ffff0b7224 */ /* 0x000fe200078e0015 */
[----:B0-----:R-:W-:Y:S01]  /*33e90*/  STL.64 [R1+0x3a28], R26 ;  /* 0x003a281a01007387 */ /* 0x001fe20000100a00 */
[----:B------:R-:W-:Y:S02]  /*33ea0*/  STL.64 [R1+0x3a20], R24 ;  /* 0x003a201801007387 */ /* 0x000fe40000100a00 */
[----:B------:R0:W-:Y:S02]  /*33eb0*/  STL [R1+0x3a08], R0 ;  /* 0x003a080001007387 */ /* 0x0001e40000100800 */
[----:B0-----:R-:W-:Y:S01]  /*33ec0*/  MOV R0, R23 ;  /* 0x0000001700007202 */ /* 0x001fe20000000f00 */
[----:B--2---:R-:W-:Y:S07]  /*33ed0*/  HMMA.16816.F32 R24, R20, R8, R12 ;  /* 0x000000081418723c */ /* 0x004fee000000180c */
[----:B------:R-:W-:Y:S01]  /*33ee0*/  MOV R12, R20 ;  /* 0x00000014000c7202 */ /* 0x000fe20000000f00 */
[----:B---3--:R-:W-:Y:S01]  /*33ef0*/  IMAD.MOV.U32 R20, RZ, RZ, R7 ;  /* 0x000000ffff147224 */ /* 0x008fe200078e0007 */
[----:B------:R-:W-:Y:S01]  /*33f00*/  MOV R22, R17 ;  /* 0x0000001100167202 */ /* 0x000fe20000000f00 */
[----:B------:R-:W-:Y:S01]  /*33f10*/  IMAD.MOV.U32 R23, RZ, RZ, R2 ;  /* 0x000000ffff177224 */ /* 0x000fe200078e0002 */
[----:B------:R-:W-:Y:S11]  /*33f20*/  MOV R21, R16 ;  /* 0x0000001000157202 */ /* 0x000ff60000000f00 */
[----:B------:R-:W-:Y:S01]  /*33f30*/  @!UPT UIADD3 URZ, URZ, URZ, URZ ;  /* 0x0000003f3f3ff290 */ /* 0x000fe2000fffe03f */
[----:B------:R0:W-:Y:S01]  /*33f40*/  STL.64 [R1+0xb0], R24 ;  /* 0x0000b01801007387 */ /* 0x0001e20000100a00 */
[----:B------:R1:W-:Y:S02]  /*33f50*/  STL.64 [R1+0xb8], R26 ;  /* 0x0000b81a01007387 */ /* 0x0003e40000100a00 */
[----:B------:R-:W-:Y:S02]  /*33f60*/  STL.64 [R1+0x3aa0], R8 ;  /* 0x003aa00801007387 */ /* 0x000fe40000100a00 */
[----:B------:R-:W2:Y:S01]  /*33f70*/  LDL.LU R7, [R1+0x3acc] ;  /* 0x003acc0001077983 */ /* 0x000ea20000300800 */
[----:B------:R-:W3:Y:S01]  /*33f80*/  LDL.LU R16, [R1+0x3ac8] ;  /* 0x003ac80001107983 */ /* 0x000ee20000300800 */
[----:B------:R-:W4:Y:S02]  /*33f90*/  LDL.LU R17, [R1+0x3ac4] ;  /* 0x003ac40001117983 */ /* 0x000f240000300800 */
[----:B------:R-:W2:Y:S02]  /*33fa0*/  LDL.LU R2, [R1+0x3ac0] ;  /* 0x003ac00001027983 */ /* 0x000ea40000300800 */
[----:B------:R1:W-:Y:S01]  /*33fb0*/  STL.64 [R1+0x3a68], R22 ;  /* 0x003a681601007387 */ /* 0x0003e20000100a00 */
[----:B------:R1:W-:Y:S04]  /*33fc0*/  STL.64 [R1+0x3a60], R20 ;  /* 0x003a601401007387 */ /* 0x0003e80000100a00 */
[----:B0-----:R-:W2:Y:S01]  /*33fd0*/  LDL.LU R24, [R1+0xf0] ;  /* 0x0000f00001187983 */ /* 0x001ea20000300800 */
[----:B------:R-:W2:Y:S02]  /*33fe0*/  LDL.LU R25, [R1+0xf4] ;  /* 0x0000f40001197983 */ /* 0x000ea40000300800 */
[----:B-1----:R-:W2:Y:S01]  /*33ff0*/  LDL.LU R26, [R1+0xf8] ;  /* 0x0000f800011a7983 */ /* 0x002ea20000300800 */
[----:B------:R-:W2:Y:S01]  /*34000*/  LDL.LU R27, [R1+0xfc] ;  /* 0x0000fc00011b7983 */ /* 0x000ea20000300800 */
[----:B------:R-:W-:Y:S01]  /*34010*/  IMAD.MOV.U32 R22, RZ, RZ, R19 ;  /* 0x000000ffff167224 */ /* 0x000fe200078e0013 */
[----:B------:R-:W-:-:S02]  /*34020*/  MOV R20, R18 ;  /* 0x0000001200147202 */ /* 0x000fc40000000f00 */
[----:B------:R-:W-:Y:S01]  /*34030*/  MOV R23, R3 ;  /* 0x0000000300177202 */ /* 0x000fe20000000f00 */
[----:B------:R-:W3:Y:S01]  /*34040*/  LDL.LU R18, [R1+0x3abc] ;  /* 0x003abc0001127983 */ /* 0x000ee20000300800 */
[----:B------:R-:W-:Y:S02]  /*34050*/  MOV R21, R29 ;  /* 0x0000001d00157202 */ /* 0x000fe40000000f00 */
[----:B------:R-:W3:Y:S02]  /*34060*/  LDL.LU R29, [R1+0x3ab8] ;  /* 0x003ab800011d7983 */ /* 0x000ee40000300800 */
[----:B------:R-:W3:Y:S01]  /*34070*/  LDL.LU R19, [R1+0x3ab4] ;  /* 0x003ab40001137983 */ /* 0x000ee20000300800 */
[----:B------:R-:W3:Y:S01]  /*34080*/  LDL.LU R3, [R1+0x3ab0] ;  /* 0x003ab00001037983 */ /* 0x000ee20000300800 */
[----:B------:R-:W-:Y:S02]  /*34090*/  STL.64 [R1+0x3a98], R22 ;  /* 0x003a981601007387 */ /* 0x000fe40000100a00 */
[----:B------:R-:W-:Y:S01]  /*340a0*/  STL.64 [R1+0x3a90], R20 ;  /* 0x003a901401007387 */ /* 0x000fe20000100a00 */
[----:B--2---:R-:W-:Y:S01]  /*340b0*/  STL.64 [R1+0x3a38], R26 ;  /* 0x003a381a01007387 */ /* 0x004fe20000100a00 */
[----:B------:R0:W-:Y:S03]  /*340c0*/  STL.64 [R1+0x3a30], R24 ;  /* 0x003a301801007387 */ /* 0x0001e60000100a00 */
[----:B0-----:R-:W2:Y:S01]  /*340d0*/  LDL.LU R24, [R1+0x180] ;  /* 0x0001800001187983 */ /* 0x001ea20000300800 */
[----:B---3--:R-:W-:-:S02]  /*340e0*/  MOV R25, R29 ;  /* 0x0000001d00197202 */ /* 0x008fc40000000f00 */
[----:B------:R-:W3:Y:S02]  /*340f0*/  LDL.LU R29, [R1+0x3aac] ;  /* 0x003aac00011d7983 */ /* 0x000ee40000300800 */
[----:B------:R-:W-:Y:S01]  /*34100*/  IMAD.MOV.U32 R26, RZ, RZ, R19 ;  /* 0x000000ffff1a7224 */ /* 0x000fe200078e0013 */
[----:B------:R-:W-:Y:S01]  /*34110*/  MOV R27, R18 ;  /* 0x00000012001b7202 */ /* 0x000fe20000000f00 */
[----:B------:R-:W3:Y:S01]  /*34120*/  LDL.LU R8, [R1+0x160] ;  /* 0x0001600001087983 */ /* 0x000ee20000300800 */
[----:B------:R-:W-:Y:S01]  /*34130*/  MOV R22, R10 ;  /* 0x0000000a00167202 */ /* 0x000fe20000000f00 */
[----:B------:R-:W3:Y:S02]  /*34140*/  LDL.LU R9, [R1+0x164] ;  /* 0x0001640001097983 */ /* 0x000ee40000300800 */
[----:B------:R-:W-:Y:S01]  /*34150*/  IMAD.MOV.U32 R21, RZ, RZ, R11 ;  /* 0x000000ffff157224 */ /* 0x000fe200078e000b */
[----:B------:R-:W3:Y:S01]  /*34160*/  LDL.LU R10, [R1+0x168] ;  /* 0x00016800010a7983 */ /* 0x000ee20000300800 */
[----:B------:R-:W3:Y:S02]  /*34170*/  LDL.LU R11, [R1+0x16c] ;  /* 0x00016c00010b7983 */ /* 0x000ee40000300800 */
[----:B------:R-:W-:Y:S01]  /*34180*/  STL.64 [R1+0x3a58], R26 ;  /* 0x003a581a01007387 */ /* 0x000fe20000100a00 */
[----:B--2---:R0:W-:Y:S04]  /*34190*/  STL.64 [R1+0x3a50], R24 ;  /* 0x003a501801007387 */ /* 0x0041e80000100a00 */
[----:B0-----:R-:W2:Y:S01]  /*341a0*/  LDL.LU R24, [R1+0x150] ;  /* 0x0001500001187983 */ /* 0x001ea20000300800 */
[----:B------:R-:W2:Y:S02]  /*341b0*/  LDL.LU R25, [R1+0x154] ;  /* 0x0001540001197983 */ /* 0x000ea40000300800 */
[----:B------:R-:W2:Y:S02]  /*341c0*/  LDL.LU R26, [R1+0x158] ;  /* 0x00015800011a7983 */ /* 0x000ea40000300800 */
[----:B------:R-:W2:Y:S02]  /*341d0*/  LDL.LU R27, [R1+0x15c] ;  /* 0x00015c00011b7983 */ /* 0x000ea40000300800 */
[----:B--2---:R-:W-:Y:S01]  /*341e0*/  STL.64 [R1+0x3a78], R26 ;  /* 0x003a781a01007387 */ /* 0x004fe20000100a00 */
[----:B------:R0:W-:Y:S03]  /*341f0*/  STL.64 [R1+0x3a70], R24 ;  /* 0x003a701801007387 */ /* 0x0001e60000100a00 */
[----:B0-----:R-:W2:Y:S01]  /*34200*/  LDL.LU R24, [R1+0x190] ;  /* 0x0001900001187983 */ /* 0x001ea20000300800 */
[----:B------:R-:W2:Y:S02]  /*34210*/  LDL.LU R25, [R1+0x194] ;  /* 0x0001940001197983 */ /* 0x000ea40000300800 */
[----:B------:R-:W2:Y:S02]  /*34220*/  LDL.LU R26, [R1+0x198] ;  /* 0x00019800011a7983 */ /* 0x000ea40000300800 */
[----:B---3--:R-:W-:-:S02]  /*34230*/  IMAD.MOV.U32 R27, RZ, RZ, R29 ;  /* 0x000000ffff1b7224 */ /* 0x008fc400078e001d */
[----:B------:R-:W3:Y:S01]  /*34240*/  LDL.LU R29, [R1+0x3aa8] ;  /* 0x003aa800011d7983 */ /* 0x000ee20000300800 */
[----:B------:R-:W-:Y:S02]  /*34250*/  MOV R20, R12 ;  /* 0x0000000c00147202 */ /* 0x000fe40000000f00 */
[----:B------:R-:W-:-:S07]  /*34260*/  MOV R23, R0 ;  /* 0x0000000000177202 */ /* 0x000fce0000000f00 */
[----:B------:R-:W-:Y:S11]  /*34270*/  HMMA.16816.F32 R20, R20, R4, R8 ;  /* 0x000000041414723c */ /* 0x000ff60000001808 */
[----:B------:R-:W-:Y:S11]  /*34280*/  @!UPT UIADD3 URZ, URZ, URZ, URZ ;  /* 0x0000003f3f3ff290 */ /* 0x000ff6000fffe03f */
[----:B------:R-:W-:Y:S02]  /*34290*/  @!UPT UIADD3 URZ, URZ, URZ, URZ ;  /* 0x0000003f3f3ff290 */ /* 0x000fe4000fffe03f */
[----:B------:R-:W-:Y:S01]  /*342a0*/  IMAD.MOV.U32 R0, RZ, RZ, R23 ;  /* 0x000000ffff007224 */ /* 0x000fe200078e0017 */
[----:B---3--:R-:W0:Y:S04]  /*342b0*/  LDSM.16.MT88.4 R12, [R29+0xc000] ;  /* 0x00c000001d0c783b */ /* 0x008e280000004200 */
[----:B--2---:R-:W-:Y:S01]  /*342c0*/  STL.64 [R1+0x3a88], R26 ;  /* 0x003a881a01007387 */ /* 0x004fe20000100a00 */
[----:B------:R1:W-:Y:S03]  /*342d0*/  STL.64 [R1+0x3a80], R24 ;  /* 0x003a801801007387 */ /* 0x0003e60000100a00 */
[----:B-1----:R-:W2:Y:S01]  /*342e0*/  LDL.LU R24, [R1+0x1a0] ;  /* 0x0001a00001187983 */ /* 0x002ea20000300800 */
[----:B------:R-:W2:Y:S02]  /*342f0*/  LDL.LU R25, [R1+0x1a4] ;  /* 0x0001a40001197983 */ /* 0x000ea40000300800 */
[----:B------:R-:W2:Y:S02]  /*34300*/  LDL.LU R26, [R1+0x1a8] ;  /* 0x0001a800011a7983 */ /* 0x000ea40000300800 */
[----:B------:R-:W2:Y:S01]  /*34310*/  LDL.LU R27, [R1+0x1ac] ;  /* 0x0001ac00011b7983 */ /* 0x000ea20000300800 */
[----:B0-----:R-:W-:Y:S01]  /*34320*/  STL.64 [R1+0x3a18], R14 ;  /* 0x003a180e01007387 */ /* 0x001fe20000100a00 */
[----:B------:R4:W-:Y:S02]  /*34330*/  STL.64 [R1+0x3a10], R12 ;  /* 0x003a100c01007387 */ /* 0x0009e40000100a00 */
[----:B----4-:R-:W-:-:S02]  /*34340*/  MOV R12, R17 ;  /* 0x00000011000c7202 */ /* 0x010fc40000000f00 */
[----:B------:R-:W-:Y:S02]  /*34350*/  MOV R13, R16 ;  /* 0x00000010000d7202 */ /* 0x000fe40000000f00 */
[----:B------:R-:W0:Y:S04]  /*34360*/  LDSM.16.MT88.4 R16, [R29+0xc080] ;  /* 0x00c080001d10783b */ /* 0x000e280000004200 */
[----:B0-----:R-:W-:Y:S01]  /*34370*/  STL.64 [R1+0x39f0], R18 ;  /* 0x0039f01201007387 */ /* 0x001fe20000100a00 */
[----:B------:R0:W-:Y:S03]  /*34380*/  STL.64 [R1+0x39e8], R16 ;  /* 0x0039e81001007387 */ /* 0x0001e60000100a00 */
[----:B0-----:R-:W3:Y:S01]  /*34390*/  LDL.LU R16, [R1+0x50] ;  /* 0x0000500001107983 */ /* 0x001ee20000300800 */
[----:B------:R-:W3:Y:S02]  /*343a0*/  LDL.LU R17, [R1+0x54] ;  /* 0x0000540001117983 */ /* 0x000ee40000300800 */
[----:B------:R-:W3:Y:S02]  /*343b0*/  LDL.LU R18, [R1+0x58] ;  /* 0x0000580001127983 */ /* 0x000ee40000300800 */
[----:B------:R-:W-:Y:S01]  /*343c0*/  STL [R1+0x3990], R29 ;  /* 0x0039901d01007387 */ /* 0x000fe20000100800 */
[----:B------:R-:W2:Y:S01]  /*343d0*/  LDL.LU.64 R8, [R1+0x3aa0] ;  /* 0x003aa00001087983 */ /* 0x000ea20000300a00 */
[----:B------:R-:W-:Y:S02]  /*343e0*/  STL.64 [R1+0x40], R20 ;  /* 0x0000401401007387 */ /* 0x000fe40000100a00 */
[----:B------:R-:W-:Y:S02]  /*343f0*/  STL [R1+0x48], R22 ;  /* 0x0000481601007387 */ /* 0x000fe40000100800 */
[----:B------:R-:W0:Y:S01]  /*34400*/  LDSM.16.MT88.4 R20, [R2+0xd000] ;  /* 0x00d000000214783b */ /* 0x000e220000004200 */
[----:B------:R-:W-:Y:S01]  /*34410*/  IMAD.MOV.U32 R14, RZ, RZ, R7 ;  /* 0x000000ffff0e7224 */ /* 0x000fe200078e0007 */
[----:B------:R-:W-:Y:S01]  /*34420*/  MOV R15, R6 ;  /* 0x00000006000f7202 */ /* 0x000fe20000000f00 */
[----:B0-----:R-:W-:Y:S01]  /*34430*/  IMAD.MOV.U32 R10, RZ, RZ, R22 ;  /* 0x000000ffff0a7224 */ /* 0x001fe200078e0016 */
[----:B------:R-:W-:-:S02]  /*34440*/  MOV R11, R23 ;  /* 0x00000017000b7202 */ /* 0x000fc40000000f00 */
[----:B------:R-:W-:Y:S02]  /*34450*/  MOV R6, R20 ;  /* 0x0000001400067202 */ /* 0x000fe40000000f00 */
[----:B------:R-:W-:Y:S01]  /*34460*/  MOV R7, R21 ;  /* 0x0000001500077202 */ /* 0x000fe20000000f00 */
[----:B------:R-:W2:Y:S01]  /*34470*/  LDL.LU.64 R22, [R1+0x3a98] ;  /* 0x003a980001167983 */ /* 0x000ea20000300a00 */
[----:B------:R-:W2:Y:S02]  /*34480*/  LDL.LU.64 R20, [R1+0x3a90] ;  /* 0x003a900001147983 */ /* 0x000ea40000300a00 */
[C---:B--2---:R-:W-:Y:S11]  /*34490*/  HMMA.16816.F32 R24, R20.reuse, R8, R24 ;  /* 0x000000081418723c */ /* 0x044ff60000001818 */
[----:B------:R-:W-:Y:S11]  /*344a0*/  @!UPT UIADD3 URZ, URZ, URZ, URZ ;  /* 0x0000003f3f3ff290 */ /* 0x000ff6000fffe03f */
[----:B------:R-:W-:Y:S01]  /*344b0*/  @!UPT UIADD3 URZ, URZ, URZ, URZ ;  /* 0x0000003f3f3ff290 */ /* 0x000fe2000fffe03f */
[----:B------:R-:W-:Y:S01]  /*344c0*/  STL.64 [R1+0xc0], R24 ;  /* 0x0000c01801007387 */ /* 0x000fe20000100a00 */
[----:B------:R0:W-:Y:S01]  /*344d0*/  STL [R1+0xc8], R26 ;  /* 0x0000c81a01007387 */ /* 0x0001e20000100800 */
[----:B------:R-:W-:Y:S02]  /*344e0*/  MOV R29, R27 ;  /* 0x0000001b001d7202 */ /* 0x000fe40000000f00 */
[----:B0-----:R-:W2:Y:S01]  /*344f0*/  LDL.LU.64 R26, [R1+0x3a88] ;  /* 0x003a8800011a7983 */ /* 0x001ea20000300a00 */
[----:B------:R-:W2:Y:S02]  /*34500*/  LDL.LU.64 R24, [R1+0x3a80] ;  /* 0x003a800001187983 */ /* 0x000ea40000300a00 */
[----:B------:R-:W-:Y:S01]  /*34510*/  STL [R1+0x3994], R29 ;  /* 0x0039941d01007387 */ /* 0x000fe20000100800 */
[----:B--2---:R-:W-:Y:S01]  /*34520*/  HMMA.16816.F32 R20, R20, R4, R24 ;  /* 0x000000041414723c */ /* 0x004fe20000001818 */
[----:B------:R-:W2:Y:S01]  /*34530*/  LDL.LU.64 R26, [R1+0x3a78] ;  /* 0x003a7800011a7983 */ /* 0x000ea20000300a00 */
[----:B------:R-:W2:Y:S11]  /*34540*/  LDL.LU.64 R24, [R1+0x3a70] ;  /* 0x003a700001187983 */ /* 0x000eb60000300a00 */
[----:B------:R-:W-:Y:S10]  /*34550*/  @!UPT UIADD3 URZ, URZ, URZ, URZ ;  /* 0x0000003f3f3ff290 */ /* 0x000ff4000fffe03f */
[----:B------:R-:W-:Y:S01]  /*34560*/  STL.64 [R1+0x60], R20 ;  /* 0x0000601401007387 */ /* 0x000fe20000100a00 */
[----:B------:R0:W-:Y:S03]  /*34570*/  STL.64 [R1+0x68], R22 ;  /* 0x0000681601007387 */ /* 0x0001e60000100a00 */
[----:B0-----:R-:W2:Y:S01]  /*34580*/  LDL.LU.64 R22, [R1+0x3a68] ;  /* 0x003a680001167983 */ /* 0x001ea20000300a00 */
[----:B------:R-:W2:Y:S01]  /*34590*/  LDL.LU.64 R20, [R1+0x3a60] ;  /* 0x003a600001147983 */ /* 0x000ea20000300a00 */
[----:B------:R-:W-:Y:S01]  /*345a0*/  MOV R19, R3 ;  /* 0x0000000300137202 */ /* 0x000fe20000000f00 */
[C---:B--2---:R-:W-:Y:S08]  /*345b0*/  HMMA.16816.F32 R24, R20.reuse, R8, R24 ;  /* 0x000000081418723c */ /* 0x044ff00000001818 */
[----:B---3--:R-:W-:Y:S01]  /*345c0*/  HMMA.16816.F32 R16, R20, R4, R16 ;  /* 0x000000041410723c */ /* 0x008fe20000001810 */
[----:B------:R-:W0:Y:S11]  /*345d0*/  LDSM.16.MT88.4 R20, [R2+0xd080] ;  /* 0x00d080000214783b */ /* 0x000e360000004200 */
[----:B------:R-:W-:Y:S03]  /*345e0*/  @!UPT UIADD3 URZ, URZ, URZ, URZ ;  /* 0x0000003f3f3ff290 */ /* 0x000fe6000fffe03f */
[----:B------:R-:W-:Y:S01]  /*345f0*/  STL.64 [R1+0xa0], R24 ;  /* 0x0000a01801007387 */ /* 0x000fe20000100a00 */
[----:B------:R1:W-:Y:S03]  /*34600*/  STL.64 [R1+0xa8], R26 ;  /* 0x0000a81a01007387 */ /* 0x0003e60000100a00 */
[----:B-1----:R-:W2:Y:S01]  /*34610*/  LDL.LU.64 R26, [R1+0x3a58] ;  /* 0x003a5800011a7983 */ /* 0x002ea20000300a00 */
[----:B------:R-:W2:Y:S03]  /*34620*/  LDL.LU.64 R24, [R1+0x3a50] ;  /* 0x003a500001187983 */ /* 0x000ea60000300a00 */
[----:B------:R0:W-:Y:S02]  /*34630*/  STL.64 [R1+0x50], R16 ;  /* 0x0000501001007387 */ /* 0x0001e40000100a00 */
[----:B------:R1:W-:Y:S01]  /*34640*/  STL.64 [R1+0x58], R18 ;  /* 0x0000581201007387 */ /* 0x0003e20000100a00 */
[----:B0-----:R-:W-:Y:S01]  /*34650*/  MOV R17, R22 ;  /* 0x0000001600117202 */ /* 0x001fe20000000f00 */
[----:B------:R-:W-:-:S02]  /*34660*/  IMAD.MOV.U32 R16, RZ, RZ, R23 ;  /* 0x000000ffff107224 */ /* 0x000fc400078e0017 */
[----:B-1----:R-:W-:Y:S01]  /*34670*/  IMAD.MOV.U32 R19, RZ, RZ, R20 ;  /* 0x000000ffff137224 */ /* 0x002fe200078e0014 */
[----:B------:R-:W-:Y:S01]  /*34680*/  MOV R18, R21 ;  /* 0x0000001500127202 */ /* 0x000fe20000000f00 */
[----:B------:R-:W2:Y:S01]  /*34690*/  LDL.LU.64 R22, [R1+0x3a48] ;  /* 0x003a480001167983 */ /* 0x000ea20000300a00 */
[----:B------:R-:W2:Y:S02]  /*346a0*/  LDL.LU.64 R20, [R1+0x3a40] ;  /* 0x003a400001147983 */ /* 0x000ea40000300a00 */
[----:B------:R-:W-:Y:S01]  /*346b0*/  STL [R1+0x3984], R2 ;  /* 0x0039840201007387 */ /* 0x000fe20000100800 */
        /* <DEDUP_REMOVED lines=10> */
[----:B------:R-:W0:Y:S11]  /*34760*/  LDSM.16.MT88.4 R24, [R28+0xd000] ;  /* 0x00d000001c18783b */ /* 0x000e360000004200 */
[----:B------:R-:W-:Y:S11]  /*34770*/  @!UPT UIADD3 URZ, URZ, URZ, URZ ;  /* 0x0000003f3f3ff290 */ /* 0x000ff6000fffe03f */
[----:B------:R1:W-:Y:S01]  /*34780*/  STL.64 [R1+0xf0], R20 ;  /* 0x0000f01401007387 */ /* 0x0003e20000100a00 */
[----:B------:R2:W-:Y:S01]  /*34790*/  STL [R1+0xf8], R22 ;  /* 0x0000f81601007387 */ /* 0x0005e20000100800 */
[----:B------:R-:W-:Y:S02]  /*347a0*/  MOV R2, R23 ;  /* 0x0000001700027202 */ /* 0x000fe40000000f00 */
[----:B-1----:R-:W3:Y:S01]  /*347b0*/  LDL.LU R20, [R1+0xd0] ;  /* 0x0000d00001147983 */ /* 0x002ee20000300800 */
[----:B------:R-:W3:Y:S02]  /*347c0*/  LDL.LU R21, [R1+0xd4] ;  /* 0x0000d40001157983 */ /* 0x000ee40000300800 */
[----:B--2---:R-:W3:Y:S02]  /*347d0*/  LDL.LU R22, [R1+0xd8] ;  /* 0x0000d80001167983 */ /* 0x004ee40000300800 */
[----:B------:R-:W3:Y:S01]  /*347e0*/  LDL.LU R23, [R1+0xdc] ;  /* 0x0000dc0001177983 */ /* 0x000ee20000300800 */
[----:B------:R-:W-:Y:S01]  /*347f0*/  STL [R1+0x398c], R2 ;  /* 0x00398c0201007387 */ /* 0x000fe20000100800 */
[----:B0-----:R-:W-:Y:S02]  /*34800*/  STL.64 [R1+0x10], R24 ;  /* 0x0000101801007387 */ /* 0x001fe40000100a00 */
[----:B------:R0:W-:Y:S02]  /*34810*/  STL [R1+0x18], R26 ;  /* 0x0000181a01007387 */ /* 0x0001e40000100800 */
[----:B------:R-:W-:-:S02]  /*34820*/  IMAD.MOV.U32 R29, RZ, RZ, R27 ;  /* 0x000000ffff1d7224 */ /* 0x000fc400078e001b */
[----:B0-----:R-:W2:Y:S01]  /*34830*/  LDL.LU.64 R26, [R1+0x3a28] ;  /* 0x003a2800011a7983 */ /* 0x001ea20000300a00 */
[----:B------:R-:W2:Y:S02]  /*34840*/  LDL.LU.64 R24, [R1+0x3a20] ;  /* 0x003a200001187983 */ /* 0x000ea40000300a00 */
[C---:B--2---:R-:W-:Y:S08]  /*34850*/  HMMA.16816.F32 R12, R24.reuse, R8, R12 ;  /* 0x00000008180c723c */ /* 0x044ff0000000180c */
[----:B---3--:R-:W-:Y:S07]  /*34860*/  HMMA.16816.F32 R20, R24, R4, R20 ;  /* 0x000000041814723c */ /* 0x008fee0000001814 */
[----:B------:R-:W-:Y:S01]  /*34870*/  IMAD.MOV.U32 R27, RZ, RZ, R16 ;  /* 0x000000ffff1b7224 */ /* 0x000fe200078e0010 */
[----:B------:R-:W-:-:S02]  /*34880*/  MOV R26, R17 ;  /* 0x00000011001a7202 */ /* 0x000fc40000000f00 */
[----:B------:R-:W-:Y:S01]  /*34890*/  MOV R25, R18 ;  /* 0x0000001200197202 */ /* 0x000fe20000000f00 */
[----:B------:R-:W-:-:S04]  /*348a0*/  IMAD.MOV.U32 R24, RZ, RZ, R19 ;  /* 0x000000ffff187224 */ /* 0x000fc800078e0013 */
[----:B------:R0:W-:Y:S01]  /*348b0*/  STL.64 [R1+0xe0], R12 ;  /* 0x0000e00c01007387 */ /* 0x0001e20000100a00 */
[----:B------:R-:W-:Y:S02]  /*348c0*/  MOV R2, R14 ;  /* 0x0000000e00027202 */ /* 0x000fe40000000f00 */
[----:B------:R-:W-:Y:S02]  /*348d0*/  MOV R3, R15 ;  /* 0x0000000f00037202 */ /* 0x000fe40000000f00 */
[----:B------:R-:W2:Y:S04]  /*348e0*/  LDL.LU.64 R14, [R1+0x3a18] ;  /* 0x003a1800010e7983 */ /* 0x000ea80000300a00 */
[----:B0-----:R-:W2:Y:S01]  /*348f0*/  LDL.LU.64 R12, [R1+0x3a10] ;  /* 0x003a1000010c7983 */ /* 0x001ea20000300a00 */
[----:B------:R-:W-:Y:S02]  /*34900*/  STL.64 [R1+0x3a00], R6 ;  /* 0x003a000601007387 */ /* 0x000fe40000100a00 */
[----:B------:R0:W-:Y:S02]  /*34910*/  STL.64 [R1+0x39f8], R4 ;  /* 0x0039f80401007387 */ /* 0x0001e40000100a00 */
[----:B------:R-:W-:Y:S01]  /*34920*/  STL.64 [R1+0xd0], R20 ;  /* 0x0000d01401007387 */ /* 0x000fe20000100a00 */
[----:B------:R-:W-:Y:S01]  /*34930*/  STL.64 [R1+0xd8], R22 ;  /* 0x0000d81601007387 */ /* 0x000fe20000100a00 */
[----:B------:R-:W3:Y:S02]  /*34940*/  LDL.LU R16, [R1+0x120] ;  /* 0x0001200001107983 */ /* 0x000ee40000300800 */
[----:B------:R-:W3:Y:S02]  /*34950*/  LDL.LU R17, [R1+0x124] ;  /* 0x0001240001117983 */ /* 0x000ee40000300800 */
[----:B------:R-:W3:Y:S01]  /*34960*/  LDL.LU R18, [R1+0x128] ;  /* 0x0001280001127983 */ /* 0x000ee20000300800 */
[----:B------:R-:W3:Y:S04]  /*34970*/  LDL.LU R19, [R1+0x12c] ;  /* 0x00012c0001137983 */ /* 0x000ee80000300800 */
[----:B------:R-:W1:Y:S04]  /*34980*/  LDSM.16.MT88.4 R20, [R28+0xd080] ;  /* 0x00d080001c14783b */ /* 0x000e680000004200 */
[----:B0-----:R-:W2:Y:S01]  /*34990*/  LDL.LU R4, [R1+0x170] ;  /* 0x0001700001047983 */ /* 0x001ea20000300800 */
[----:B------:R-:W2:Y:S02]  /*349a0*/  LDL.LU R5, [R1+0x174] ;  /* 0x0001740001057983 */ /* 0x000ea40000300800 */
[----:B------:R-:W2:Y:S02]  /*349b0*/  LDL.LU R6, [R1+0x178] ;  /* 0x0001780001067983 */ /* 0x000ea40000300800 */
[----:B------:R-:W2:Y:S01]  /*349c0*/  LDL.LU R7, [R1+0x17c] ;  /* 0x00017c0001077983 */ /* 0x000ea20000300800 */
[----:B------:R-:W-:Y:S01]  /*349d0*/  STL.64 [R1+0x39a0], R26 ;  /* 0x0039a01a01007387 */ /* 0x000fe20000100a00 */
[----:B------:R0:W-:Y:S03]  /*349e0*/  STL.64 [R1+0x3998], R24 ;  /* 0x0039981801007387 */ /* 0x0001e60000100a00 */
        /* <DEDUP_REMOVED lines=10> */
[----:B------:R-:W-:Y:S01]  /*34a90*/  HMMA.16816.F32 R4, R12, R8, R4 ;  /* 0x000000080c04723c */ /* 0x000fe20000001804 */
[----:B----4-:R-:W-:Y:S01]  /*34aa0*/  STL.64 [R1+0x39c0], R26 ;  /* 0x0039c01a01007387 */ /* 0x010fe20000100a00 */
[----:B--2---:R0:W-:Y:S03]  /*34ab0*/  STL.64 [R1+0x39b8], R24 ;  /* 0x0039b81801007387 */ /* 0x0041e60000100a00 */
[----:B0-----:R-:W2:Y:S01]  /*34ac0*/  LDL.LU R24, [R1+0x90] ;  /* 0x0000900001187983 */ /* 0x001ea20000300800 */
[----:B------:R-:W2:Y:S02]  /*34ad0*/  LDL.LU R25, [R1+0x94] ;  /* 0x0000940001197983 */ /* 0x000ea40000300800 */
[----:B------:R-:W4:Y:S02]  /*34ae0*/  LDL.LU R26, [R1+0x98] ;  /* 0x00009800011a7983 */ /* 0x000f240000300800 */
[----:B------:R-:W4:Y:S02]  /*34af0*/  LDL.LU R27, [R1+0x9c] ;  /* 0x00009c00011b7983 */ /* 0x000f240000300800 */
[----:B----4-:R-:W-:Y:S01]  /*34b00*/  STL.64 [R1+0x39d0], R26 ;  /* 0x0039d01a01007387 */ /* 0x010fe20000100a00 */
[----:B--2---:R0:W-:Y:S03]  /*34b10*/  STL.64 [R1+0x39c8], R24 ;  /* 0x0039c81801007387 */ /* 0x0041e60000100a00 */
[----:B0-----:R-:W2:Y:S01]  /*34b20*/  LDL.LU R24, [R1+0x100] ;  /* 0x0001000001187983 */ /* 0x001ea20000300800 */
[----:B------:R-:W2:Y:S02]  /*34b30*/  LDL.LU R25, [R1+0x104] ;  /* 0x0001040001197983 */ /* 0x000ea40000300800 */
[----:B------:R-:W2:Y:S02]  /*34b40*/  LDL.LU R26, [R1+0x108] ;  /* 0x00010800011a7983 */ /* 0x000ea40000300800 */
[----:B------:R-:W2:Y:S01]  /*34b50*/  LDL.LU R27, [R1+0x10c] ;  /* 0x00010c00011b7983 */ /* 0x000ea20000300800 */
[----:B-1----:R-:W-:Y:S01]  /*34b60*/  STL.64 [R1+0x3958], R22 ;  /* 0x0039581601007387 */ /* 0x002fe20000100a00 */
[----:B------:R0:W-:Y:S03]  /*34b70*/  STL.64 [R1+0x3950], R20 ;  /* 0x0039501401007387 */ /* 0x0001e60000100a00 */
[----:B0-----:R-:W4:Y:S01]  /*34b80*/  LDL.LU R20, [R1+0x40] ;  /* 0x0000400001147983 */ /* 0x001f220000300800 */
[----:B------:R-:W4:Y:S02]  /*34b90*/  LDL.LU R21, [R1+0x44] ;  /* 0x0000440001157983 */ /* 0x000f240000300800 */
[----:B------:R-:W4:Y:S01]  /*34ba0*/  LDL.LU R22, [R1+0x48] ;  /* 0x0000480001167983 */ /* 0x000f220000300800 */
[----:B------:R-:W-:-:S02]  /*34bb0*/  MOV R23, R0 ;  /* 0x0000000000177202 */ /* 0x000fc40000000f00 */
[----:B------:R-:W2:Y:S01]  /*34bc0*/  LDL.LU R0, [R1+0x3a08] ;  /* 0x003a080001007983 */ /* 0x000ea20000300800 */
[----:B------:R-:W-:Y:S02]  /*34bd0*/  STL [R1+0x38f8], R28 ;  /* 0x0038f81c01007387 */ /* 0x000fe40000100800 */
[----:B------:R-:W-:Y:S02]  /*34be0*/  STL.64 [R1+0x140], R4 ;  /* 0x0001400401007387 */ /* 0x000fe40000100a00 */
[----:B------:R0:W-:Y:S02]  /*34bf0*/  STL.64 [R1+0x148], R6 ;  /* 0x0001480601007387 */ /* 0x0001e40000100a00 */
[----:B0-----:R-:W2:Y:S01]  /*34c00*/  LDL.LU.64 R6, [R1+0x3a00] ;  /* 0x003a000001067983 */ /* 0x001ea20000300a00 */
[----:B------:R-:W3:Y:S02]  /*34c10*/  LDL.LU.64 R4, [R1+0x39f8] ;  /* 0x0039f80001047983 */ /* 0x000ee40000300a00 */
[----:B---3--:R-:W-:Y:S01]  /*34c20*/  HMMA.16816.F32 R12, R12, R4, R16 ;  /* 0x000000040c0c723c */ /* 0x008fe20000001810 */
[----:B------:R-:W3:Y:S01]  /*34c30*/  LDL.LU.64 R18, [R1+0x39f0] ;  /* 0x0039f00001127983 */ /* 0x000ee20000300a00 */
[----:B------:R-:W3:Y:S11]  /*34c40*/  LDL.LU.64 R16, [R1+0x39e8] ;  /* 0x0039e80001107983 */ /* 0x000ef60000300a00 */
[----:B------:R-:W-:Y:S10]  /*34c50*/  @!UPT UIADD3 URZ, URZ, URZ, URZ ;  /* 0x0000003f3f3ff290 */ /* 0x000ff4000fffe03f */
[----:B------:R0:W-:Y:S01]  /*34c60*/  STL [R1+0x124], R13 ;  /* 0x0001240d01007387 */ /* 0x0001e20000100800 */
[----:B------:R-:W-:Y:S01]  /*34c70*/  MOV R28, R12 ;  /* 0x0000000c001c7202 */ /* 0x000fe20000000f00 */
[----:B------:R1:W-:Y:S02]  /*34c80*/  STL.64 [R1+0x128], R14 ;  /* 0x0001280e01007387 */ /* 0x0003e40000100a00 */
[----:B--2---:R-:W-:Y:S02]  /*34c90*/  IMAD.MOV.U32 R12, RZ, RZ, R6 ;  /* 0x000000ffff0c7224 */ /* 0x004fe400078e0006 */
[----:B------:R-:W2:Y:S01]  /*34ca0*/  LDL.LU R6, [R1+0x39e4] ;  /* 0x0039e40001067983 */ /* 0x000ea20000300800 */
[----:B0-----:R-:W-:-:S03]  /*34cb0*/  MOV R13, R7 ;  /* 0x00000007000d7202 */ /* 0x001fc60000000f00 */
[----:B------:R-:W2:Y:S01]  /*34cc0*/  LDL.LU R7, [R1+0x39e0] ;  /* 0x0039e00001077983 */ /* 0x000ea20000300800 */
[----:B-1----:R-:W-:Y:S01]  /*34cd0*/  MOV R14, R10 ;  /* 0x0000000a000e7202 */ /* 0x002fe20000000f00 */
[----:B------:R-:W-:Y:S02]  /*34ce0*/  IMAD.MOV.U32 R15, RZ, RZ, R11 ;  /* 0x000000ffff0f7224 */ /* 0x000fe400078e000b */
[----:B------:R-:W2:Y:S01]  /*34cf0*/  LDL.LU R10, [R1+0x39dc] ;  /* 0x0039dc00010a7983 */ /* 0x000ea20000300800 */
        /* <DEDUP_REMOVED lines=12> */
[----:B------:R-:W-:Y:S01]  /*34dc0*/  STL.64 [R1+0x1b0], R16 ;  /* 0x0001b01001007387 */ /* 0x000fe20000100a00 */
[----:B------:R2:W-:Y:S02]  /*34dd0*/  STL.64 [R1+0x1b8], R18 ;  /* 0x0001b81201007387 */ /* 0x0005e40000100a00 */
[C---:B--2---:R-:W-:Y:S01]  /*34de0*/  HMMA.16816.F32 R16, R12.reuse, R10, R24 ;  /* 0x0000000a0c10723c */ /* 0x044fe20000001818 */
[----:B------:R-:W0:Y:S11]  /*34df0*/  LDSM.16.MT88.4 R24, [R0+0xd000] ;  /* 0x00d000000018783b */ /* 0x000e360000004200 */
[----:B------:R-:W-:Y:S11]  /*34e00*/  @!UPT UIADD3 URZ, URZ, URZ, URZ ;  /* 0x0000003f3f3ff290 */ /* 0x000ff6000fffe03f */
[----:B------:R0:W-:Y:S01]  /*34e10*/  STL.64 [R1+0x1a0], R16 ;  /* 0x0001a01001007387 */ /* 0x0001e20000100a00 */
[----:B------:R1:W-:Y:S02]  /*34e20*/  STL.64 [R1+0x1a8], R18 ;  /* 0x0001a81201007387 */ /* 0x0003e40000100a00 */
[----:B0-----:R-:W-:Y:S01]  /*34e30*/  IMAD.MOV.U32 R17, RZ, RZ, R26 ;  /* 0x000000ffff117224 */ /* 0x001fe200078e001a */
[----:B------:R-:W-:Y:S02]  /*34e40*/  MOV R16, R27 ;  /* 0x0000001b00107202 */ /* 0x000fe40000000f00 */
[----:B-1----:R-:W-:Y:S02]  /*34e50*/  MOV R19, R24 ;  /* 0x0000001800137202 */ /* 0x002fe40000000f00 */
[----:B------:R-:W-:Y:S01]  /*34e60*/  MOV R18, R25 ;  /* 0x0000001900127202 */ /* 0x000fe20000000f00 */
[----:B------:R-:W2:Y:S01]  /*34e70*/  LDL.LU.64 R26, [R1+0x39b0] ;  /* 0x0039b000011a7983 */ /* 0x000ea20000300a00 */
[----:B------:R-:W2:Y:S02]  /*34e80*/  LDL.LU.64 R24, [R1+0x39a8] ;  /* 0x0039a80001187983 */ /* 0x000ea40000300a00 */
[----:B--2---:R-:W-:Y:S01]  /*34e90*/  HMMA.16816.F32 R12, R12, R6, R24 ;  /* 0x000000060c0c723c */ /* 0x004fe20000001818 */
[----:B------:R-:W2:Y:S01]  /*34ea0*/  LDL.LU.64 R26, [R1+0x39a0] ;  /* 0x0039a000011a7983 */ /* 0x000ea20000300a00 */
[----:B------:R-:W2:Y:S11]  /*34eb0*/  LDL.LU.64 R24, [R1+0x3998] ;  /* 0x0039980001187983 */ /* 0x000eb60000300a00 */
[----:B------:R-:W-:Y:S10]  /*34ec0*/  @!UPT UIADD3 URZ, URZ, URZ, URZ ;  /* 0x0000003f3f3ff290 */ /* 0x000ff4000fffe03f */
[----:B------:R-:W-:Y:S01]  /*34ed0*/  STL.64 [R1+0x90], R12 ;  /* 0x0000900c01007387 */ /* 0x000fe20000100a00 */
[----:B------:R-:W-:Y:S01]  /*34ee0*/  MOV R9, R14 ;  /* 0x0000000e00097202 */ /* 0x000fe20000000f00 */
[----:B------:R-:W-:Y:S02]  /*34ef0*/  IMAD.MOV.U32 R8, RZ, RZ, R15 ;  /* 0x000000ffff087224 */ /* 0x000fe400078e000f */
[----:B------:R-:W0:Y:S04]  /*34f00*/  LDSM.16.MT88.4 R12, [R0+0xd080] ;  /* 0x00d08000000c783b */ /* 0x000e280000004200 */
[----:B------:R-:W-:Y:S01]  /*34f10*/  STL [R1+0x38c4], R8 ;  /* 0x0038c40801007387 */ /* 0x000fe20000100800 */
[----:B------:R-:W-:Y:S03]  /*34f20*/  STL [R1+0x38c0], R9 ;  /* 0x0038c00901007387 */ /* 0x000fe60000100800 */
[----:B0-----:R-:W-:Y:S01]  /*34f30*/  STL.64 [R1+0x3918], R14 ;  /* 0x0039180e01007387 */ /* 0x001fe20000100a00 */
[----:B------:R0:W-:Y:S03]  /*34f40*/  STL.64 [R1+0x3910], R12 ;  /* 0x0039100c01007387 */ /* 0x0001e60000100a00 */
[----:B0-----:R-:W2:Y:S01]  /*34f50*/  LDL.LU R12, [R1+0xb0] ;  /* 0x0000b000010c7983 */ /* 0x001ea20000300800 */
[----:B------:R-:W2:Y:S02]  /*34f60*/  LDL.LU R13, [R1+0xb4] ;  /* 0x0000b400010d7983 */ /* 0x000ea40000300800 */
[----:B------:R-:W2:Y:S02]  /*34f70*/  LDL.LU R14, [R1+0xb8] ;  /* 0x0000b800010e7983 */ /* 0x000ea40000300800 */
[----:B------:R-:W2:Y:S01]  /*34f80*/  LDL.LU R15, [R1+0xbc] ;  /* 0x0000bc00010f7983 */ /* 0x000ea20000300800 */
[----:B------:R-:W-:Y:S01]  /*34f90*/  STL [R1+0x38c8], R0 ;  /* 0x0038c80001007387 */ /* 0x000fe20000100800 */
[C---:B--2---:R-:W-:Y:S11]  /*34fa0*/  HMMA.16816.F32 R12, R24.reuse, R10, R12 ;  /* 0x0000000a180c723c */ /* 0x044ff6000000180c */
[----:B------:R-:W-:Y:S11]  /*34fb0*/  @!UPT UIADD3 URZ, URZ, URZ, URZ ;  /* 0x0000003f3f3ff290 */ /* 0x000ff6000fffe03f */
[----:B------:R-:W-:Y:S01]  /*34fc0*/  @!UPT UIADD3 URZ, URZ, URZ, URZ ;  /* 0x0000003f3f3ff290 */ /* 0x000fe2000fffe03f */
[----:B------:R4:W-:Y:S01]  /*34fd0*/  STL.64 [R1+0x88], R14 ;  /* 0x0000880e01007387 */ /* 0x0009e20000100a00 */
[----:B------:R-:W-:Y:S02]  /*34fe0*/  MOV R4, R12 ;  /* 0x0000000c00047202 */ /* 0x000fe40000000f00 */
[----:B------:R-:W-:Y:S02]  /*34ff0*/  MOV R5, R13 ;  /* 0x0000000d00057202 */ /* 0x000fe40000000f00 */
[----:B----4-:R-:W-:Y:S01]  /*35000*/  HMMA.16816.F32 R12, R24, R6, R20 ;  /* 0x00000006180c723c */ /* 0x010fe20000001814 */
[----:B------:R-:W-:Y:S02]  /*35010*/  STL.64 [R1+0x3978], R6 ;  /* 0x0039780601007387 */ /* 0x000fe40000100a00 */
[----:B------:R-:W-:Y:S11]  /*35020*/  STL.64 [R1+0x3970], R4 ;  /* 0x0039700401007387 */ /* 0x000ff60000100a00 */
[----:B------:R-:W-:Y:S09]  /*35030*/  @!UPT UIADD3 URZ, URZ, URZ, URZ ;  /* 0x0000003f3f3ff290 */ /* 0x000ff2000fffe03f */
[----:B------:R-:W-:Y:S01]  /*35040*/  STL.64 [R1+0x70], R12 ;  /* 0x0000700c01007387 */ /* 0x000fe20000100a00 */
[----:B------:R-:W-:Y:S02]  /*35050*/  STL.64 [R1+0x78], R14 ;  /* 0x0000780e01007387 */ /* 0x000fe40000100a00 */
[----:B------:R-:W2:Y:S02]  /*35060*/  LDL.LU R24, [R1+0x50] ;  /* 0x0000500001187983 */ /* 0x000ea40000300800 */
[----:B------:R-:W2:Y:S01]  /*35070*/  LDL.LU R25, [R1+0x54] ;  /* 0x0000540001197983 */ /* 0x000ea20000300800 */
[----:B------:R-:W3:Y:S01]  /*35080*/  LDL.LU R26, [R1+0x58] ;  /* 0x00005800011a7983 */ /* 0x000ee20000300800 */
[----:B------:R-:W3:Y:S01]  /*35090*/  LDL.LU R27, [R1+0x5c] ;  /* 0x00005c00011b7983 */ /* 0x000ee20000300800 */
[----:B------:R-:W-:Y:S02]  /*350a0*/  MOV R23, R29 ;  /* 0x0000001d00177202 */ /* 0x000fe40000000f00 */
[----:B---3--:R-:W-:Y:S01]  /*350b0*/  STL.64 [R1+0x3968], R26 ;  /* 0x0039681a01007387 */ /* 0x008fe20000100a00 */
[----:B--2---:R0:W-:Y:S02]  /*350c0*/  STL.64 [R1+0x3960], R24 ;  /* 0x0039601801007387 */ /* 0x0041e40000100a00 */
[----:B------:R-:W2:Y:S02]  /*350d0*/  LDL.LU R20, [R1+0x10] ;  /* 0x0000100001147983 */ /* 0x000ea40000300800 */
[----:B------:R-:W2:Y:S01]  /*350e0*/  LDL.LU R21, [R1+0x14] ;  /* 0x0000140001157983 */ /* 0x000ea20000300800 */
[----:B------:R-:W2:Y:S01]  /*350f0*/  LDL.LU R22, [R1+0x18] ;  /* 0x0000180001167983 */ /* 0x000ea20000300800 */
[----:B------:R-:W3:Y:S03]  /*35100*/  LDL.LU R29, [R1+0x3994] ;  /* 0x00399400011d7983 */ /* 0x000ee60000300800 */
[----:B0-----:R-:W4:Y:S01]  /*35110*/  LDL.LU R24, [R1+0x60] ;  /* 0x0000600001187983 */ /* 0x001f220000300800 */
[----:B------:R-:W4:Y:S02]  /*35120*/  LDL.LU R25, [R1+0x64] ;  /* 0x0000640001197983 */ /* 0x000f240000300800 */
[----:B------:R-:W4:Y:S02]  /*35130*/  LDL.LU R26, [R1+0x68] ;  /* 0x00006800011a7983 */ /* 0x000f240000300800 */
[----:B------:R-:W4:Y:S01]  /*35140*/  LDL.LU R27, [R1+0x6c] ;  /* 0x00006c00011b7983 */ /* 0x000f220000300800 */
[----:B------:R-:W2:Y:S01]  /*35150*/  LDL.LU R4, [R1+0xc0] ;  /* 0x0000c00001047983 */ /* 0x000ea20000300800 */
[----:B------:R-:W2:Y:S02]  /*35160*/  LDL.LU R5, [R1+0xc4] ;  /* 0x0000c40001057983 */ /* 0x000ea40000300800 */
[----:B------:R-:W2:Y:S01]  /*35170*/  LDL.LU R6, [R1+0xc8] ;  /* 0x0000c80001067983 */ /* 0x000ea20000300800 */
[----:B---3--:R-:W-:-:S02]  /*35180*/  MOV R7, R29 ;  /* 0x0000001d00077202 */ /* 0x008fc40000000f00 */
[----:B------:R-:W3:Y:S01]  /*35190*/  LDL.LU R29, [R1+0x3990] ;  /* 0x00399000011d7983 */ /* 0x000ee20000300800 */
[----:B------:R-:W-:Y:S01]  /*351a0*/  IMAD.MOV.U32 R12, RZ, RZ, R19 ;  /* 0x000000ffff0c7224 */ /* 0x000fe200078e0013 */
[----:B------:R-:W-:Y:S02]  /*351b0*/  MOV R13, R18 ;  /* 0x00000012000d7202 */ /* 0x000fe40000000f00 */
[----:B------:R-:W-:Y:S01]  /*351c0*/  MOV R14, R17 ;  /* 0x00000011000e7202 */ /* 0x000fe20000000f00 */
[----:B------:R-:W-:-:S05]  /*351d0*/  IMAD.MOV.U32 R15, RZ, RZ, R16 ;  /* 0x000000ffff0f7224 */ /* 0x000fca00078e0010 */
[----:B------:R-:W-:Y:S01]  /*351e0*/  STL.64 [R1+0x3948], R14 ;  /* 0x0039480e01007387 */ /* 0x000fe20000100a00 */
[----:B------:R0:W-:Y:S03]  /*351f0*/  STL.64 [R1+0x3940], R12 ;  /* 0x0039400c01007387 */ /* 0x0001e60000100a00 */
[----:B0-----:R-:W2:Y:S01]  /*35200*/  LDL.LU R12, [R1+0xa0] ;  /* 0x0000a000010c7983 */ /* 0x001ea20000300800 */
[----:B------:R-:W2:Y:S02]  /*35210*/  LDL.LU R13, [R1+0xa4] ;  /* 0x0000a400010d7983 */ /* 0x000ea40000300800 */
[----:B------:R-:W2:Y:S02]  /*35220*/  LDL.LU R14, [R1+0xa8] ;  /* 0x0000a800010e7983 */ /* 0x000ea40000300800 */
[----:B------:R-:W2:Y:S01]  /*35230*/  LDL.LU R15, [R1+0xac] ;  /* 0x0000ac00010f7983 */ /* 0x000ea20000300800 */
[----:B---3--:R-:W0:Y:S04]  /*35240*/  LDSM.16.MT88.4 R16, [R29+0xd000] ;  /* 0x00d000001d10783b */ /* 0x008e280000004200 */
[----:B0-----:R-:W-:Y:S01]  /*35250*/  STL.64 [R1+0x38f0], R18 ;  /* 0x0038f01201007387 */ /* 0x001fe20000100a00 */
[----:B------:R0:W-:Y:S03]  /*35260*/  STL.64 [R1+0x38e8], R16 ;  /* 0x0038e81001007387 */ /* 0x0001e60000100a00 */
[----:B0-----:R-:W3:Y:S01]  /*35270*/  LDL.LU R16, [R1+0xd0] ;  /* 0x0000d00001107983 */ /* 0x001ee20000300800 */
[----:B------:R-:W3:Y:S02]  /*35280*/  LDL.LU R17, [R1+0xd4] ;  /* 0x0000d40001117983 */ /* 0x000ee40000300800 */
[----:B------:R-:W2:Y:S02]  /*35290*/  LDL.LU R18, [R1+0xd8] ;  /* 0x0000d80001127983 */ /* 0x000ea40000300800 */
[----:B------:R-:W2:Y:S02]  /*352a0*/  LDL.LU R19, [R1+0xdc] ;  /* 0x0000dc0001137983 */ /* 0x000ea40000300800 */
[----:B--2---:R-:W-:Y:S01]  /*352b0*/  STL.64 [R1+0x3908], R18 ;  /* 0x0039081201007387 */ /* 0x004fe20000100a00 */
[----:B---3--:R0:W-:Y:S03]  /*352c0*/  STL.64 [R1+0x3900], R16 ;  /* 0x0039001001007387 */ /* 0x0081e60000100a00 */
[----:B0-----:R-:W2:Y:S01]  /*352d0*/  LDL.LU R16, [R1+0xe0] ;  /* 0x0000e00001107983 */ /* 0x001ea20000300800 */
[----:B------:R-:W2:Y:S02]  /*352e0*/  LDL.LU R17, [R1+0xe4] ;  /* 0x0000e40001117983 */ /* 0x000ea40000300800 */
[----:B------:R-:W-:Y:S01]  /*352f0*/  IMAD.MOV.U32 R18, RZ, RZ, R2 ;  /* 0x000000ffff127224 */ /* 0x000fe200078e0002 */
[----:B------:R-:W-:Y:S01]  /*35300*/  MOV R19, R3 ;  /* 0x0000000300137202 */ /* 0x000fe20000000f00 */
[----:B------:R-:W3:Y:S01]  /*35310*/  LDL.LU R2, [R1+0x398c] ;  /* 0x00398c0001027983 */ /* 0x000ee20000300800 */
[----:B------:R-:W3:Y:S03]  /*35320*/  LDL.LU R3, [R1+0x3988] ;  /* 0x0039880001037983 */ /* 0x000ee60000300800 */
[----:B------:R-:W-:Y:S01]  /*35330*/  STL.64 [R1+0x3928], R18 ;  /* 0x0039281201007387 */ /* 0x000fe20000100a00 */
[----:B------:R-:W-:Y:S03]  /*35340*/  HMMA.16816.F32 R4, R20, R10, R4 ;  /* 0x0000000a1404723c */ /* 0x000fe60000001804 */
[----:B--2---:R0:W-:Y:S04]  /*35350*/  STL.64 [R1+0x3920], R16 ;  /* 0x0039201001007387 */ /* 0x0041e80000100a00 */
[----:B0-----:R-:W2:Y:S01]  /*35360*/  LDL.LU R16, [R1+0xf0] ;  /* 0x0000f00001107983 */ /* 0x001ea20000300800 */
[----:B------:R-:W2:Y:S02]  /*35370*/  LDL.LU R17, [R1+0xf4] ;  /* 0x0000f40001117983 */ /* 0x000ea40000300800 */
[----:B------:R-:W2:Y:S01]  /*35380*/  LDL.LU R18, [R1+0xf8] ;  /* 0x0000f80001127983 */ /* 0x000ea20000300800 */
[----:B---3--:R-:W-:-:S02]  /*35390*/  MOV R19, R2 ;  /* 0x0000000200137202 */ /* 0x008fc40000000f00 */
[----:B------:R-:W3:Y:S04]  /*353a0*/  LDL.LU R2, [R1+0x3984] ;  /* 0x0039840001027983 */ /* 0x000ee80000300800 */
[----:B--2---:R-:W-:Y:S01]  /*353b0*/  STL.64 [R1+0x3938], R18 ;  /* 0x0039381201007387 */ /* 0x004fe20000100a00 */
[----:B------:R0:W-:Y:S03]  /*353c0*/  STL.64 [R1+0x3930], R16 ;  /* 0x0039301001007387 */ /* 0x0001e60000100a00 */
[----:B0-----:R-:W2:Y:S01]  /*353d0*/  LDL.LU R16, [R1+0x110] ;  /* 0x0001100001107983 */ /* 0x001ea20000300800 */
[----:B------:R-:W2:Y:S02]  /*353e0*/  LDL.LU R17, [R1+0x114] ;  /* 0x0001140001117983 */ /* 0x000ea40000300800 */
[----:B------:R-:W2:Y:S02]  /*353f0*/  LDL.LU R18, [R1+0x118] ;  /* 0x0001180001127983 */ /* 0x000ea40000300800 */
[----:B------:R-:W-:-:S02]  /*35400*/  IMAD.MOV.U32 R19, RZ, RZ, R3 ;  /* 0x000000ffff137224 */ /* 0x000fc400078e0003 */
[----:B------:R-:W2:Y:S01]  /*35410*/  LDL.LU R3, [R1+0x3980] ;  /* 0x0039800001037983 */ /* 0x000ea20000300800 */
[----:B------:R-:W-:Y:S02]  /*35420*/  STL.64 [R1+0x190], R4 ;  /* 0x0001900401007387 */ /* 0x000fe40000100a00 */
[----:B------:R0:W-:Y:S02]  /*35430*/  STL.64 [R1+0x198], R6 ;  /* 0x0001980601007387 */ /* 0x0001e40000100a00 */
[----:B0-----:R-:W4:Y:S01]  /*35440*/  LDL.LU.64 R6, [R1+0x3978] ;  /* 0x0039780001067983 */ /* 0x001f220000300a00 */
[----:B------:R-:W2:Y:S01]  /*35450*/  LDL.LU.64 R4, [R1+0x3970] ;  /* 0x0039700001047983 */ /* 0x000ea20000300a00 */
[----:B----4-:R-:W-:Y:S02]  /*35460*/  HMMA.16816.F32 R20, R20, R6, R24 ;  /* 0x000000061414723c */ /* 0x010fe40000001818 */
[----:B------:R-:W4:Y:S01]  /*35470*/  LDL.LU.64 R26, [R1+0x3968] ;  /* 0x00396800011a7983 */ /* 0x000f220000300a00 */
[----:B------:R-:W4:Y:S11]  /*35480*/  LDL.LU.64 R24, [R1+0x3960] ;  /* 0x0039600001187983 */ /* 0x000f360000300a00 */
[----:B------:R-:W-:Y:S09]  /*35490*/  @!UPT UIADD3 URZ, URZ, URZ, URZ ;  /* 0x0000003f3f3ff290 */ /* 0x000ff2000fffe03f */
[----:B------:R-:W-:Y:S01]  /*354a0*/  STL.64 [R1+0x180], R20 ;  /* 0x0001801401007387 */ /* 0x000fe20000100a00 */
[----:B------:R-:W-:Y:S02]  /*354b0*/  STL.64 [R1+0x188], R22 ;  /* 0x0001881601007387 */ /* 0x000fe40000100a00 */
[----:B------:R-:W0:Y:S02]  /*354c0*/  LDSM.16.MT88.4 R20, [R29+0xd080] ;  /* 0x00d080001d14783b */ /* 0x000e240000004200 */
[----:B0-----:R-:W-:Y:S01]  /*354d0*/  MOV R8, R22 ;  /* 0x0000001600087202 */ /* 0x001fe20000000f00 */
[----:B------:R0:W-:Y:S01]  /*354e0*/  STL.64 [R1+0x40], R20 ;  /* 0x0000401401007387 */ /* 0x0001e20000100a00 */
[----:B------:R-:W-:Y:S02]  /*354f0*/  MOV R9, R23 ;  /* 0x0000001700097202 */ /* 0x000fe40000000f00 */
[----:B------:R-:W2:Y:S01]  /*35500*/  LDL.LU.64 R22, [R1+0x3958] ;  /* 0x0039580001167983 */ /* 0x000ea20000300a00 */
[----:B0-----:R-:W2:Y:S02]  /*35510*/  LDL.LU.64 R20, [R1+0x3950] ;  /* 0x0039500001147983 */ /* 0x001ea40000300a00 */
[----:B------:R-:W-:Y:S02]  /*35520*/  STL [R1+0x38d4], R9 ;  /* 0x0038d40901007387 */ /* 0x000fe40000100800 */
[----:B------:R-:W-:Y:S02]  /*35530*/  STL [R1+0x38d0], R8 ;  /* 0x0038d00801007387 */ /* 0x000fe40000100800 */
[----:B------:R-:W-:Y:S01]  /*35540*/  STL [R1+0x38cc], R29 ;  /* 0x0038cc1d01007387 */ /* 0x000fe20000100800 */
[C---:B--2---:R-:W-:Y:S08]  /*35550*/  HMMA.16816.F32 R12, R20.reuse, R10, R12 ;  /* 0x0000000a140c723c */ /* 0x044ff0000000180c */
[----:B----4-:R-:W-:Y:S01]  /*35560*/  HMMA.16816.F32 R20, R20, R6, R24 ;  /* 0x000000061414723c */ /* 0x010fe20000001818 */
[----:B------:R-:W-:Y:S11]  /*35570*/  LDSM.16.M88.4 R24, [R3+0x28180] ;  /* 0x028180000318783b */ /* 0x000ff60000000200 */
[----:B------:R-:W-:Y:S03]  /*35580*/  @!UPT UIADD3 URZ, URZ, URZ, URZ ;  /* 0x0000003f3f3ff290 */ /* 0x000fe6000fffe03f */
[----:B------:R-:W-:Y:S01]  /*35590*/  STL.64 [R1+0x1d0], R12 ;  /* 0x0001d00c01007387 */ /* 0x000fe20000100a00 */
[----:B------:R-:W-:Y:S02]  /*355a0*/  STL.64 [R1+0x1d8], R14 ;  /* 0x0001d80e01007387 */ /* 0x000fe40000100a00 */
[----:B---3--:R-:W0:Y:S05]  /*355b0*/  LDSM.16.MT88.4 R12, [R2+0xe000] ;  /* 0x00e00000020c783b */ /* 0x008e2a0000004200 */
[----:B------:R-:W-:Y:S01]  /*355c0*/  STL.64 [R1+0x170], R20 ;  /* 0x0001701401007387 */ /* 0x000fe20000100a00 */
[----:B------:R-:W-:Y:S02]  /*355d0*/  STL.64 [R1+0x178], R22 ;  /* 0x0001781601007387 */ /* 0x000fe40000100a00 */
[----:B------:R-:W1:Y:S04]  /*355e0*/  LDSM.16.M88.4 R20, [R3+0x20180] ;  /* 0x020180000314783b */ /* 0x000e680000000200 */
[----:B0-----:R-:W-:Y:S01]  /*355f0*/  IMAD.MOV.U32 R9, RZ, RZ, R12 ;  /* 0x000000ffff097224 */ /* 0x001fe200078e000c */
[----:B------:R-:W-:-:S02]  /*35600*/  MOV R8, R13 ;  /* 0x0000000d00087202 */ /* 0x000fc40000000f00 */
[----:B------:R-:W-:Y:S01]  /*35610*/  MOV R29, R14 ;  /* 0x0000000e001d7202 */ /* 0x000fe20000000f00 */
[----:B------:R-:W-:Y:S02]  /*35620*/  IMAD.MOV.U32 R0, RZ, RZ, R15 ;  /* 0x000000ffff007224 */ /* 0x000fe400078e000f */
[----:B------:R-:W0:Y:S04]  /*35630*/  LDSM.16.MT88.4 R12, [R2+0xe080] ;  /* 0x00e08000020c783b */ /* 0x000e280000004200 */
[----:B-1----:R-:W-:Y:S01]  /*35640*/  STL [R1+0x373c], R22 ;  /* 0x00373c1601007387 */ /* 0x002fe20000100800 */
[----:B------:R-:W-:Y:S02]  /*35650*/  STL [R1+0x3738], R23 ;  /* 0x0037381701007387 */ /* 0x000fe40000100800 */
[----:B------:R-:W-:Y:S02]  /*35660*/  STL [R1+0x3734], R26 ;  /* 0x0037341a01007387 */ /* 0x000fe40000100800 */
[----:B------:R-:W-:Y:S01]  /*35670*/  STL [R1+0x3730], R27 ;  /* 0x0037301b01007387 */ /* 0x000fe20000100800 */
[----:B0-----:R-:W-:Y:S01]  /*35680*/  STL.64 [R1+0x60], R12 ;  /* 0x0000600c01007387 */ /* 0x001fe20000100a00 */
[----:B------:R0:W-:Y:S03]  /*35690*/  STL.64 [R1+0x68], R14 ;  /* 0x0000680e01007387 */ /* 0x0001e60000100a00 */
        /* <DEDUP_REMOVED lines=14> */
[----:B------:R0:W-:Y:S01]  /*35780*/  STL [R1+0x158], R14 ;  /* 0x0001580e01007387 */ /* 0x0001e20000100800 */
[----:B------:R-:W-:Y:S02]  /*35790*/  MOV R27, R15 ;  /* 0x0000000f001b7202 */ /* 0x000fe40000000f00 */
        /* <DEDUP_REMOVED lines=8> */
[----:B0-----:R-:W2:Y:S01]  /*35820*/  LDL.LU.64 R18, [R1+0x3908] ;  /* 0x0039080001127983 */ /* 0x001ea20000300a00 */
[----:B------:R-:W2:Y:S02]  /*35830*/  LDL.LU.64 R16, [R1+0x3900] ;  /* 0x0039000001107983 */ /* 0x000ea40000300a00 */
[----:B------:R-:W-:Y:S02]  /*35840*/  STL.64 [R1+0x38e0], R6 ;  /* 0x0038e00601007387 */ /* 0x000fe40000100a00 */
[----:B------:R0:W-:Y:S02]  /*35850*/  STL.64 [R1+0x38d8], R4 ;  /* 0x0038d80401007387 */ /* 0x0001e40000100a00 */
[----:B0-----:R-:W3:Y:S01]  /*35860*/  LDL.LU R4, [R1+0x140] ;  /* 0x0001400001047983 */ /* 0x001ee20000300800 */
[----:B------:R-:W3:Y:S01]  /*35870*/  LDL.LU R5, [R1+0x144] ;  /* 0x0001440001057983 */ /* 0x000ee20000300800 */
[----:B--2---:R-:W-:Y:S02]  /*35880*/  HMMA.16816.F32 R16, R12, R6, R16 ;  /* 0x000000060c10723c */ /* 0x004fe40000001810 */
[----:B------:R-:W3:Y:S01]  /*35890*/  LDL.LU R6, [R1+0x148] ;  /* 0x0001480001067983 */ /* 0x000ee20000300800 */
[----:B------:R-:W3:Y:S04]  /*358a0*/  LDL.LU R7, [R1+0x14c] ;  /* 0x00014c0001077983 */ /* 0x000ee80000300800 */
[----:B------:R-:W-:-:S02]  /*358b0*/  IMAD.MOV.U32 R12, RZ, RZ, R28 ;  /* 0x000000ffff0c7224 */ /* 0x000fc400078e001c */
[----:B------:R-:W2:Y:S01]  /*358c0*/  LDL.LU R28, [R1+0x38f8] ;  /* 0x0038f800011c7983 */ /* 0x000ea20000300800 */
[----:B------:R-:W4:Y:S02]  /*358d0*/  LDL.LU R13, [R1+0x124] ;  /* 0x00012400010d7983 */ /* 0x000f240000300800 */
[----:B------:R-:W4:Y:S02]  /*358e0*/  LDL.LU R14, [R1+0x128] ;  /* 0x00012800010e7983 */ /* 0x000f240000300800 */
[----:B------:R-:W4:Y:S10]  /*358f0*/  LDL.LU R15, [R1+0x12c] ;  /* 0x00012c00010f7983 */ /* 0x000f340000300800 */
[----:B------:R-:W-:Y:S01]  /*35900*/  MOV R26, R16 ;  /* 0x00000010001a7202 */ /* 0x000fe20000000f00 */
[----:B------:R-:W-:Y:S01]  /*35910*/  IMAD.MOV.U32 R23, RZ, RZ, R17 ;  /* 0x000000ffff177224 */ /* 0x000fe200078e0011 */
[----:B------:R-:W-:-:S02]  /*35920*/  MOV R22, R18 ;  /* 0x0000001200167202 */ /* 0x000fc40000000f00 */
[----:B------:R-:W-:-:S05]  /*35930*/  MOV R3, R19 ;  /* 0x0000001300037202 */ /* 0x000fca0000000f00 */
[----:B------:R-:W-:Y:S01]  /*35940*/  STL [R1+0x3848], R3 ;  /* 0x0038480301007387 */ /* 0x000fe20000100800 */
[----:B------:R-:W-:Y:S02]  /*35950*/  STL [R1+0x3844], R22 ;  /* 0x0038441601007387 */ /* 0x000fe40000100800 */
[----:B------:R-:W-:Y:S02]  /*35960*/  STL [R1+0x3840], R23 ;  /* 0x0038401701007387 */ /* 0x000fe40000100800 */
[----:B------:R-:W-:Y:S01]  /*35970*/  STL [R1+0x383c], R26 ;  /* 0x00383c1a01007387 */ /* 0x000fe20000100800 */
[----:B--2---:R-:W0:Y:S04]  /*35980*/  LDSM.16.MT88.4 R16, [R28+0xe000] ;  /* 0x00e000001c10783b */ /* 0x004e280000004200 */
[----:B0-----:R-:W-:Y:S01]  /*35990*/  STL [R1+0x50], R16 ;  /* 0x0000501001007387 */ /* 0x001fe20000100800 */
[----:B------:R0:W-:Y:S01]  /*359a0*/  STL.64 [R1+0x58], R18 ;  /* 0x0000581201007387 */ /* 0x0001e20000100a00 */
[----:B------:R-:W-:-:S02]  /*359b0*/  MOV R27, R17 ;  /* 0x00000011001b7202 */ /* 0x000fc40000000f00 */
[----:B0-----:R-:W3:Y:S01]  /*359c0*/  LDL.LU.64 R18, [R1+0x38f0] ;  /* 0x0038f00001127983 */ /* 0x001ee20000300a00 */
[----:B------:R-:W3:Y:S02]  /*359d0*/  LDL.LU.64 R16, [R1+0x38e8] ;  /* 0x0038e80001107983 */ /* 0x000ee40000300a00 */
[----:B------:R-:W-:Y:S01]  /*359e0*/  STL [R1+0x384c], R27 ;  /* 0x00384c1b01007387 */ /* 0x000fe20000100800 */
[C---:B---3--:R-:W-:Y:S11]  /*359f0*/  HMMA.16816.F32 R4, R16.reuse, R10, R4 ;  /* 0x0000000a1004723c */ /* 0x048ff60000001804 */
[----:B------:R-:W-:Y:S11]  /*35a00*/  @!UPT UIADD3 URZ, URZ, URZ, URZ ;  /* 0x0000003f3f3ff290 */ /* 0x000ff6000fffe03f */
[----:B------:R-:W-:Y:S01]  /*35a10*/  @!UPT UIADD3 URZ, URZ, URZ, URZ ;  /* 0x0000003f3f3ff290 */ /* 0x000fe2000fffe03f */
[----:B------:R-:W-:Y:S01]  /*35a20*/  STL.64 [R1+0x110], R4 ;  /* 0x0001100401007387 */ /* 0x000fe20000100a00 */
[----:B------:R0:W-:Y:S03]  /*35a30*/  STL.64 [R1+0x118], R6 ;  /* 0x0001180601007387 */ /* 0x0001e60000100a00 */
[----:B0-----:R-:W4:Y:S01]  /*35a40*/  LDL.LU.64 R6, [R1+0x38e0] ;  /* 0x0038e00001067983 */ /* 0x001f220000300a00 */
[----:B------:R-:W2:Y:S01]  /*35a50*/  LDL.LU.64 R4, [R1+0x38d8] ;  /* 0x0038d80001047983 */ /* 0x000ea20000300a00 */
[----:B----4-:R-:W-:Y:S02]  /*35a60*/  HMMA.16816.F32 R12, R16, R6, R12 ;  /* 0x00000006100c723c */ /* 0x010fe4000000180c */
[----:B------:R-:W-:Y:S01]  /*35a70*/  STL.64 [R1+0x38b8], R6 ;  /* 0x0038b80601007387 */ /* 0x000fe20000100a00 */
[----:B--2---:R-:W-:Y:S02]  /*35a80*/  STL.64 [R1+0x38b0], R4 ;  /* 0x0038b00401007387 */ /* 0x004fe40000100a00 */
[----:B------:R-:W0:Y:S11]  /*35a90*/  LDSM.16.MT88.4 R4, [R28+0xe080] ;  /* 0x00e080001c04783b */ /* 0x000e360000004200 */
[----:B------:R-:W-:Y:S07]  /*35aa0*/  @!UPT UIADD3 URZ, URZ, URZ, URZ ;  /* 0x0000003f3f3ff290 */ /* 0x000fee000fffe03f */
[----:B------:R-:W-:Y:S01]  /*35ab0*/  STL.64 [R1+0xf0], R12 ;  /* 0x0000f00c01007387 */ /* 0x000fe20000100a00 */
[----:B------:R-:W-:Y:S02]  /*35ac0*/  STL.64 [R1+0xf8], R14 ;  /* 0x0000f80e01007387 */ /* 0x000fe40000100a00 */
[----:B------:R-:W2:Y:S02]  /*35ad0*/  LDL.LU R16, [R1+0x60] ;  /* 0x0000600001107983 */ /* 0x000ea40000300800 */
[----:B------:R-:W2:Y:S01]  /*35ae0*/  LDL.LU R17, [R1+0x64] ;  /* 0x0000640001117983 */ /* 0x000ea20000300800 */
[----:B------:R-:W3:Y:S01]  /*35af0*/  LDL.LU R18, [R1+0x68] ;  /* 0x0000680001127983 */ /* 0x000ee20000300800 */
[----:B------:R-:W3:Y:S01]  /*35b00*/  LDL.LU R19, [R1+0x6c] ;  /* 0x00006c0001137983 */ /* 0x000ee20000300800 */
[----:B0-----:R-:W-:Y:S01]  /*35b10*/  MOV R3, R4 ;  /* 0x0000000400037202 */ /* 0x001fe20000000f00 */
[----:B------:R-:W-:Y:S01]  /*35b20*/  IMAD.MOV.U32 R22, RZ, RZ, R5 ;  /* 0x000000ffff167224 */ /* 0x000fe200078e0005 */
[----:B------:R-:W-:-:S02]  /*35b30*/  MOV R23, R6 ;  /* 0x0000000600177202 */ /* 0x000fc40000000f00 */
[----:B------:R-:W-:Y:S01]  /*35b40*/  MOV R26, R7 ;  /* 0x00000007001a7202 */ /* 0x000fe20000000f00 */
[----:B---3--:R-:W-:Y:S01]  /*35b50*/  STL.64 [R1+0x3868], R18 ;  /* 0x0038681201007387 */ /* 0x008fe20000100a00 */
[----:B--2---:R0:W-:Y:S02]  /*35b60*/  STL.64 [R1+0x3860], R16 ;  /* 0x0038601001007387 */ /* 0x0041e40000100a00 */
[----:B0-----:R-:W-:Y:S01]  /*35b70*/  IMAD.MOV.U32 R16, RZ, RZ, R9 ;  /* 0x000000ffff107224 */ /* 0x001fe200078e0009 */
[----:B------:R-:W-:Y:S01]  /*35b80*/  MOV R17, R8 ;  /* 0x0000000800117202 */ /* 0x000fe20000000f00 */
[----:B------:R-:W2:Y:S01]  /*35b90*/  LDL.LU R9, [R1+0x38d4] ;  /* 0x0038d40001097983 */ /* 0x000ea20000300800 */
[----:B------:R-:W3:Y:S01]  /*35ba0*/  LDL.LU R8, [R1+0x38d0] ;  /* 0x0038d00001087983 */ /* 0x000ee20000300800 */
[----:B------:R-:W-:Y:S01]  /*35bb0*/  MOV R18, R29 ;  /* 0x0000001d00127202 */ /* 0x000fe20000000f00 */
[----:B------:R-:W-:Y:S01]  /*35bc0*/  IMAD.MOV.U32 R19, RZ, RZ, R0 ;  /* 0x000000ffff137224 */ /* 0x000fe200078e0000 */
[----:B------:R-:W4:Y:S01]  /*35bd0*/  LDL.LU R29, [R1+0x38cc] ;  /* 0x0038cc00011d7983 */ /* 0x000f220000300800 */
[----:B------:R-:W2:Y:S02]  /*35be0*/  LDL.LU R0, [R1+0x38c8] ;  /* 0x0038c80001007983 */ /* 0x000ea40000300800 */
[----:B------:R-:W3:Y:S02]  /*35bf0*/  LDL.LU R4, [R1+0x1c0] ;  /* 0x0001c00001047983 */ /* 0x000ee40000300800 */
[----:B------:R-:W4:Y:S01]  /*35c00*/  LDL.LU R5, [R1+0x1c4] ;  /* 0x0001c40001057983 */ /* 0x000f220000300800 */
[----:B------:R-:W4:Y:S01]  /*35c10*/  LDL.LU R6, [R1+0x1c8] ;  /* 0x0001c80001067983 */ /* 0x000f220000300800 */
[----:B------:R-:W4:Y:S02]  /*35c20*/  LDL.LU R7, [R1+0x1cc] ;  /* 0x0001cc0001077983 */ /* 0x000f240000300800 */
[----:B------:R-:W-:Y:S02]  /*35c30*/  STL.64 [R1+0x3898], R18 ;  /* 0x0038981201007387 */ /* 0x000fe40000100a00 */
[----:B------:R0:W-:Y:S02]  /*35c40*/  STL.64 [R1+0x3890], R16 ;  /* 0x0038901001007387 */ /* 0x0001e40000100a00 */
[----:B0-----:R-:W4:Y:S01]  /*35c50*/  LDL.LU R16, [R1+0x40] ;  /* 0x0000400001107983 */ /* 0x001f220000300800 */
[----:B------:R-:W4:Y:S03]  /*35c60*/  LDL.LU R17, [R1+0x44] ;  /* 0x0000440001117983 */ /* 0x000f260000300800 */
[----:B--2---:R-:W0:Y:S01]  /*35c70*/  LDSM.16.MT88.4 R12, [R0+0xe000] ;  /* 0x00e00000000c783b */ /* 0x004e220000004200 */
[----:B---3--:R-:W-:-:S02]  /*35c80*/  MOV R18, R8 ;  /* 0x0000000800127202 */ /* 0x008fc40000000f00 */
[----:B------:R-:W2:Y:S01]  /*35c90*/  LDL.LU R8, [R1+0x38c4] ;  /* 0x0038c40001087983 */ /* 0x000ea20000300800 */
[----:B------:R-:W-:Y:S02]  /*35ca0*/  MOV R19, R9 ;  /* 0x0000000900137202 */ /* 0x000fe40000000f00 */
[----:B------:R-:W3:Y:S01]  /*35cb0*/  LDL.LU R9, [R1+0x38c0] ;  /* 0x0038c00001097983 */ /* 0x000ee20000300800 */
[----:B------:R-:W-:Y:S02]  /*35cc0*/  STL [R1+0x3858], R22 ;  /* 0x0038581601007387 */ /* 0x000fe40000100800 */
[----:B------:R-:W-:Y:S02]  /*35cd0*/  STL [R1+0x3854], R3 ;  /* 0x0038540301007387 */ /* 0x000fe40000100800 */
[----:B------:R-:W-:Y:S01]  /*35ce0*/  STL [R1+0x3850], R28 ;  /* 0x0038501c01007387 */ /* 0x000fe20000100800 */
[----:B0-----:R-:W-:Y:S01]  /*35cf0*/  STL.64 [R1+0x10], R12 ;  /* 0x0000100c01007387 */ /* 0x001fe20000100a00 */
[----:B------:R-:W-:Y:S02]  /*35d00*/  STL.64 [R1+0x18], R14 ;  /* 0x0000180e01007387 */ /* 0x000fe40000100a00 */
[----:B------:R-:W0:Y:S01]  /*35d10*/  LDSM.16.MT88.4 R12, [R0+0xe080] ;  /* 0x00e08000000c783b */ /* 0x000e220000004200 */
[----:B----4-:R-:W-:Y:S03]  /*35d20*/  HMMA.16816.F32 R4, R16, R10, R4 ;  /* 0x0000000a1004723c */ /* 0x010fe60000001804 */
[----:B0-----:R-:W-:Y:S01]  /*35d30*/  IMAD.MOV.U32 R22, RZ, RZ, R12 ;  /* 0x000000ffff167224 */ /* 0x001fe200078e000c */
[----:B------:R-:W-:-:S02]  /*35d40*/  MOV R3, R13 ;  /* 0x0000000d00037202 */ /* 0x000fc40000000f00 */
[----:B------:R-:W-:Y:S01]  /*35d50*/  MOV R28, R14 ;  /* 0x0000000e001c7202 */ /* 0x000fe20000000f00 */
[----:B------:R-:W-:Y:S02]  /*35d60*/  IMAD.MOV.U32 R27, RZ, RZ, R15 ;  /* 0x000000ffff1b7224 */ /* 0x000fe400078e000f */
[----:B------:R-:W0:Y:S04]  /*35d70*/  LDSM.16.MT88.4 R12, [R29+0xe000] ;  /* 0x00e000001d0c783b */ /* 0x000e280000004200 */
[----:B------:R-:W-:Y:S01]  /*35d80*/  STL.64 [R1+0x38a8], R22 ;  /* 0x0038a81601007387 */ /* 0x000fe20000100a00 */
[----:B------:R1:W-:Y:S03]  /*35d90*/  STL.64 [R1+0x38a0], R20 ;  /* 0x0038a01401007387 */ /* 0x0003e60000100a00 */
[----:B-1----:R-:W4:Y:S01]  /*35da0*/  LDL.LU R20, [R1+0x1b0] ;  /* 0x0001b00001147983 */ /* 0x002f220000300800 */
[----:B------:R-:W4:Y:S02]  /*35db0*/  LDL.LU R21, [R1+0x1b4] ;  /* 0x0001b40001157983 */ /* 0x000f240000300800 */
[----:B------:R-:W4:Y:S02]  /*35dc0*/  LDL.LU R22, [R1+0x1b8] ;  /* 0x0001b80001167983 */ /* 0x000f240000300800 */
[----:B------:R-:W4:Y:S01]  /*35dd0*/  LDL.LU R23, [R1+0x1bc] ;  /* 0x0001bc0001177983 */ /* 0x000f220000300800 */
[----:B------:R-:W-:Y:S01]  /*35de0*/  STL.64 [R1+0x3888], R26 ;  /* 0x0038881a01007387 */ /* 0x000fe20000100a00 */
[----:B------:R1:W-:Y:S03]  /*35df0*/  STL.64 [R1+0x3880], R24 ;  /* 0x0038801801007387 */ /* 0x0003e60000100a00 */
[----:B-1----:R-:W4:Y:S01]  /*35e00*/  LDL.LU R24, [R1+0x1a0] ;  /* 0x0001a00001187983 */ /* 0x002f220000300800 */
[----:B------:R-:W4:Y:S02]  /*35e10*/  LDL.LU R25, [R1+0x1a4] ;  /* 0x0001a40001197983 */ /* 0x000f240000300800 */
[----:B------:R-:W4:Y:S02]  /*35e20*/  LDL.LU R26, [R1+0x1a8] ;  /* 0x0001a800011a7983 */ /* 0x000f240000300800 */
[----:B------:R-:W4:Y:S01]  /*35e30*/  LDL.LU R27, [R1+0x1ac] ;  /* 0x0001ac00011b7983 */ /* 0x000f220000300800 */
[----:B------:R-:W-:Y:S04]  /*35e40*/  STL [R1+0x37b0], R0 ;  /* 0x0037b00001007387 */ /* 0x000fe80000100800 */
[----:B0-----:R-:W-:Y:S01]  /*35e50*/  STL.64 [R1+0x3788], R14 ;  /* 0x0037880e01007387 */ /* 0x001fe20000100a00 */
[----:B------:R0:W-:Y:S02]  /*35e60*/  STL.64 [R1+0x3780], R12 ;  /* 0x0037800c01007387 */ /* 0x0001e40000100a00 */
[----:B0-----:R-:W-:Y:S01]  /*35e70*/  IMAD.MOV.U32 R13, RZ, RZ, R6 ;  /* 0x000000ffff0d7224 */ /* 0x001fe200078e0006 */
[----:B------:R-:W-:-:S02]  /*35e80*/  MOV R12, R7 ;  /* 0x00000007000c7202 */ /* 0x000fc40000000f00 */
[----:B------:R-:W4:Y:S01]  /*35e90*/  LDL.LU.64 R6, [R1+0x38b8] ;  /* 0x0038b80001067983 */ /* 0x000f220000300a00 */
[----:B------:R-:W-:Y:S02]  /*35ea0*/  MOV R15, R4 ;  /* 0x00000004000f7202 */ /* 0x000fe40000000f00 */
[----:B------:R-:W-:Y:S02]  /*35eb0*/  MOV R14, R5 ;  /* 0x00000005000e7202 */ /* 0x000fe40000000f00 */
[----:B------:R-:W4:Y:S03]  /*35ec0*/  LDL.LU.64 R4, [R1+0x38b0] ;  /* 0x0038b00001047983 */ /* 0x000f260000300a00 */
[----:B------:R-:W-:Y:S02]  /*35ed0*/  STL.64 [R1+0x3878], R14 ;  /* 0x0038780e01007387 */ /* 0x000fe40000100a00 */
[----:B------:R0:W-:Y:S02]  /*35ee0*/  STL.64 [R1+0x3870], R12 ;  /* 0x0038700c01007387 */ /* 0x0001e40000100a00 */
[----:B0-----:R-:W4:Y:S01]  /*35ef0*/  LDL.LU R12, [R1+0x90] ;  /* 0x00009000010c7983 */ /* 0x001f220000300800 */
[----:B------:R-:W4:Y:S02]  /*35f00*/  LDL.LU R13, [R1+0x94] ;  /* 0x00009400010d7983 */ /* 0x000f240000300800 */
[----:B--2---:R-:W-:Y:S01]  /*35f10*/  IMAD.MOV.U32 R15, RZ, RZ, R8 ;  /* 0x000000ffff0f7224 */ /* 0x004fe200078e0008 */
[----:B---3--:R-:W-:-:S02]  /*35f20*/  MOV R14, R9 ;  /* 0x00000009000e7202 */ /* 0x008fc40000000f00 */
[----:B------:R-:W0:Y:S04]  /*35f30*/  LDSM.16.MT88.4 R8, [R29+0xe080] ;  /* 0x00e080001d08783b */ /* 0x000e280000004200 */
[----:B0-----:R-:W-:Y:S01]  /*35f40*/  STL.64 [R1+0x3768], R10 ;  /* 0x0037680a01007387 */ /* 0x001fe20000100a00 */
[----:B------:R0:W-:Y:S03]  /*35f50*/  STL.64 [R1+0x3760], R8 ;  /* 0x0037600801007387 */ /* 0x0001e60000100a00 */
[----:B0-----:R-:W2:Y:S01]  /*35f60*/  LDL.LU R8, [R1+0x70] ;  /* 0x0000700001087983 */ /* 0x001ea20000300800 */
[----:B------:R-:W2:Y:S02]  /*35f70*/  LDL.LU R9, [R1+0x74] ;  /* 0x0000740001097983 */ /* 0x000ea40000300800 */
[----:B------:R-:W2:Y:S02]  /*35f80*/  LDL.LU R10, [R1+0x78] ;  /* 0x00007800010a7983 */ /* 0x000ea40000300800 */
[----:B------:R-:W2:Y:S01]  /*35f90*/  LDL.LU R11, [R1+0x7c] ;  /* 0x00007c00010b7983 */ /* 0x000ea20000300800 */
[----:B------:R-:W-:Y:S01]  /*35fa0*/  STL [R1+0x3758], R29 ;  /* 0x0037581d01007387 */ /* 0x000fe20000100800 */
[----:B----4-:R-:W-:Y:S03]  /*35fb0*/  HMMA.16816.F32 R16, R16, R6, R20 ;  /* 0x000000061010723c */ /* 0x010fe60000001814 */
[----:B------:R-:W3:Y:S01]  /*35fc0*/  LDL.LU.64 R22, [R1+0x38a8] ;  /* 0x0038a80001167983 */ /* 0x000ee20000300a00 */
[----:B------:R-:W4:Y:S11]  /*35fd0*/  LDL.LU.64 R20, [R1+0x38a0] ;  /* 0x0038a00001147983 */ /* 0x000f360000300a00 */
[----:B------:R-:W-:Y:S08]  /*35fe0*/  @!UPT UIADD3 URZ, URZ, URZ, URZ ;  /* 0x0000003f3f3ff290 */ /* 0x000ff0000fffe03f */
[----:B------:R-:W-:Y:S01]  /*35ff0*/  STL.64 [R1+0xc0], R16 ;  /* 0x0000c01001007387 */ /* 0x000fe20000100a00 */
[----:B------:R0:W-:Y:S01]  /*36000*/  STL [R1+0xc8], R18 ;  /* 0x0000c81201007387 */ /* 0x0001e20000100800 */
[----:B------:R-:W-:Y:S02]  /*36010*/  MOV R0, R19 ;  /* 0x0000001300007202 */ /* 0x000fe40000000f00 */
[----:B0-----:R-:W4:Y:S01]  /*36020*/  LDL.LU.64 R18, [R1+0x3898] ;  /* 0x0038980001127983 */ /* 0x001f220000300a00 */
[----:B------:R-:W4:Y:S02]  /*36030*/  LDL.LU.64 R16, [R1+0x3890] ;  /* 0x0038900001107983 */ /* 0x000f240000300a00 */
[----:B------:R-:W2:Y:S02]  /*36040*/  LDL.LU R6, [R1+0x88] ;  /* 0x0000880001067983 */ /* 0x000ea40000300800 */
[----:B------:R-:W2:Y:S01]  /*36050*/  LDL.LU R7, [R1+0x8c] ;  /* 0x00008c0001077983 */ /* 0x000ea20000300800 */
[C---:B----4-:R-:W-:Y:S11]  /*36060*/  HMMA.16816.F32 R24, R16.reuse, R20, R24 ;  /* 0x000000141018723c */ /* 0x050ff60000001818 */
[----:B------:R-:W-:Y:S11]  /*36070*/  @!UPT UIADD3 URZ, URZ, URZ, URZ ;  /* 0x0000003f3f3ff290 */ /* 0x000ff6000fffe03f */
[----:B------:R-:W-:Y:S01]  /*36080*/  @!UPT UIADD3 URZ, URZ, URZ, URZ ;  /* 0x0000003f3f3ff290 */ /* 0x000fe2000fffe03f */
[----:B------:R-:W-:Y:S01]  /*36090*/  STL.64 [R1+0xe0], R24 ;  /* 0x0000e01801007387 */ /* 0x000fe20000100a00 */
[----:B------:R0:W-:Y:S03]  /*360a0*/  STL.64 [R1+0xe8], R26 ;  /* 0x0000e81a01007387 */ /* 0x0001e60000100a00 */
[----:B0-----:R-:W4:Y:S01]  /*360b0*/  LDL.LU.64 R26, [R1+0x3888] ;  /* 0x00388800011a7983 */ /* 0x001f220000300a00 */
[----:B------:R-:W2:Y:S02]  /*360c0*/  LDL.LU.64 R24, [R1+0x3880] ;  /* 0x0038800001187983 */ /* 0x000ea40000300a00 */
[----:B--2---:R-:W-:Y:S01]  /*360d0*/  HMMA.16816.F32 R16, R16, R24, R12 ;  /* 0x000000181010723c */ /* 0x004fe2000000180c */
[----:B------:R-:W2:Y:S01]  /*360e0*/  LDL.LU.64 R14, [R1+0x3878] ;  /* 0x00387800010e7983 */ /* 0x000ea20000300a00 */
[----:B------:R-:W2:Y:S11]  /*360f0*/  LDL.LU.64 R12, [R1+0x3870] ;  /* 0x00387000010c7983 */ /* 0x000eb60000300a00 */
[----:B------:R-:W-:Y:S10]  /*36100*/  @!UPT UIADD3 URZ, URZ, URZ, URZ ;  /* 0x0000003f3f3ff290 */ /* 0x000ff4000fffe03f */
[----:B------:R-:W-:Y:S01]  /*36110*/  STL.64 [R1+0xb0], R16 ;  /* 0x0000b01001007387 */ /* 0x000fe20000100a00 */
[----:B------:R0:W-:Y:S03]  /*36120*/  STL.64 [R1+0xb8], R18 ;  /* 0x0000b81201007387 */ /* 0x0001e60000100a00 */
[----:B0-----:R-:W2:Y:S01]  /*36130*/  LDL.LU.64 R18, [R1+0x3868] ;  /* 0x0038680001127983 */ /* 0x001ea20000300a00 */
[----:B------:R-:W2:Y:S02]  /*36140*/  LDL.LU.64 R16, [R1+0x3860] ;  /* 0x0038600001107983 */ /* 0x000ea40000300a00 */
[C---:B--2---:R-:W-:Y:S11]  /*36150*/  HMMA.16816.F32 R4, R16.reuse, R20, R4 ;  /* 0x000000141004723c */ /* 0x044ff60000001804 */
[----:B------:R-:W-:Y:S11]  /*36160*/  @!UPT UIADD3 URZ, URZ, URZ, URZ ;  /* 0x0000003f3f3ff290 */ /* 0x000ff6000fffe03f */
[----:B------:R-:W-:Y:S01]  /*36170*/  @!UPT UIADD3 URZ, URZ, URZ, URZ ;  /* 0x0000003f3f3ff290 */ /* 0x000fe2000fffe03f */
[----:B------:R-:W-:Y:S01]  /*36180*/  STL [R1+0x90], R4 ;  /* 0x0000900401007387 */ /* 0x000fe20000100800 */
[----:B------:R-:W-:Y:S01]  /*36190*/  STL.64 [R1+0x98], R6 ;  /* 0x0000980601007387 */ /* 0x000fe20000100a00 */
[----:B------:R-:W-:Y:S02]  /*361a0*/  MOV R29, R5 ;  /* 0x00000005001d7202 */ /* 0x000fe40000000f00 */
[----:B------:R-:W0:Y:S04]  /*361b0*/  LDSM.16.MT88.4 R4, [R2+0xf000] ;  /* 0x00f000000204783b */ /* 0x000e280000004200 */
[----:B0-----:R-:W-:Y:S01]  /*361c0*/  STL [R1+0x3740], R7 ;  /* 0x0037400701007387 */ /* 0x001fe20000100800 */
[----:B------:R-:W-:Y:S02]  /*361d0*/  STL [R1+0x3820], R6 ;  /* 0x0038200601007387 */ /* 0x000fe40000100800 */
[----:B------:R0:W-:Y:S02]  /*361e0*/  STL.64 [R1+0x3818], R4 ;  /* 0x0038180401007387 */ /* 0x0001e40000100a00 */
[----:B0-----:R-:W-:Y:S01]  /*361f0*/  HMMA.16816.F32 R4, R16, R24, R8 ;  /* 0x000000181004723c */ /* 0x001fe20000001808 */
[----:B------:R-:W0:Y:S04]  /*36200*/  LDSM.16.MT88.4 R16, [R2+0xf080] ;  /* 0x00f080000210783b */ /* 0x000e280000004200 */
[----:B0-----:R0:W-:Y:S11]  /*36210*/  STL.64 [R1+0x3718], R18 ;  /* 0x0037181201007387 */ /* 0x0011f60000100a00 */
[----:B------:R-:W-:Y:S07]  /*36220*/  @!UPT UIADD3 URZ, URZ, URZ, URZ ;  /* 0x0000003f3f3ff290 */ /* 0x000fee000fffe03f */
[----:B------:R-:W-:Y:S02]  /*36230*/  STL.64 [R1+0x70], R4 ;  /* 0x0000700401007387 */ /* 0x000fe40000100a00 */
[----:B------:R-:W-:Y:S02]  /*36240*/  STL.64 [R1+0x78], R6 ;  /* 0x0000780601007387 */ /* 0x000fe40000100a00 */
[----:B------:R1:W-:Y:S01]  /*36250*/  STL.64 [R1+0x3710], R16 ;  /* 0x0037101001007387 */ /* 0x0003e20000100a00 */
[----:B0-----:R-:W-:Y:S01]  /*36260*/  MOV R18, R13 ;  /* 0x0000000d00127202 */ /* 0x001fe20000000f00 */
[----:B------:R-:W-:Y:S02]  /*36270*/  IMAD.MOV.U32 R19, RZ, RZ, R12 ;  /* 0x000000ffff137224 */ /* 0x000fe400078e000c */
[----:B-1----:R-:W-:Y:S01]  /*36280*/  IMAD.MOV.U32 R16, RZ, RZ, R15 ;  /* 0x000000ffff107224 */ /* 0x002fe200078e000f */
[----:B------:R-:W-:Y:S02]  /*36290*/  MOV R17, R14 ;  /* 0x0000000e00117202 */ /* 0x000fe40000000f00 */
[----:B------:R-:W-:Y:S03]  /*362a0*/  STL.64 [R1+0x3778], R18 ;  /* 0x0037781201007387 */ /* 0x000fe60000100a00 */
[----:B------:R0:W-:Y:S02]  /*362b0*/  STL.64 [R1+0x3770], R16 ;  /* 0x0037701001007387 */ /* 0x0001e40000100a00 */
[----:B------:R-:W2:Y:S02]  /*362c0*/  LDL.LU R8, [R1+0xf0] ;  /* 0x0000f00001087983 */ /* 0x000ea40000300800 */
[----:B------:R-:W2:Y:S01]  /*362d0*/  LDL.LU R9, [R1+0xf4] ;  /* 0x0000f40001097983 */ /* 0x000ea20000300800 */
[----:B------:R-:W2:Y:S01]  /*362e0*/  LDL.LU R10, [R1+0xf8] ;  /* 0x0000f800010a7983 */ /* 0x000ea20000300800 */
[----:B------:R-:W2:Y:S01]  /*362f0*/  LDL.LU R11, [R1+0xfc] ;  /* 0x0000fc00010b7983 */ /* 0x000ea20000300800 */
[----:B---3--:R-:W-:Y:S01]  /*36300*/  MOV R12, R22 ;  /* 0x00000016000c7202 */ /* 0x008fe20000000f00 */
[----:B------:R-:W-:Y:S01]  /*36310*/  IMAD.MOV.U32 R14, RZ, RZ, R28 ;  /* 0x000000ffff0e7224 */ /* 0x000fe200078e001c */
[----:B----4-:R-:W-:-:S02]  /*36320*/  MOV R15, R27 ;  /* 0x0000001b000f7202 */ /* 0x010fc40000000f00 */
[----:B------:R-:W-:Y:S01]  /*36330*/  MOV R13, R3 ;  /* 0x00000003000d7202 */ /* 0x000fe20000000f00 */
[----:B--2---:R-:W-:Y:S01]  /*36340*/  STL.64 [R1+0x3798], R10 ;  /* 0x0037980a01007387 */ /* 0x004fe20000100a00 */
[----:B------:R-:W-:Y:S02]  /*36350*/  STL.64 [R1+0x3790], R8 ;  /* 0x0037900801007387 */ /* 0x000fe40000100a00 */
[----:B------:R-:W2:Y:S02]  /*36360*/  LDL.LU R22, [R1+0x3858] ;  /* 0x0038580001167983 */ /* 0x000ea40000300800 */
[----:B------:R-:W3:Y:S01]  /*36370*/  LDL.LU R3, [R1+0x3854] ;  /* 0x0038540001037983 */ /* 0x000ee20000300800 */
[----:B------:R-:W4:Y:S01]  /*36380*/  LDL.LU R28, [R1+0x3850] ;  /* 0x00385000011c7983 */ /* 0x000f220000300800 */
[----:B------:R-:W2:Y:S02]  /*36390*/  LDL.LU R27, [R1+0x384c] ;  /* 0x00384c00011b7983 */ /* 0x000ea40000300800 */
[----:B------:R-:W-:Y:S02]  /*363a0*/  STL.64 [R1+0x37c0], R14 ;  /* 0x0037c00e01007387 */ /* 0x000fe40000100a00 */
[----:B------:R-:W-:Y:S01]  /*363b0*/  STL.64 [R1+0x37b8], R12 ;  /* 0x0037b80c01007387 */ /* 0x000fe20000100a00 */
        /* <DEDUP_REMOVED lines=17> */
[----:B------:R3:W-:Y:S02]  /*364d0*/  STL.64 [R1+0x37d8], R16 ;  /* 0x0037d81001007387 */ /* 0x0007e40000100a00 */
[----:B---3--:R-:W-:Y:S01]  /*364e0*/  MOV R16, R3 ;  /* 0x0000000300107202 */ /* 0x008fe20000000f00 */
[----:B------:R-:W-:Y:S01]  /*364f0*/  IMAD.MOV.U32 R17, RZ, RZ, R22 ;  /* 0x000000ffff117224 */ /* 0x000fe200078e0016 */
[----:B------:R-:W2:Y:S01]  /*36500*/  LDL.LU R3, [R1+0x3848] ;  /* 0x0038480001037983 */ /* 0x000ea20000300800 */
[----:B------:R-:W3:Y:S01]  /*36510*/  LDL.LU R22, [R1+0x3844] ;  /* 0x0038440001167983 */ /* 0x000ee20000300800 */
[----:B------:R-:W-:-:S02]  /*36520*/  MOV R18, R23 ;  /* 0x0000001700127202 */ /* 0x000fc40000000f00 */
[----:B------:R-:W-:Y:S01]  /*36530*/  MOV R19, R26 ;  /* 0x0000001a00137202 */ /* 0x000fe20000000f00 */
[----:B------:R-:W2:Y:S01]  /*36540*/  LDL.LU R23, [R1+0x3840] ;  /* 0x0038400001177983 */ /* 0x000ea20000300800 */
[----:B------:R-:W2:Y:S02]  /*36550*/  LDL.LU R26, [R1+0x383c] ;  /* 0x00383c00011a7983 */ /* 0x000ea40000300800 */
[----:B------:R-:W2:Y:S02]  /*36560*/  LDL.LU R4, [R1+0x180] ;  /* 0x0001800001047983 */ /* 0x000ea40000300800 */
[----:B------:R-:W2:Y:S01]  /*36570*/  LDL.LU R5, [R1+0x184] ;  /* 0x0001840001057983 */ /* 0x000ea20000300800 */
[----:B------:R-:W2:Y:S01]  /*36580*/  LDL.LU R6, [R1+0x188] ;  /* 0x0001880001067983 */ /* 0x000ea20000300800 */
[----:B------:R-:W2:Y:S03]  /*36590*/  LDL.LU R7, [R1+0x18c] ;  /* 0x00018c0001077983 */ /* 0x000ea60000300800 */
[----:B--2---:R-:W-:Y:S01]  /*365a0*/  STL.64 [R1+0x3830], R6 ;  /* 0x0038300601007387 */ /* 0x004fe20000100a00 */
[----:B------:R0:W-:Y:S03]  /*365b0*/  STL.64 [R1+0x3828], R4 ;  /* 0x0038280401007387 */ /* 0x0001e60000100a00 */
[----:B0-----:R-:W2:Y:S01]  /*365c0*/  LDL.LU R4, [R1+0x190] ;  /* 0x0001900001047983 */ /* 0x001ea20000300800 */
[----:B------:R-:W2:Y:S02]  /*365d0*/  LDL.LU R5, [R1+0x194] ;  /* 0x0001940001057983 */ /* 0x000ea40000300800 */
[----:B------:R-:W2:Y:S02]  /*365e0*/  LDL.LU R6, [R1+0x198] ;  /* 0x0001980001067983 */ /* 0x000ea40000300800 */
[----:B------:R-:W2:Y:S01]  /*365f0*/  LDL.LU R7, [R1+0x19c] ;  /* 0x00019c0001077983 */ /* 0x000ea20000300800 */
[----:B------:R-:W-:Y:S01]  /*36600*/  STL.64 [R1+0x3810], R18 ;  /* 0x0038101201007387 */ /* 0x000fe20000100a00 */
[----:B------:R0:W-:Y:S03]  /*36610*/  STL.64 [R1+0x3808], R16 ;  /* 0x0038081001007387 */ /* 0x0001e60000100a00 */
[----:B0-----:R-:W2:Y:S01]  /*36620*/  LDL.LU R16, [R1+0x50] ;  /* 0x0000500001107983 */ /* 0x001ea20000300800 */
[----:B------:R-:W-:-:S02]  /*36630*/  IMAD.MOV.U32 R17, RZ, RZ, R27 ;  /* 0x000000ffff117224 */ /* 0x000fc400078e001b */
[----:B------:R-:W2:Y:S02]  /*36640*/  LDL.LU R27, [R1+0x3838] ;  /* 0x00383800011b7983 */ /* 0x000ea40000300800 */
[----:B------:R-:W3:Y:S01]  /*36650*/  LDL.LU R18, [R1+0x58] ;  /* 0x0000580001127983 */ /* 0x000ee20000300800 */
[----:B------:R-:W3:Y:S01]  /*36660*/  LDL.LU R19, [R1+0x5c] ;  /* 0x00005c0001137983 */ /* 0x000ee20000300800 */
[----:B------:R-:W3:Y:S02]  /*36670*/  LDL.LU R12, [R1+0x150] ;  /* 0x00015000010c7983 */ /* 0x000ee40000300800 */
[----:B------:R-:W3:Y:S02]  /*36680*/  LDL.LU R13, [R1+0x154] ;  /* 0x00015400010d7983 */ /* 0x000ee40000300800 */
[----:B------:R-:W3:Y:S01]  /*36690*/  LDL.LU R14, [R1+0x158] ;  /* 0x00015800010e7983 */ /* 0x000ee20000300800 */
[----:B--2---:R-:W-:-:S05]  /*366a0*/  MOV R15, R27 ;  /* 0x0000001b000f7202 */ /* 0x004fca0000000f00 */
[----:B---3--:R-:W-:Y:S01]  /*366b0*/  STL.64 [R1+0x37f0], R14 ;  /* 0x0037f00e01007387 */ /* 0x008fe20000100a00 */
[----:B------:R0:W-:Y:S03]  /*366c0*/  STL.64 [R1+0x37e8], R12 ;  /* 0x0037e80c01007387 */ /* 0x0001e60000100a00 */
[----:B0-----:R-:W2:Y:S01]  /*366d0*/  LDL.LU R12, [R1+0x170] ;  /* 0x00017000010c7983 */ /* 0x001ea20000300800 */
[----:B------:R-:W2:Y:S02]  /*366e0*/  LDL.LU R13, [R1+0x174] ;  /* 0x00017400010d7983 */ /* 0x000ea40000300800 */
[----:B------:R-:W3:Y:S02]  /*366f0*/  LDL.LU R14, [R1+0x178] ;  /* 0x00017800010e7983 */ /* 0x000ee40000300800 */
[----:B------:R-:W3:Y:S01]  /*36700*/  LDL.LU R15, [R1+0x17c] ;  /* 0x00017c00010f7983 */ /* 0x000ee20000300800 */
[----:B------:R-:W-:Y:S01]  /*36710*/  HMMA.16816.F32 R4, R16, R20, R4 ;  /* 0x000000141004723c */ /* 0x000fe20000001804 */
[----:B------:R-:W-:-:S02]  /*36720*/  MOV R8, R26 ;  /* 0x0000001a00087202 */ /* 0x000fc40000000f00 */
[----:B------:R-:W-:Y:S11]  /*36730*/  MOV R11, R3 ;  /* 0x00000003000b7202 */ /* 0x000ff60000000f00 */
[----:B------:R-:W-:Y:S10]  /*36740*/  @!UPT UIADD3 URZ, URZ, URZ, URZ ;  /* 0x0000003f3f3ff290 */ /* 0x000ff4000fffe03f */
[----:B------:R-:W-:Y:S01]  /*36750*/  IMAD.MOV.U32 R26, RZ, RZ, R4 ;  /* 0x000000ffff1a7224 */ /* 0x000fe200078e0004 */
[----:B------:R-:W-:Y:S02]  /*36760*/  MOV R27, R5 ;  /* 0x00000005001b7202 */ /* 0x000fe40000000f00 */
[----:B------:R-:W-:Y:S01]  /*36770*/  MOV R3, R7 ;  /* 0x0000000700037202 */ /* 0x000fe20000000f00 */
[----:B---3--:R-:W-:Y:S01]  /*36780*/  STL.64 [R1+0x3800], R14 ;  /* 0x0038000e01007387 */ /* 0x008fe20000100a00 */
[----:B--2---:R0:W-:Y:S03]  /*36790*/  STL.64 [R1+0x37f8], R12 ;  /* 0x0037f80c01007387 */ /* 0x0041e60000100a00 */
[----:B0-----:R-:W2:Y:S01]  /*367a0*/  LDL.LU R12, [R1+0x1d0] ;  /* 0x0001d000010c7983 */ /* 0x001ea20000300800 */
[----:B------:R-:W2:Y:S02]  /*367b0*/  LDL.LU R13, [R1+0x1d4] ;  /* 0x0001d400010d7983 */ /* 0x000ea40000300800 */
[----:B------:R-:W2:Y:S02]  /*367c0*/  LDL.LU R14, [R1+0x1d8] ;  /* 0x0001d800010e7983 */ /* 0x000ea40000300800 */
[----:B------:R-:W2:Y:S01]  /*367d0*/  LDL.LU R15, [R1+0x1dc] ;  /* 0x0001dc00010f7983 */ /* 0x000ea20000300800 */
[----:B------:R-:W-:Y:S01]  /*367e0*/  STL [R1+0x36f8], R2 ;  /* 0x0036f80201007387 */ /* 0x000fe20000100800 */
[----:B------:R-:W-:Y:S02]  /*367f0*/  STL [R1+0xa8], R6 ;  /* 0x0000a80601007387 */ /* 0x000fe40000100800 */
[----:B----4-:R-:W0:Y:S02]  /*36800*/  LDSM.16.MT88.4 R4, [R28+0xf000] ;  /* 0x00f000001c04783b */ /* 0x010e240000004200 */
[----:B0-----:R-:W-:Y:S02]  /*36810*/  STL.64 [R1+0x30], R4 ;  /* 0x0000300401007387 */ /* 0x001fe40000100a00 */
[----:B------:R0:W-:Y:S02]  /*36820*/  STL [R1+0x38], R6 ;  /* 0x0000380601007387 */ /* 0x0001e40000100800 */
[----:B------:R-:W-:-:S02]  /*36830*/  IMAD.MOV.U32 R2, RZ, RZ, R7 ;  /* 0x000000ffff027224 */ /* 0x000fc400078e0007 */
[----:B0-----:R-:W3:Y:S01]  /*36840*/  LDL.LU.64 R6, [R1+0x3830] ;  /* 0x0038300001067983 */ /* 0x001ee20000300a00 */
[----:B------:R-:W3:Y:S02]  /*36850*/  LDL.LU.64 R4, [R1+0x3828] ;  /* 0x0038280001047983 */ /* 0x000ee40000300a00 */
[----:B------:R-:W-:Y:S02]  /*36860*/  STL [R1+0x36fc], R2 ;  /* 0x0036fc0201007387 */ /* 0x000fe40000100800 */
[----:B------:R-:W-:Y:S01]  /*36870*/  IMAD.MOV.U32 R9, RZ, RZ, R23 ;  /* 0x000000ffff097224 */ /* 0x000fe200078e0017 */
[----:B------:R-:W-:Y:S01]  /*36880*/  MOV R10, R22 ;  /* 0x00000016000a7202 */ /* 0x000fe20000000f00 */
[----:B---3--:R-:W-:Y:S01]  /*36890*/  HMMA.16816.F32 R16, R16, R24, R4 ;  /* 0x000000181010723c */ /* 0x008fe20000001804 */
[----:B------:R-:W3:Y:S01]  /*368a0*/  LDL.LU R6, [R1+0x3820] ;  /* 0x0038200001067983 */ /* 0x000ee20000300800 */
[----:B------:R-:W4:Y:S11]  /*368b0*/  LDL.LU.64 R4, [R1+0x3818] ;  /* 0x0038180001047983 */ /* 0x000f360000300a00 */
[----:B------:R-:W-:Y:S10]  /*368c0*/  @!UPT UIADD3 URZ, URZ, URZ, URZ ;  /* 0x0000003f3f3ff290 */ /* 0x000ff4000fffe03f */
[----:B------:R-:W-:Y:S01]  /*368d0*/  STL [R1+0x8c], R19 ;  /* 0x00008c1301007387 */ /* 0x000fe20000100800 */
[----:B------:R-:W-:Y:S02]  /*368e0*/  MOV R7, R16 ;  /* 0x0000001000077202 */ /* 0x000fe40000000f00 */
[----:B------:R-:W-:Y:S01]  /*368f0*/  MOV R22, R17 ;  /* 0x0000001100167202 */ /* 0x000fe20000000f00 */
[----:B------:R-:W-:Y:S02]  /*36900*/  IMAD.MOV.U32 R23, RZ, RZ, R18 ;  /* 0x000000ffff177224 */ /* 0x000fe400078e0012 */
[----:B------:R-:W0:Y:S04]  /*36910*/  LDSM.16.MT88.4 R16, [R28+0xf080] ;  /* 0x00f080001c10783b */ /* 0x000e280000004200 */
[----:B---3--:R-:W-:Y:S01]  /*36920*/  STL.64 [R1+0x3750], R6 ;  /* 0x0037500601007387 */ /* 0x008fe20000100a00 */
[----:B----4-:R1:W-:Y:S03]  /*36930*/  STL.64 [R1+0x3748], R4 ;  /* 0x0037480401007387 */ /* 0x0103e60000100a00 */
[----:B-1----:R-:W3:Y:S01]  /*36940*/  LDL.LU R4, [R1+0x10] ;  /* 0x0000100001047983 */ /* 0x002ee20000300800 */
[----:B------:R-:W3:Y:S02]  /*36950*/  LDL.LU R5, [R1+0x14] ;  /* 0x0000140001057983 */ /* 0x000ee40000300800 */
[----:B------:R-:W3:Y:S02]  /*36960*/  LDL.LU R6, [R1+0x18] ;  /* 0x0000180001067983 */ /* 0x000ee40000300800 */
[----:B------:R-:W3:Y:S01]  /*36970*/  LDL.LU R7, [R1+0x1c] ;  /* 0x00001c0001077983 */ /* 0x000ee20000300800 */
[----:B0-----:R-:W-:Y:S01]  /*36980*/  STL.64 [R1+0x60], R16 ;  /* 0x0000601001007387 */ /* 0x001fe20000100a00 */
[----:B------:R0:W-:Y:S03]  /*36990*/  STL.64 [R1+0x68], R18 ;  /* 0x0000681201007387 */ /* 0x0001e60000100a00 */
[----:B0-----:R-:W2:Y:S01]  /*369a0*/  LDL.LU.64 R18, [R1+0x3810] ;  /* 0x0038100001127983 */ /* 0x001ea20000300a00 */
        /* <DEDUP_REMOVED lines=10> */
[----:B--2---:R-:W-:Y:S01]  /*36a50*/  HMMA.16816.F32 R16, R16, R24, R12 ;  /* 0x000000181010723c */ /* 0x004fe2000000180c */
[----:B------:R-:W2:Y:S01]  /*36a60*/  LDL.LU.64 R14, [R1+0x37f0] ;  /* 0x0037f000010e7983 */ /* 0x000ea20000300a00 */
[----:B------:R-:W2:Y:S11]  /*36a70*/  LDL.LU.64 R12, [R1+0x37e8] ;  /* 0x0037e800010c7983 */ /* 0x000eb60000300a00 */
[----:B------:R-:W-:Y:S10]  /*36a80*/  @!UPT UIADD3 URZ, URZ, URZ, URZ ;  /* 0x0000003f3f3ff290 */ /* 0x000ff4000fffe03f */
[----:B------:R-:W-:Y:S01]  /*36a90*/  STL.64 [R1+0x170], R16 ;  /* 0x0001701001007387 */ /* 0x000fe20000100a00 */
[----:B------:R0:W-:Y:S03]  /*36aa0*/  STL.64 [R1+0x178], R18 ;  /* 0x0001781201007387 */ /* 0x0001e60000100a00 */
[----:B0-----:R-:W3:Y:S01]  /*36ab0*/  LDL.LU.64 R18, [R1+0x37e0] ;  /* 0x0037e00001127983 */ /* 0x001ee20000300a00 */
[----:B------:R-:W3:Y:S02]  /*36ac0*/  LDL.LU.64 R16, [R1+0x37d8] ;  /* 0x0037d80001107983 */ /* 0x000ee40000300a00 */
[C---:B---3--:R-:W-:Y:S08]  /*36ad0*/  HMMA.16816.F32 R16, R4.reuse, R20, R16 ;  /* 0x000000140410723c */ /* 0x048ff00000001810 */
[----:B--2---:R-:W-:Y:S11]  /*36ae0*/  HMMA.16816.F32 R4, R4, R24, R12 ;  /* 0x000000180404723c */ /* 0x004ff6000000180c */
[----:B------:R-:W-:Y:S04]  /*36af0*/  @!UPT UIADD3 URZ, URZ, URZ, URZ ;  /* 0x0000003f3f3ff290 */ /* 0x000fe8000fffe03f */
[----:B------:R-:W-:Y:S01]  /*36b00*/  STL.64 [R1+0x180], R16 ;  /* 0x0001801001007387 */ /* 0x000fe20000100a00 */
[----:B------:R-:W-:Y:S01]  /*36b10*/  MOV R28, R19 ;  /* 0x00000013001c7202 */ /* 0x000fe20000000f00 */
[----:B------:R0:W-:Y:S02]  /*36b20*/  STL [R1+0x188], R18 ;  /* 0x0001881201007387 */ /* 0x0001e40000100800 */
[----:B0-----:R-:W2:Y:S01]  /*36b30*/  LDL.LU.64 R18, [R1+0x37d0] ;  /* 0x0037d00001127983 */ /* 0x001ea20000300a00 */
[----:B------:R-:W2:Y:S02]  /*36b40*/  LDL.LU.64 R16, [R1+0x37c8] ;  /* 0x0037c80001107983 */ /* 0x000ea40000300a00 */
[----:B------:R-:W-:Y:S02]  /*36b50*/  STL [R1+0x36cc], R28 ;  /* 0x0036cc1c01007387 */ /* 0x000fe40000100800 */
[----:B------:R-:W2:Y:S01]  /*36b60*/  LDL.LU.64 R14, [R1+0x37c0] ;  /* 0x0037c000010e7983 */ /* 0x000ea20000300a00 */
[----:B------:R-:W2:Y:S01]  /*36b70*/  LDL.LU.64 R12, [R1+0x37b8] ;  /* 0x0037b800010c7983 */ /* 0x000ea20000300a00 */
[----:B------:R0:W-:Y:S02]  /*36b80*/  STL.64 [R1+0x160], R4 ;  /* 0x0001600401007387 */ /* 0x0001e40000100a00 */
[----:B------:R1:W-:Y:S01]  /*36b90*/  STL.64 [R1+0x168], R6 ;  /* 0x0001680601007387 */ /* 0x0003e20000100a00 */
[----:B0-----:R-:W3:Y:S01]  /*36ba0*/  LDL.LU R4, [R1+0xc0] ;  /* 0x0000c00001047983 */ /* 0x001ee20000300800 */
[----:B------:R-:W3:Y:S02]  /*36bb0*/  LDL.LU R5, [R1+0xc4] ;  /* 0x0000c40001057983 */ /* 0x000ee40000300800 */
[----:B-1----:R-:W3:Y:S02]  /*36bc0*/  LDL.LU R6, [R1+0xc8] ;  /* 0x0000c80001067983 */ /* 0x002ee40000300800 */
[----:B------:R-:W-:-:S02]  /*36bd0*/  IMAD.MOV.U32 R7, RZ, RZ, R0 ;  /* 0x000000ffff077224 */ /* 0x000fc400078e0000 */
[----:B------:R-:W4:Y:S01]  /*36be0*/  LDL.LU R0, [R1+0x37b0] ;  /* 0x0037b00001007983 */ /* 0x000f220000300800 */
[C---:B--2---:R-:W-:Y:S08]  /*36bf0*/  HMMA.16816.F32 R16, R12.reuse, R20, R16 ;  /* 0x000000140c10723c */ /* 0x044ff00000001810 */
[----:B------:R-:W-:Y:S11]  /*36c00*/  HMMA.16816.F32 R12, R12, R24, R8 ;  /* 0x000000180c0c723c */ /* 0x000ff60000001808 */
        /* <DEDUP_REMOVED lines=9> */
[----:B------:R-:W-:Y:S02]  /*36ca0*/  STL.64 [R1+0x100], R12 ;  /* 0x0001000c01007387 */ /* 0x000fe40000100a00 */
[----:B------:R0:W-:Y:S02]  /*36cb0*/  STL.64 [R1+0x108], R14 ;  /* 0x0001080e01007387 */ /* 0x0001e40000100a00 */
[----:B0-----:R-:W2:Y:S01]  /*36cc0*/  LDL.LU.64 R14, [R1+0x3788] ;  /* 0x00378800010e7983 */ /* 0x001ea20000300a00 */
[----:B------:R-:W2:Y:S02]  /*36cd0*/  LDL.LU.64 R12, [R1+0x3780] ;  /* 0x00378000010c7983 */ /* 0x000ea40000300a00 */
[C---:B--2---:R-:W-:Y:S08]  /*36ce0*/  HMMA.16816.F32 R16, R12.reuse, R20, R16 ;  /* 0x000000140c10723c */ /* 0x044ff00000001810 */
[----:B------:R-:W-:Y:S11]  /*36cf0*/  HMMA.16816.F32 R12, R12, R24, R8 ;  /* 0x000000180c0c723c */ /* 0x000ff60000001808 */
[----:B------:R-:W-:Y:S04]  /*36d00*/  @!UPT UIADD3 URZ, URZ, URZ, URZ ;  /* 0x0000003f3f3ff290 */ /* 0x000fe8000fffe03f */
[----:B------:R-:W-:Y:S01]  /*36d10*/  STL.64 [R1+0x140], R16 ;  /* 0x0001401001007387 */ /* 0x000fe20000100a00 */
[----:B------:R0:W-:Y:S03]  /*36d20*/  STL.64 [R1+0x148], R18 ;  /* 0x0001481201007387 */ /* 0x0001e60000100a00 */
[----:B0-----:R-:W2:Y:S01]  /*36d30*/  LDL.LU.64 R18, [R1+0x3778] ;  /* 0x0037780001127983 */ /* 0x001ea20000300a00 */
[----:B------:R-:W2:Y:S02]  /*36d40*/  LDL.LU.64 R16, [R1+0x3770] ;  /* 0x0037700001107983 */ /* 0x000ea40000300a00 */
[----:B------:R-:W2:Y:S02]  /*36d50*/  LDL.LU.64 R10, [R1+0x3768] ;  /* 0x00376800010a7983 */ /* 0x000ea40000300a00 */
[----:B------:R-:W2:Y:S01]  /*36d60*/  LDL.LU.64 R8, [R1+0x3760] ;  /* 0x0037600001087983 */ /* 0x000ea20000300a00 */
[----:B------:R-:W-:Y:S01]  /*36d70*/  STL.64 [R1+0x130], R12 ;  /* 0x0001300c01007387 */ /* 0x000fe20000100a00 */
[----:B------:R-:W-:Y:S02]  /*36d80*/  STL.64 [R1+0x138], R14 ;  /* 0x0001380e01007387 */ /* 0x000fe40000100a00 */
[----:B----4-:R-:W0:Y:S02]  /*36d90*/  LDSM.16.MT88.4 R12, [R0+0xf000] ;  /* 0x00f00000000c783b */ /* 0x010e240000004200 */
[----:B0-----:R0:W-:Y:S01]  /*36da0*/  STL.64 [R1+0x50], R12 ;  /* 0x0000500c01007387 */ /* 0x0011e20000100a00 */
[----:B------:R-:W-:Y:S01]  /*36db0*/  MOV R28, R15 ;  /* 0x0000000f001c7202 */ /* 0x000fe20000000f00 */
[C---:B--2---:R-:W-:Y:S11]  /*36dc0*/  HMMA.16816.F32 R16, R8.reuse, R20, R16 ;  /* 0x000000140810723c */ /* 0x044ff60000001810 */
[----:B------:R-:W-:Y:S11]  /*36dd0*/  @!UPT UIADD3 URZ, URZ, URZ, URZ ;  /* 0x0000003f3f3ff290 */ /* 0x000ff6000fffe03f */
[----:B------:R-:W-:Y:S01]  /*36de0*/  @!UPT UIADD3 URZ, URZ, URZ, URZ ;  /* 0x0000003f3f3ff290 */ /* 0x000fe2000fffe03f */
[----:B------:R-:W-:Y:S01]  /*36df0*/  STL.64 [R1+0x110], R16 ;  /* 0x0001101001007387 */ /* 0x000fe20000100a00 */
[----:B------:R-:W-:Y:S02]  /*36e00*/  STL.64 [R1+0x118], R18 ;  /* 0x0001181201007387 */ /* 0x000fe40000100a00 */
[----:B------:R-:W1:Y:S04]  /*36e10*/  LDSM.16.MT88.4 R16, [R0+0xf080] ;  /* 0x00f080000010783b */ /* 0x000e680000004200 */
[----:B------:R2:W-:Y:S01]  /*36e20*/  STL [R1+0x58], R14 ;  /* 0x0000580e01007387 */ /* 0x0005e20000100800 */
[----:B0-----:R-:W4:Y:S04]  /*36e30*/  LDL.LU R12, [R1+0x70] ;  /* 0x00007000010c7983 */ /* 0x001f280000300800 */
[----:B-1----:R0:W-:Y:S01]  /*36e40*/  STL.64 [R1+0x40], R16 ;  /* 0x0000401001007387 */ /* 0x0021e20000100a00 */
[----:B------:R1:W-:Y:S02]  /*36e50*/  STL.64 [R1+0x48], R18 ;  /* 0x0000481201007387 */ /* 0x0003e40000100a00 */
[----:B------:R-:W4:Y:S02]  /*36e60*/  LDL.LU R13, [R1+0x74] ;  /* 0x00007400010d7983 */ /* 0x000f240000300800 */
[----:B--2---:R-:W2:Y:S01]  /*36e70*/  LDL.LU R14, [R1+0x78] ;  /* 0x00007800010e7983 */ /* 0x004ea20000300800 */
[----:B------:R-:W2:Y:S04]  /*36e80*/  LDL.LU R15, [R1+0x7c] ;  /* 0x00007c00010f7983 */ /* 0x000ea80000300800 */
[----:B0-----:R-:W2:Y:S01]  /*36e90*/  LDL.LU R16, [R1+0xb0] ;  /* 0x0000b00001107983 */ /* 0x001ea20000300800 */
[----:B------:R-:W2:Y:S02]  /*36ea0*/  LDL.LU R17, [R1+0xb4] ;  /* 0x0000b40001117983 */ /* 0x000ea40000300800 */
[----:B-1----:R-:W2:Y:S02]  /*36eb0*/  LDL.LU R18, [R1+0xb8] ;  /* 0x0000b80001127983 */ /* 0x002ea40000300800 */
[----:B------:R-:W2:Y:S01]  /*36ec0*/  LDL.LU R19, [R1+0xbc] ;  /* 0x0000bc0001137983 */ /* 0x000ea20000300800 */
[----:B---3--:R-:W-:Y:S01]  /*36ed0*/  HMMA.16816.F32 R4, R8, R24, R4 ;  /* 0x000000180804723c */ /* 0x008fe20000001804 */
[----:B--2---:R-:W-:Y:S01]  /*36ee0*/  STL.64 [R1+0x3728], R18 ;  /* 0x0037281201007387 */ /* 0x004fe20000100a00 */
[----:B------:R0:W-:Y:S03]  /*36ef0*/  STL.64 [R1+0x3720], R16 ;  /* 0x0037201001007387 */ /* 0x0001e60000100a00 */
[----:B0-----:R-:W2:Y:S01]  /*36f00*/  LDL.LU R16, [R1+0xe0] ;  /* 0x0000e00001107983 */ /* 0x001ea20000300800 */
[----:B------:R-:W2:Y:S02]  /*36f10*/  LDL.LU R17, [R1+0xe4] ;  /* 0x0000e40001117983 */ /* 0x000ea40000300800 */
[----:B------:R-:W2:Y:S02]  /*36f20*/  LDL.LU R18, [R1+0xe8] ;  /* 0x0000e80001127983 */ /* 0x000ea40000300800 */
[----:B------:R-:W2:Y:S01]  /*36f30*/  LDL.LU R19, [R1+0xec] ;  /* 0x0000ec0001137983 */ /* 0x000ea20000300800 */
[----:B------:R-:W-:Y:S01]  /*36f40*/  STL.64 [R1+0x3708], R14 ;  /* 0x0037080e01007387 */ /* 0x000fe20000100a00 */
[----:B----4-:R0:W-:Y:S03]  /*36f50*/  STL.64 [R1+0x3700], R12 ;  /* 0x0037000c01007387 */ /* 0x0101e60000100a00 */
[----:B0-----:R-:W3:Y:S01]  /*36f60*/  LDL.LU R12, [R1+0x90] ;  /* 0x00009000010c7983 */ /* 0x001ee20000300800 */
[----:B------:R-:W-:-:S02]  /*36f70*/  IMAD.MOV.U32 R13, RZ, RZ, R29 ;  /* 0x000000ffff0d7224 */ /* 0x000fc400078e001d */
[----:B------:R-:W4:Y:S02]  /*36f80*/  LDL.LU R29, [R1+0x3758] ;  /* 0x00375800011d7983 */ /* 0x000f240000300800 */
[----:B------:R-:W3:Y:S01]  /*36f90*/  LDL.LU R14, [R1+0x98] ;  /* 0x00009800010e7983 */ /* 0x000ee20000300800 */
[----:B------:R-:W3:Y:S03]  /*36fa0*/  LDL.LU R15, [R1+0x9c] ;  /* 0x00009c00010f7983 */ /* 0x000ee60000300800 */
[----:B------:R-:W-:Y:S01]  /*36fb0*/  MOV R21, R6 ;  /* 0x0000000600157202 */ /* 0x000fe20000000f00 */
[----:B------:R-:W-:Y:S01]  /*36fc0*/  STL.64 [R1+0xf0], R4 ;  /* 0x0000f00401007387 */ /* 0x000fe20000100a00 */
[----:B------:R-:W-:-:S05]  /*36fd0*/  MOV R20, R7 ;  /* 0x0000000700147202 */ /* 0x000fca0000000f00 */
[----:B------:R-:W-:Y:S01]  /*36fe0*/  STL [R1+0x3610], R20 ;  /* 0x0036101401007387 */ /* 0x000fe20000100800 */
[----:B------:R-:W-:Y:S03]  /*36ff0*/  STL [R1+0x360c], R21 ;  /* 0x00360c1501007387 */ /* 0x000fe60000100800 */
[----:B----4-:R-:W0:Y:S02]  /*37000*/  LDSM.16.MT88.4 R4, [R29+0xf000] ;  /* 0x00f000001d04783b */ /* 0x010e240000004200 */
[----:B0-----:R-:W-:Y:S01]  /*37010*/  MOV R9, R6 ;  /* 0x0000000600097202 */ /* 0x001fe20000000f00 */
[----:B------:R-:W-:Y:S02]  /*37020*/  IMAD.MOV.U32 R8, RZ, RZ, R7 ;  /* 0x000000ffff087224 */ /* 0x000fe400078e0007 */
[----:B------:R-:W4:Y:S01]  /*37030*/  LDL.LU.64 R6, [R1+0x3750] ;  /* 0x0037500001067983 */ /* 0x000f220000300a00 */
[----:B------:R-:W-:Y:S01]  /*37040*/  IMAD.MOV.U32 R11, RZ, RZ, R4 ;  /* 0x000000ffff0b7224 */ /* 0x000fe200078e0004 */
[----:B------:R-:W-:-:S02]  /*37050*/  MOV R10, R5 ;  /* 0x00000005000a7202 */ /* 0x000fc40000000f00 */
[----:B------:R-:W2:Y:S03]  /*37060*/  LDL.LU.64 R4, [R1+0x3748] ;  /* 0x0037480001047983 */ /* 0x000ea60000300a00 */
[----:B------:R0:W-:Y:S02]  /*37070*/  STL.64 [R1+0x36e0], R10 ;  /* 0x0036e00a01007387 */ /* 0x0001e40000100a00 */
[----:B------:R1:W-:Y:S02]  /*37080*/  STL.64 [R1+0x36d8], R8 ;  /* 0x0036d80801007387 */ /* 0x0003e40000100a00 */
[----:B0-----:R-:W-:Y:S01]  /*37090*/  IMAD.MOV.U32 R10, RZ, RZ, R23 ;  /* 0x000000ffff0a7224 */ /* 0x001fe200078e0017 */
[----:B-1----:R-:W-:Y:S02]  /*370a0*/  MOV R9, R22 ;  /* 0x0000001600097202 */ /* 0x002fe40000000f00 */
[----:B----4-:R-:W-:-:S02]  /*370b0*/  MOV R8, R7 ;  /* 0x0000000700087202 */ /* 0x010fc40000000f00 */
[----:B------:R-:W2:Y:S01]  /*370c0*/  LDL.LU R7, [R1+0x3740] ;  /* 0x0037400001077983 */ /* 0x000ea20000300800 */
[----:B------:R-:W2:Y:S02]  /*370d0*/  LDL.LU R22, [R1+0x373c] ;  /* 0x00373c0001167983 */ /* 0x000ea40000300800 */
[----:B------:R-:W2:Y:S02]  /*370e0*/  LDL.LU R23, [R1+0x3738] ;  /* 0x0037380001177983 */ /* 0x000ea40000300800 */
[----:B------:R-:W4:Y:S01]  /*370f0*/  LDL.LU R11, [R1+0x8c] ;  /* 0x00008c00010b7983 */ /* 0x000f220000300800 */
[----:B--2---:R-:W-:Y:S01]  /*37100*/  HMMA.16816.F32 R16, R4, R22, R16 ;  /* 0x000000160410723c */ /* 0x004fe20000001810 */
[----:B----4-:R-:W-:Y:S01]  /*37110*/  STL.64 [R1+0x36f0], R10 ;  /* 0x0036f00a01007387 */ /* 0x010fe20000100a00 */
[----:B------:R0:W-:Y:S02]  /*37120*/  STL.64 [R1+0x36e8], R8 ;  /* 0x0036e80801007387 */ /* 0x0001e40000100a00 */
[----:B0-----:R-:W-:-:S02]  /*37130*/  MOV R8, R26 ;  /* 0x0000001a00087202 */ /* 0x001fc40000000f00 */
[----:B------:R-:W-:Y:S01]  /*37140*/  MOV R9, R27 ;  /* 0x0000001b00097202 */ /* 0x000fe20000000f00 */
[----:B------:R-:W2:Y:S01]  /*37150*/  LDL.LU R26, [R1+0x3734] ;  /* 0x00373400011a7983 */ /* 0x000ea20000300800 */
[----:B------:R-:W2:Y:S02]  /*37160*/  LDL.LU R27, [R1+0x3730] ;  /* 0x00373000011b7983 */ /* 0x000ea40000300800 */
[----:B------:R-:W4:Y:S02]  /*37170*/  LDL.LU R10, [R1+0xa8] ;  /* 0x0000a800010a7983 */ /* 0x000f240000300800 */
[----:B------:R-:W-:-:S11]  /*37180*/  IMAD.MOV.U32 R11, RZ, RZ, R3 ;  /* 0x000000ffff0b7224 */ /* 0x000fd600078e0003 */
[----:B------:R-:W-:Y:S01]  /*37190*/  STL.64 [R1+0xe0], R16 ;  /* 0x0000e01001007387 */ /* 0x000fe20000100a00 */
[----:B------:R0:W-:Y:S01]  /*371a0*/  STL [R1+0xe8], R18 ;  /* 0x0000e81201007387 */ /* 0x0001e20000100800 */
[----:B------:R-:W-:Y:S02]  /*371b0*/  MOV R3, R19 ;  /* 0x0000001300037202 */ /* 0x000fe40000000f00 */
[----:B0-----:R-:W2:Y:S01]  /*371c0*/  LDL.LU.64 R18, [R1+0x3728] ;  /* 0x0037280001127983 */ /* 0x001ea20000300a00 */
[----:B------:R-:W2:Y:S02]  /*371d0*/  LDL.LU.64 R16, [R1+0x3720] ;  /* 0x0037200001107983 */ /* 0x000ea40000300a00 */
[----:B------:R-:W3:Y:S02]  /*371e0*/  LDL R25, [R1+0xe40] ;  /* 0x000e400001197983 */ /* 0x000ee40000100800 */
[----:B------:R-:W-:Y:S01]  /*371f0*/  STL [R1+0x3600], R3 ;  /* 0x0036000301007387 */ /* 0x000fe20000100800 */
[----:B--2---:R-:W-:Y:S01]  /*37200*/  HMMA.16816.F32 R4, R4, R26, R16 ;  /* 0x0000001a0404723c */ /* 0x004fe20000001810 */
[----:B------:R-:W3:Y:S01]  /*37210*/  LDL.LU.64 R18, [R1+0x3718] ;  /* 0x0037180001127983 */ /* 0x000ee20000300a00 */
[----:B------:R-:W3:Y:S11]  /*37220*/  LDL.LU.64 R16, [R1+0x3710] ;  /* 0x0037100001107983 */ /* 0x000ef60000300a00 */
[----:B------:R-:W-:Y:S10]  /*37230*/  @!UPT UIADD3 URZ, URZ, URZ, URZ ;  /* 0x0000003f3f3ff290 */ /* 0x000ff4000fffe03f */
[----:B------:R0:W-:Y:S01]  /*37240*/  STL.64 [R1+0xd0], R4 ;  /* 0x0000d00401007387 */ /* 0x0001e20000100a00 */
[----:B------:R1:W-:Y:S03]  /*37250*/  STL.64 [R1+0xd8], R6 ;  /* 0x0000d80601007387 */ /* 0x0003e60000100a00 */
[----:B0-----:R-:W2:Y:S01]  /*37260*/  LDL.LU.64 R4, [R1+0x60] ;  /* 0x0000600001047983 */ /* 0x001ea20000300a00 */
[----:B-1----:R-:W2:Y:S01]  /*37270*/  LDL.LU.64 R6, [R1+0x68] ;  /* 0x0000680001067983 */ /* 0x002ea20000300a00 */
[C---:B---3--:R-:W-:Y:S11]  /*37280*/  HMMA.16816.F32 R12, R16.reuse, R22, R12 ;  /* 0x00000016100c723c */ /* 0x048ff6000000180c */
[----:B------:R-:W-:Y:S11]  /*37290*/  @!UPT UIADD3 URZ, URZ, URZ, URZ ;  /* 0x0000003f3f3ff290 */ /* 0x000ff6000fffe03f */
[----:B------:R-:W-:Y:S01]  /*372a0*/  @!UPT UIADD3 URZ, URZ, URZ, URZ ;  /* 0x0000003f3f3ff290 */ /* 0x000fe2000fffe03f */
[----:B------:R-:W-:Y:S01]  /*372b0*/  STL.64 [R1+0xc0], R12 ;  /* 0x0000c00c01007387 */ /* 0x000fe20000100a00 */
[----:B------:R0:W-:Y:S01]  /*372c0*/  STL [R1+0xc8], R14 ;  /* 0x0000c80e01007387 */ /* 0x0001e20000100800 */
[----:B------:R-:W-:Y:S02]  /*372d0*/  MOV R3, R15 ;  /* 0x0000000f00037202 */ /* 0x000fe40000000f00 */
[----:B0-----:R-:W3:Y:S01]  /*372e0*/  LDL.LU.64 R14, [R1+0x3708] ;  /* 0x00370800010e7983 */ /* 0x001ee20000300a00 */
[----:B------:R-:W3:Y:S02]  /*372f0*/  LDL.LU.64 R12, [R1+0x3700] ;  /* 0x00370000010c7983 */ /* 0x000ee40000300a00 */
[----:B------:R-:W-:Y:S01]  /*37300*/  STL [R1+0x3604], R3 ;  /* 0x0036040301007387 */ /* 0x000fe20000100800 */
[----:B---3--:R-:W-:Y:S01]  /*37310*/  HMMA.16816.F32 R12, R16, R26, R12 ;  /* 0x0000001a100c723c */ /* 0x008fe2000000180c */
[----:B------:R-:W2:Y:S11]  /*37320*/  LDL.LU R16, [R1+0x120] ;  /* 0x0001200001107983 */ /* 0x000eb60000300800 */
[----:B------:R-:W-:Y:S11]  /*37330*/  @!UPT UIADD3 URZ, URZ, URZ, URZ ;  /* 0x0000003f3f3ff290 */ /* 0x000ff6000fffe03f */
[----:B------:R-:W-:Y:S01]  /*37340*/  STL.64 [R1+0xb0], R12 ;  /* 0x0000b00c01007387 */ /* 0x000fe20000100a00 */
[----:B------:R-:W-:Y:S02]  /*37350*/  STL.64 [R1+0xb8], R14 ;  /* 0x0000b80e01007387 */ /* 0x000fe40000100a00 */
[----:B------:R-:W0:Y:S04]  /*37360*/  LDSM.16.MT88.4 R12, [R29+0xf080] ;  /* 0x00f080001d0c783b */ /* 0x000e280000004200 */
[----:B------:R-:W2:Y:S02]  /*37370*/  LDL.LU R17, [R1+0x124] ;  /* 0x0001240001117983 */ /* 0x000ea40000300800 */
[----:B------:R-:W-:Y:S02]  /*37380*/  IMAD.MOV.U32 R18, RZ, RZ, R2 ;  /* 0x000000ffff127224 */ /* 0x000fe400078e0002 */
[----:B------:R-:W3:Y:S01]  /*37390*/  LDL.LU R2, [R1+0x36fc] ;  /* 0x0036fc0001027983 */ /* 0x000ee20000300800 */
[----:B------:R-:W2:Y:S03]  /*373a0*/  LDL.LU R19, [R1+0x12c] ;  /* 0x00012c0001137983 */ /* 0x000ea60000300800 */
[----:B0-----:R-:W-:Y:S01]  /*373b0*/  STL.64 [R1+0x3620], R14 ;  /* 0x0036200e01007387 */ /* 0x001fe20000100a00 */
[----:B------:R0:W-:Y:S03]  /*373c0*/  STL.64 [R1+0x3618], R12 ;  /* 0x0036180c01007387 */ /* 0x0001e60000100a00 */
[----:B0-----:R-:W4:Y:S01]  /*373d0*/  LDL.LU R12, [R1+0x30] ;  /* 0x00003000010c7983 */ /* 0x001f220000300800 */
[----:B------:R-:W4:Y:S02]  /*373e0*/  LDL.LU R13, [R1+0x34] ;  /* 0x00003400010d7983 */ /* 0x000f240000300800 */
[----:B------:R-:W4:Y:S01]  /*373f0*/  LDL.LU R14, [R1+0x38] ;  /* 0x00003800010e7983 */ /* 0x000f220000300800 */
[----:B---3--:R-:W-:-:S02]  /*37400*/  MOV R15, R2 ;  /* 0x00000002000f7202 */ /* 0x008fc40000000f00 */
[----:B------:R-:W3:Y:S01]  /*37410*/  LDL.LU R2, [R1+0x36f8] ;  /* 0x0036f80001027983 */ /* 0x000ee20000300800 */
[----:B------:R-:W-:Y:S04]  /*37420*/  STL [R1+0x3608], R29 ;  /* 0x0036081d01007387 */ /* 0x000fe80000100800 */
[C---:B----4-:R-:W-:Y:S11]  /*37430*/  HMMA.16816.F32 R8, R12.reuse, R22, R8 ;  /* 0x000000160c08723c */ /* 0x050ff60000001808 */
[----:B------:R-:W-:Y:S11]  /*37440*/  @!UPT UIADD3 URZ, URZ, URZ, URZ ;  /* 0x0000003f3f3ff290 */ /* 0x000ff6000fffe03f */
[----:B------:R-:W-:Y:S01]  /*37450*/  @!UPT UIADD3 URZ, URZ, URZ, URZ ;  /* 0x0000003f3f3ff290 */ /* 0x000fe2000fffe03f */
[----:B------:R-:W-:Y:S01]  /*37460*/  STL.64 [R1+0xa0], R8 ;  /* 0x0000a00801007387 */ /* 0x000fe20000100a00 */
[----:B------:R0:W-:Y:S03]  /*37470*/  STL.64 [R1+0xa8], R10 ;  /* 0x0000a80a01007387 */ /* 0x0001e60000100a00 */
[----:B0-----:R-:W4:Y:S01]  /*37480*/  LDL.LU.64 R10, [R1+0x36f0] ;  /* 0x0036f000010a7983 */ /* 0x001f220000300a00 */
[----:B------:R-:W4:Y:S02]  /*37490*/  LDL.LU.64 R8, [R1+0x36e8] ;  /* 0x0036e80001087983 */ /* 0x000f240000300a00 */
[----:B----4-:R-:W-:Y:S01]  /*374a0*/  HMMA.16816.F32 R12, R12, R26, R8 ;  /* 0x0000001a0c0c723c */ /* 0x010fe20000001808 */
[----:B------:R-:W4:Y:S01]  /*374b0*/  LDL.LU.64 R10, [R1+0x36e0] ;  /* 0x0036e000010a7983 */ /* 0x000f220000300a00 */
[----:B------:R-:W4:Y:S11]  /*374c0*/  LDL.LU.64 R8, [R1+0x36d8] ;  /* 0x0036d80001087983 */ /* 0x000f360000300a00 */
[----:B------:R-:W-:Y:S10]  /*374d0*/  @!UPT UIADD3 URZ, URZ, URZ, URZ ;  /* 0x0000003f3f3ff290 */ /* 0x000ff4000fffe03f */
[----:B------:R-:W-:Y:S01]  /*374e0*/  STL.64 [R1+0x80], R12 ;  /* 0x0000800c01007387 */ /* 0x000fe20000100a00 */
[----:B------:R2:W-:Y:S02]  /*374f0*/  STL.64 [R1+0x88], R14 ;  /* 0x0000880e01007387 */ /* 0x0005e40000100a00 */
[----:B--2---:R-:W-:Y:S07]  /*37500*/  HMMA.16816.F32 R12, R4, R22, R16 ;  /* 0x00000016040c723c */ /* 0x004fee0000001810 */
[----:B------:R-:W-:Y:S01]  /*37510*/  MOV R19, R4 ;  /* 0x0000000400137202 */ /* 0x000fe20000000f00 */
[----:B------:R-:W-:Y:S01]  /*37520*/  IMAD.MOV.U32 R18, RZ, RZ, R5 ;  /* 0x000000ffff127224 */ /* 0x000fe200078e0005 */
[----:B------:R-:W-:-:S02]  /*37530*/  MOV R17, R6 ;  /* 0x0000000600117202 */ /* 0x000fc40000000f00 */
[----:B------:R-:W-:Y:S02]  /*37540*/  MOV R16, R7 ;  /* 0x0000000700107202 */ /* 0x000fe40000000f00 */
[----:B---3--:R-:W0:Y:S02]  /*37550*/  LDSM.16.MT88.4 R4, [R2+0x10000] ;  /* 0x010000000204783b */ /* 0x008e240000004200 */
[----:B0-----:R-:W-:Y:S01]  /*37560*/  IMAD.MOV.U32 R20, RZ, RZ, R4 ;  /* 0x000000ffff147224 */ /* 0x001fe200078e0004 */
[----:B------:R-:W-:Y:S02]  /*37570*/  MOV R21, R5 ;  /* 0x0000000500157202 */ /* 0x000fe40000000f00 */
[----:B------:R-:W-:Y:S01]  /*37580*/  MOV R29, R6 ;  /* 0x00000006001d7202 */ /* 0x000fe20000000f00 */
[----:B------:R-:W-:Y:S02]  /*37590*/  IMAD.MOV.U32 R3, RZ, RZ, R7 ;  /* 0x000000ffff037224 */ /* 0x000fe400078e0007 */
[----:B------:R-:W0:Y:S04]  /*375a0*/  LDSM.16.M88.4 R4, [R25+0x20200] ;  /* 0x020200001904783b */ /* 0x000e280000000200 */
[----:B------:R4:W-:Y:S01]  /*375b0*/  STL.64 [R1+0x70], R12 ;  /* 0x0000700c01007387 */ /* 0x0009e20000100a00 */
[----:B------:R1:W-:Y:S02]  /*375c0*/  STL.64 [R1+0x78], R14 ;  /* 0x0000780e01007387 */ /* 0x0003e40000100a00 */
[----:B------:R-:W-:Y:S02]  /*375d0*/  STL.64 [R1+0x36b0], R22 ;  /* 0x0036b01601007387 */ /* 0x000fe40000100a00 */
[----:B------:R-:W-:Y:S02]  /*375e0*/  STL.64 [R1+0x36a8], R20 ;  /* 0x0036a81401007387 */ /* 0x000fe40000100a00 */
[----:B------:R-:W2:Y:S01]  /*375f0*/  LDSM.16.MT88.4 R20, [R2+0x10080] ;  /* 0x010080000214783b */ /* 0x000ea20000004200 */
[----:B----4-:R-:W-:Y:S01]  /*37600*/  MOV R12, R11 ;  /* 0x0000000b000c7202 */ /* 0x010fe20000000f00 */
[----:B-1----:R-:W-:Y:S01]  /*37610*/  IMAD.MOV.U32 R14, RZ, RZ, R9 ;  /* 0x000000ffff0e7224 */ /* 0x002fe200078e0009 */
[----:B------:R-:W-:-:S02]  /*37620*/  MOV R15, R8 ;  /* 0x00000008000f7202 */ /* 0x000fc40000000f00 */
[----:B------:R-:W-:Y:S02]  /*37630*/  MOV R13, R10 ;  /* 0x0000000a000d7202 */ /* 0x000fe40000000f00 */
[----:B------:R-:W1:Y:S04]  /*37640*/  LDSM.16.M88.4 R8, [R25+0x28200] ;  /* 0x028200001908783b */ /* 0x000e680000000200 */
[----:B------:R-:W-:Y:S01]  /*37650*/  STL.64 [R1+0x3650], R14 ;  /* 0x0036500e01007387 */ /* 0x000fe20000100a00 */
[----:B------:R3:W-:Y:S02]  /*37660*/  STL.64 [R1+0x3648], R12 ;  /* 0x0036480c01007387 */ /* 0x0007e40000100a00 */
[----:B0-----:R-:W-:Y:S02]  /*37670*/  STL [R1+0x34e4], R6 ;  /* 0x0034e40601007387 */ /* 0x001fe40000100800 */
[----:B------:R2:W-:Y:S01]  /*37680*/  STL [R1+0x34e0], R7 ;  /* 0x0034e00701007387 */ /* 0x0005e20000100800 */
[----:B---3--:R-:W3:Y:S01]  /*37690*/  LDL.LU R12, [R1+0x40] ;  /* 0x00004000010c7983 */ /* 0x008ee20000300800 */
[----:B------:R-:W3:Y:S02]  /*376a0*/  LDL.LU R13, [R1+0x44] ;  /* 0x00004400010d7983 */ /* 0x000ee40000300800 */
[----:B------:R-:W4:Y:S02]  /*376b0*/  LDL.LU R14, [R1+0x48] ;  /* 0x00004800010e7983 */ /* 0x000f240000300800 */
[----:B------:R-:W4:Y:S02]  /*376c0*/  LDL.LU R15, [R1+0x4c] ;  /* 0x00004c00010f7983 */ /* 0x000f240000300800 */
[----:B--2---:R-:W-:Y:S01]  /*376d0*/  IMAD.MOV.U32 R7, RZ, RZ, R22 ;  /* 0x000000ffff077224 */ /* 0x004fe200078e0016 */
[----:B------:R-:W-:Y:S01]  /*376e0*/  MOV R6, R23 ;  /* 0x0000001700067202 */ /* 0x000fe20000000f00 */
[----:B----4-:R-:W-:Y:S01]  /*376f0*/  STL.64 [R1+0x3680], R14 ;  /* 0x0036800e01007387 */ /* 0x010fe20000100a00 */
[----:B---3--:R-:W-:Y:S02]  /*37700*/  STL.64 [R1+0x3678], R12 ;  /* 0x0036780c01007387 */ /* 0x008fe40000100a00 */
[----:B-1----:R-:W-:Y:S02]  /*37710*/  STL [R1+0x34ec], R10 ;  /* 0x0034ec0a01007387 */ /* 0x002fe40000100800 */
[----:B------:R-:W-:Y:S01]  /*37720*/  STL [R1+0x34e8], R11 ;  /* 0x0034e80b01007387 */ /* 0x000fe20000100800 */
[----:B------:R-:W-:Y:S01]  /*37730*/  STL [R1], R20 ;  /* 0x0000001401007387 */ /* 0x000fe20000100800 */
[----:B------:R-:W-:Y:S02]  /*37740*/  STL.64 [R1+0x3640], R6 ;  /* 0x0036400601007387 */ /* 0x000fe40000100a00 */
[----:B------:R0:W-:Y:S02]  /*37750*/  STL.64 [R1+0x3638], R4 ;  /* 0x0036380401007387 */ /* 0x0001e40000100a00 */
[----:B0-----:R-:W2:Y:S01]  /*37760*/  LDL.LU R4, [R1+0x140] ;  /* 0x0001400001047983 */ /* 0x001ea20000300800 */
[----:B------:R-:W2:Y:S02]  /*37770*/  LDL.LU R5, [R1+0x144] ;  /* 0x0001440001057983 */ /* 0x000ea40000300800 */
[----:B------:R-:W3:Y:S02]  /*37780*/  LDL.LU R6, [R1+0x148] ;  /* 0x0001480001067983 */ /* 0x000ee40000300800 */
[----:B------:R-:W3:Y:S01]  /*37790*/  LDL.LU R7, [R1+0x14c] ;  /* 0x00014c0001077983 */ /* 0x000ee20000300800 */
[----:B------:R-:W4:Y:S01]  /*377a0*/  LDL.LU R12, [R1+0x50] ;  /* 0x00005000010c7983 */ /* 0x000f220000300800 */
[----:B------:R-:W4:Y:S02]  /*377b0*/  LDL.LU R13, [R1+0x54] ;  /* 0x00005400010d7983 */ /* 0x000f240000300800 */
[----:B------:R-:W2:Y:S01]  /*377c0*/  LDL.LU R14, [R1+0x58] ;  /* 0x00005800010e7983 */ /* 0x000ea20000300800 */
[----:B------:R-:W-:-:S02]  /*377d0*/  MOV R15, R28 ;  /* 0x0000001c000f7202 */ /* 0x000fc40000000f00 */
[----:B------:R-:W3:Y:S04]  /*377e0*/  LDL.LU R28, [R1+0x36d0] ;  /* 0x0036d000011c7983 */ /* 0x000ee80000300800 */
[----:B--2---:R-:W-:Y:S01]  /*377f0*/  STL.64 [R1+0x36c0], R14 ;  /* 0x0036c00e01007387 */ /* 0x004fe20000100a00 */
[----:B----4-:R-:W-:Y:S02]  /*37800*/  STL.64 [R1+0x36b8], R12 ;  /* 0x0036b80c01007387 */ /* 0x010fe40000100a00 */
[----:B---3--:R-:W-:Y:S01]  /*37810*/  STL.64 [R1+0x3660], R6 ;  /* 0x0036600601007387 */ /* 0x008fe20000100a00 */
[----:B------:R0:W-:Y:S04]  /*37820*/  STL.64 [R1+0x3658], R4 ;  /* 0x0036580401007387 */ /* 0x0001e80000100a00 */
        /* <DEDUP_REMOVED lines=12> */
[----:B------:R-:W3:Y:S01]  /*378f0*/  LDL.LU R6, [R1+0x158] ;  /* 0x0001580001067983 */ /* 0x000ee20000300800 */
[----:B------:R-:W-:-:S02]  /*37900*/  MOV R7, R28 ;  /* 0x0000001c00077202 */ /* 0x000fc40000000f00 */
[----:B------:R-:W4:Y:S04]  /*37910*/  LDL.LU R28, [R1+0x36cc] ;  /* 0x0036cc00011c7983 */ /* 0x000f280000300800 */
        /* <DEDUP_REMOVED lines=10> */
[----:B------:R-:W2:Y:S01]  /*379c0*/  LDL.LU R6, [R1+0x188] ;  /* 0x0001880001067983 */ /* 0x000ea20000300800 */
[----:B----4-:R-:W-:-:S02]  /*379d0*/  MOV R7, R28 ;  /* 0x0000001c00077202 */ /* 0x010fc40000000f00 */
[----:B------:R-:W3:Y:S01]  /*379e0*/  LDL.LU R28, [R1+0x36c8] ;  /* 0x0036c800011c7983 */ /* 0x000ee20000300800 */
[----:B------:R-:W-:Y:S01]  /*379f0*/  MOV R11, R21 ;  /* 0x00000015000b7202 */ /* 0x000fe20000000f00 */
[----:B------:R-:W-:Y:S01]  /*37a00*/  IMAD.MOV.U32 R20, RZ, RZ, R19 ;  /* 0x000000ffff147224 */ /* 0x000fe200078e0013 */
[----:B------:R-:W-:Y:S02]  /*37a10*/  MOV R21, R18 ;  /* 0x0000001200157202 */ /* 0x000fe40000000f00 */
[----:B------:R-:W-:Y:S01]  /*37a20*/  MOV R22, R17 ;  /* 0x0000001100167202 */ /* 0x000fe20000000f00 */
[----:B------:R-:W-:-:S07]  /*37a30*/  IMAD.MOV.U32 R23, RZ, RZ, R16 ;  /* 0x000000ffff177224 */ /* 0x000fce00078e0010 */
[----:B------:R-:W-:Y:S01]  /*37a40*/  HMMA.16816.F32 R20, R20, R26, R12 ;  /* 0x0000001a1414723c */ /* 0x000fe2000000180c */
[----:B------:R-:W-:Y:S01]  /*37a50*/  STL [R1+0x3630], R11 ;  /* 0x0036300b01007387 */ /* 0x000fe20000100800 */
[----:B------:R0:W-:Y:S03]  /*37a60*/  STL.64 [R1+0x3628], R8 ;  /* 0x0036280801007387 */ /* 0x0001e60000100a00 */
[----:B0-----:R-:W4:Y:S01]  /*37a70*/  LDL.LU R8, [R1+0x130] ;  /* 0x0001300001087983 */ /* 0x001f220000300800 */
[----:B------:R-:W4:Y:S02]  /*37a80*/  LDL.LU R9, [R1+0x134] ;  /* 0x0001340001097983 */ /* 0x000f240000300800 */
[----:B------:R-:W4:Y:S02]  /*37a90*/  LDL.LU R10, [R1+0x138] ;  /* 0x00013800010a7983 */ /* 0x000f240000300800 */
[----:B------:R-:W4:Y:S01]  /*37aa0*/  LDL.LU R11, [R1+0x13c] ;  /* 0x00013c00010b7983 */ /* 0x000f220000300800 */
[----:B------:R-:W-:Y:S11]  /*37ab0*/  STL [R1+0x3590], R2 ;  /* 0x0035900201007387 */ /* 0x000ff60000100800 */
[----:B------:R-:W-:Y:S02]  /*37ac0*/  @!UPT UIADD3 URZ, URZ, URZ, URZ ;  /* 0x0000003f3f3ff290 */ /* 0x000fe4000fffe03f */
[----:B------:R-:W-:Y:S01]  /*37ad0*/  IMAD.MOV.U32 R25, RZ, RZ, R22 ;  /* 0x000000ffff197224 */ /* 0x000fe200078e0016 */
[----:B------:R-:W-:Y:S01]  /*37ae0*/  MOV R24, R23 ;  /* 0x0000001700187202 */ /* 0x000fe20000000f00 */
[----:B---3--:R-:W0:Y:S04]  /*37af0*/  LDSM.16.MT88.4 R16, [R28+0x10000] ;  /* 0x010000001c10783b */ /* 0x008e280000004200 */
[----:B0-----:R-:W-:Y:S01]  /*37b00*/  STL.64 [R1+0x35a8], R18 ;  /* 0x0035a81201007387 */ /* 0x001fe20000100a00 */
[----:B------:R0:W-:Y:S03]  /*37b10*/  STL.64 [R1+0x35a0], R16 ;  /* 0x0035a01001007387 */ /* 0x0001e60000100a00 */
[----:B0-----:R-:W3:Y:S01]  /*37b20*/  LDL.LU R16, [R1+0x110] ;  /* 0x0001100001107983 */ /* 0x001ee20000300800 */
[----:B------:R-:W3:Y:S02]  /*37b30*/  LDL.LU R17, [R1+0x114] ;  /* 0x0001140001117983 */ /* 0x000ee40000300800 */
[----:B------:R-:W3:Y:S02]  /*37b40*/  LDL.LU R18, [R1+0x118] ;  /* 0x0001180001127983 */ /* 0x000ee40000300800 */
[----:B------:R-:W3:Y:S01]  /*37b50*/  LDL.LU R19, [R1+0x11c] ;  /* 0x00011c0001137983 */ /* 0x000ee20000300800 */
[----:B------:R-:W2:Y:S01]  /*37b60*/  LDL.LU.64 R14, [R1+0x36c0] ;  /* 0x0036c000010e7983 */ /* 0x000ea20000300a00 */
[----:B------:R-:W2:Y:S02]  /*37b70*/  LDL.LU.64 R12, [R1+0x36b8] ;  /* 0x0036b800010c7983 */ /* 0x000ea40000300a00 */
[----:B------:R-:W-:Y:S02]  /*37b80*/  STL.64 [R1+0x90], R20 ;  /* 0x0000901401007387 */ /* 0x000fe40000100a00 */
[----:B------:R-:W0:Y:S04]  /*37b90*/  LDSM.16.MT88.4 R20, [R28+0x10080] ;  /* 0x010080001c14783b */ /* 0x000e280000004200 */
[----:B------:R-:W-:Y:S01]  /*37ba0*/  STL [R1+0x358c], R25 ;  /* 0x00358c1901007387 */ /* 0x000fe20000100800 */
[----:B------:R-:W-:Y:S03]  /*37bb0*/  STL [R1+0x3588], R24 ;  /* 0x0035881801007387 */ /* 0x000fe60000100800 */
[----:B0-----:R-:W-:Y:S01]  /*37bc0*/  STL.64 [R1+0x60], R20 ;  /* 0x0000601401007387 */ /* 0x001fe20000100a00 */
[----:B------:R0:W-:Y:S03]  /*37bd0*/  STL.64 [R1+0x68], R22 ;  /* 0x0000681601007387 */ /* 0x0001e60000100a00 */
[----:B0-----:R-:W2:Y:S01]  /*37be0*/  LDL.LU.64 R22, [R1+0x36b0] ;  /* 0x0036b00001167983 */ /* 0x001ea20000300a00 */
[----:B------:R-:W3:Y:S02]  /*37bf0*/  LDL.LU.64 R20, [R1+0x36a8] ;  /* 0x0036a80001147983 */ /* 0x000ee40000300a00 */
        /* <DEDUP_REMOVED lines=36> */
[----:B------:R-:W-:Y:S02]  /*37e40*/  STL.64 [R1+0x188], R6 ;  /* 0x0001880601007387 */ /* 0x000fe40000100a00 */
[----:B------:R-:W0:Y:S01]  /*37e50*/  LDSM.16.MT88.4 R4, [R0+0x10000] ;  /* 0x010000000004783b */ /* 0x000e220000004200 */
[----:B----4-:R-:W-:Y:S11]  /*37e60*/  HMMA.16816.F32 R12, R12, R26, R8 ;  /* 0x0000001a0c0c723c */ /* 0x010ff60000001808 */
[----:B------:R-:W-:Y:S11]  /*37e70*/  @!UPT UIADD3 URZ, URZ, URZ, URZ ;  /* 0x0000003f3f3ff290 */ /* 0x000ff6000fffe03f */
[----:B------:R-:W-:Y:S02]  /*37e80*/  @!UPT UIADD3 URZ, URZ, URZ, URZ ;  /* 0x0000003f3f3ff290 */ /* 0x000fe4000fffe03f */
[----:B------:R-:W-:Y:S01]  /*37e90*/  MOV R28, R15 ;  /* 0x0000000f001c7202 */ /* 0x000fe20000000f00 */
[----:B0-----:R-:W-:Y:S01]  /*37ea0*/  STL [R1+0x40], R4 ;  /* 0x0000400401007387 */ /* 0x001fe20000100800 */
[----:B------:R0:W-:Y:S01]  /*37eb0*/  STL [R1+0x4c], R7 ;  /* 0x00004c0701007387 */ /* 0x0001e20000100800 */
[----:B------:R-:W-:Y:S01]  /*37ec0*/  MOV R24, R6 ;  /* 0x0000000600187202 */ /* 0x000fe20000000f00 */
[----:B------:R-:W-:Y:S01]  /*37ed0*/  IMAD.MOV.U32 R25, RZ, RZ, R5 ;  /* 0x000000ffff197224 */ /* 0x000fe200078e0005 */
[----:B0-----:R-:W2:Y:S01]  /*37ee0*/  LDL.LU.64 R6, [R1+0x3640] ;  /* 0x0036400001067983 */ /* 0x001ea20000300a00 */
[----:B------:R-:W4:Y:S02]  /*37ef0*/  LDL.LU.64 R4, [R1+0x3638] ;  /* 0x0036380001047983 */ /* 0x000f240000300a00 */
[----:B------:R-:W2:Y:S02]  /*37f00*/  LDL.LU R11, [R1+0x3630] ;  /* 0x00363000010b7983 */ /* 0x000ea40000300800 */
[----:B------:R-:W2:Y:S01]  /*37f10*/  LDL.LU.64 R8, [R1+0x3628] ;  /* 0x0036280001087983 */ /* 0x000ea20000300a00 */
[----:B------:R-:W-:Y:S01]  /*37f20*/  STL.64 [R1+0x160], R12 ;  /* 0x0001600c01007387 */ /* 0x000fe20000100a00 */
[----:B------:R-:W-:Y:S02]  /*37f30*/  STL [R1+0x168], R14 ;  /* 0x0001680e01007387 */ /* 0x000fe40000100800 */
[----:B------:R-:W0:Y:S04]  /*37f40*/  LDSM.16.MT88.4 R12, [R0+0x10080] ;  /* 0x01008000000c783b */ /* 0x000e280000004200 */
[----:B------:R-:W-:Y:S01]  /*37f50*/  STL [R1+0x3584], R28 ;  /* 0x0035841c01007387 */ /* 0x000fe20000100800 */
[----:B0-----:R-:W-:Y:S01]  /*37f60*/  STL.64 [R1+0x20], R12 ;  /* 0x0000200c01007387 */ /* 0x001fe20000100a00 */
[----:B------:R0:W-:Y:S03]  /*37f70*/  STL.64 [R1+0x28], R14 ;  /* 0x0000280e01007387 */ /* 0x0001e60000100a00 */
[----:B0-----:R-:W3:Y:S01]  /*37f80*/  LDL.LU.64 R14, [R1+0x3620] ;  /* 0x00362000010e7983 */ /* 0x001ee20000300a00 */
[----:B------:R-:W3:Y:S02]  /*37f90*/  LDL.LU.64 R12, [R1+0x3618] ;  /* 0x00361800010c7983 */ /* 0x000ee40000300a00 */
[----:B------:R-:W-:Y:S01]  /*37fa0*/  STL [R1+0x3510], R0 ;  /* 0x0035100001007387 */ /* 0x000fe20000100800 */
[----:B---3--:R-:W-:Y:S11]  /*37fb0*/  HMMA.16816.F32 R16, R12, R22, R16 ;  /* 0x000000160c10723c */ /* 0x008ff60000001810 */
[----:B------:R-:W-:Y:S11]  /*37fc0*/  @!UPT UIADD3 URZ, URZ, URZ, URZ ;  /* 0x0000003f3f3ff290 */ /* 0x000ff6000fffe03f */
[----:B------:R-:W-:Y:S01]  /*37fd0*/  @!UPT UIADD3 URZ, URZ, URZ, URZ ;  /* 0x0000003f3f3ff290 */ /* 0x000fe2000fffe03f */
[----:B------:R0:W-:Y:S01]  /*37fe0*/  STL.64 [R1+0x140], R16 ;  /* 0x0001401001007387 */ /* 0x0001e20000100a00 */
[----:B------:R2:W-:Y:S03]  /*37ff0*/  STL [R1+0x148], R18 ;  /* 0x0001481201007387 */ /* 0x0005e60000100800 */
[----:B0-----:R-:W3:Y:S01]  /*38000*/  LDL.LU R16, [R1] ;  /* 0x0000000001107983 */ /* 0x001ee20000300800 */
[----:B------:R-:W-:Y:S01]  /*38010*/  IMAD.MOV.U32 R10, RZ, RZ, R19 ;  /* 0x000000ffff0a7224 */ /* 0x000fe200078e0013 */
[----:B--2---:R-:W-:Y:S01]  /*38020*/  MOV R18, R7 ;  /* 0x0000000700127202 */ /* 0x004fe20000000f00 */
[----:B------:R-:W-:Y:S01]  /*38030*/  IMAD.MOV.U32 R19, RZ, RZ, R6 ;  /* 0x000000ffff137224 */ /* 0x000fe200078e0006 */
[----:B------:R-:W-:-:S04]  /*38040*/  MOV R17, R11 ;  /* 0x0000000b00117202 */ /* 0x000fc80000000f00 */
[----:B------:R0:W-:Y:S02]  /*38050*/  STL.64 [R1+0x35c8], R18 ;  /* 0x0035c81201007387 */ /* 0x0001e40000100a00 */
[----:B0-----:R-:W-:Y:S02]  /*38060*/  IMAD.MOV.U32 R18, RZ, RZ, R29 ;  /* 0x000000ffff127224 */ /* 0x001fe400078e001d */
[----:B---3--:R0:W-:Y:S02]  /*38070*/  STL.64 [R1+0x35c0], R16 ;  /* 0x0035c01001007387 */ /* 0x0081e40000100a00 */
[----:B0-----:R-:W-:Y:S02]  /*38080*/  MOV R16, R20 ;  /* 0x0000001400107202 */ /* 0x001fe40000000f00 */
[----:B------:R-:W-:Y:S01]  /*38090*/  MOV R17, R21 ;  /* 0x0000001500117202 */ /* 0x000fe20000000f00 */
[----:B------:R-:W2:Y:S01]  /*380a0*/  LDL.LU R20, [R1+0x3610] ;  /* 0x0036100001147983 */ /* 0x000ea20000300800 */
[----:B------:R-:W3:Y:S02]  /*380b0*/  LDL.LU R21, [R1+0x360c] ;  /* 0x00360c0001157983 */ /* 0x000ee40000300800 */
[----:B------:R-:W4:Y:S01]  /*380c0*/  LDL.LU R29, [R1+0x3608] ;  /* 0x00360800011d7983 */ /* 0x000f220000300800 */
[----:B------:R-:W-:-:S02]  /*380d0*/  MOV R19, R3 ;  /* 0x0000000300137202 */ /* 0x000fc40000000f00 */
[----:B------:R-:W4:Y:S03]  /*380e0*/  LDL.LU R3, [R1+0x3604] ;  /* 0x0036040001037983 */ /* 0x000f260000300800 */
[----:B------:R-:W-:Y:S02]  /*380f0*/  STL.64 [R1+0x35f8], R18 ;  /* 0x0035f81201007387 */ /* 0x000fe40000100a00 */
[----:B------:R0:W-:Y:S02]  /*38100*/  STL.64 [R1+0x35f0], R16 ;  /* 0x0035f01001007387 */ /* 0x0001e40000100a00 */
[----:B0-----:R-:W4:Y:S01]  /*38110*/  LDL.LU R16, [R1+0xf0] ;  /* 0x0000f00001107983 */ /* 0x001f220000300800 */
[----:B------:R-:W4:Y:S02]  /*38120*/  LDL.LU R17, [R1+0xf4] ;  /* 0x0000f40001117983 */ /* 0x000f240000300800 */
[----:B------:R-:W-:Y:S02]  /*38130*/  STL [R1+0x3514], R10 ;  /* 0x0035140a01007387 */ /* 0x000fe40000100800 */
[----:B--2---:R-:W-:Y:S01]  /*38140*/  IMAD.MOV.U32 R19, RZ, RZ, R20 ;  /* 0x000000ffff137224 */ /* 0x004fe200078e0014 */
[----:B---3--:R-:W-:-:S02]  /*38150*/  MOV R18, R21 ;  /* 0x0000001500127202 */ /* 0x008fc40000000f00 */
[----:B----4-:R-:W0:Y:S04]  /*38160*/  LDSM.16.MT88.4 R20, [R29+0x10000] ;  /* 0x010000001d14783b */ /* 0x010e280000004200 */
[----:B0-----:R0:W-:Y:S01]  /*38170*/  STL [R1+0x352c], R20 ;  /* 0x00352c1401007387 */ /* 0x0011e20000100800 */
[----:B------:R1:W-:Y:S02]  /*38180*/  STL [R1+0x3528], R21 ;  /* 0x0035281501007387 */ /* 0x0003e40000100800 */
[----:B------:R2:W-:Y:S02]  /*38190*/  STL [R1+0x3524], R22 ;  /* 0x0035241601007387 */ /* 0x0005e40000100800 */
[----:B------:R3:W-:Y:S01]  /*381a0*/  STL [R1+0x3520], R23 ;  /* 0x0035201701007387 */ /* 0x0007e20000100800 */
[----:B0-----:R-:W4:Y:S01]  /*381b0*/  LDL.LU R20, [R1+0xb0] ;  /* 0x0000b00001147983 */ /* 0x001f220000300800 */
[----:B-1----:R-:W4:Y:S02]  /*381c0*/  LDL.LU R21, [R1+0xb4] ;  /* 0x0000b40001157983 */ /* 0x002f240000300800 */
[----:B--2---:R-:W2:Y:S02]  /*381d0*/  LDL.LU R22, [R1+0xb8] ;  /* 0x0000b80001167983 */ /* 0x004ea40000300800 */
[----:B---3--:R-:W2:Y:S02]  /*381e0*/  LDL.LU R23, [R1+0xbc] ;  /* 0x0000bc0001177983 */ /* 0x008ea40000300800 */
[----:B--2---:R-:W-:Y:S01]  /*381f0*/  STL.64 [R1+0x35b8], R22 ;  /* 0x0035b81601007387 */ /* 0x004fe20000100a00 */
[----:B----4-:R0:W-:Y:S03]  /*38200*/  STL.64 [R1+0x35b0], R20 ;  /* 0x0035b01401007387 */ /* 0x0101e60000100a00 */
[----:B0-----:R-:W2:Y:S01]  /*38210*/  LDL.LU R20, [R1+0xc0] ;  /* 0x0000c00001147983 */ /* 0x001ea20000300800 */
[----:B------:R-:W2:Y:S02]  /*38220*/  LDL.LU R21, [R1+0xc4] ;  /* 0x0000c40001157983 */ /* 0x000ea40000300800 */
[----:B------:R-:W3:Y:S01]  /*38230*/  LDL.LU R22, [R1+0xc8] ;  /* 0x0000c80001167983 */ /* 0x000ee20000300800 */
[----:B------:R-:W-:-:S02]  /*38240*/  MOV R23, R3 ;  /* 0x0000000300177202 */ /* 0x000fc40000000f00 */
[----:B------:R-:W4:Y:S01]  /*38250*/  LDL.LU R3, [R1+0x3600] ;  /* 0x0036000001037983 */ /* 0x000f220000300800 */
[----:B------:R-:W-:Y:S01]  /*38260*/  HMMA.16816.F32 R12, R12, R26, R16 ;  /* 0x0000001a0c0c723c */ /* 0x000fe20000001810 */
[----:B------:R-:W0:Y:S02]  /*38270*/  LDSM.16.MT88.4 R16, [R29+0x10080] ;  /* 0x010080001d10783b */ /* 0x000e240000004200 */
[----:B---3--:R-:W-:Y:S02]  /*38280*/  STL.64 [R1+0x35d8], R22 ;  /* 0x0035d81601007387 */ /* 0x008fe40000100a00 */
[----:B--2---:R1:W-:Y:S02]  /*38290*/  STL.64 [R1+0x35d0], R20 ;  /* 0x0035d01401007387 */ /* 0x0043e40000100a00 */
[----:B-1----:R-:W2:Y:S01]  /*382a0*/  LDL.LU R20, [R1+0xd0] ;  /* 0x0000d00001147983 */ /* 0x002ea20000300800 */
[----:B------:R-:W2:Y:S02]  /*382b0*/  LDL.LU R21, [R1+0xd4] ;  /* 0x0000d40001157983 */ /* 0x000ea40000300800 */
[----:B------:R-:W3:Y:S02]  /*382c0*/  LDL.LU R22, [R1+0xd8] ;  /* 0x0000d80001167983 */ /* 0x000ee40000300800 */
[----:B------:R-:W3:Y:S11]  /*382d0*/  LDL.LU R23, [R1+0xdc] ;  /* 0x0000dc0001177983 */ /* 0x000ef60000300800 */
[----:B------:R-:W-:Y:S01]  /*382e0*/  @!UPT UIADD3 URZ, URZ, URZ, URZ ;  /* 0x0000003f3f3ff290 */ /* 0x000fe2000fffe03f */
[----:B------:R-:W-:Y:S01]  /*382f0*/  IMAD.MOV.U32 R11, RZ, RZ, R12 ;  /* 0x000000ffff0b7224 */ /* 0x000fe200078e000c */
[----:B------:R-:W-:Y:S02]  /*38300*/  MOV R6, R13 ;  /* 0x0000000d00067202 */ /* 0x000fe40000000f00 */
[----:B------:R-:W-:Y:S02]  /*38310*/  MOV R7, R14 ;  /* 0x0000000e00077202 */ /* 0x000fe40000000f00 */
[----:B0-----:R-:W-:Y:S01]  /*38320*/  MOV R28, R18 ;  /* 0x00000012001c7202 */ /* 0x001fe20000000f00 */
[----:B---3--:R-:W-:Y:S01]  /*38330*/  STL.64 [R1+0x35e8], R22 ;  /* 0x0035e81601007387 */ /* 0x008fe20000100a00 */
[----:B--2---:R0:W-:Y:S03]  /*38340*/  STL.64 [R1+0x35e0], R20 ;  /* 0x0035e01401007387 */ /* 0x0041e60000100a00 */
[----:B0-----:R-:W2:Y:S01]  /*38350*/  LDL.LU R20, [R1+0xe0] ;  /* 0x0000e00001147983 */ /* 0x001ea20000300800 */
[----:B------:R-:W2:Y:S02]  /*38360*/  LDL.LU R21, [R1+0xe4] ;  /* 0x0000e40001157983 */ /* 0x000ea40000300800 */
[----:B------:R-:W2:Y:S02]  /*38370*/  LDL.LU R22, [R1+0xe8] ;  /* 0x0000e80001167983 */ /* 0x000ea40000300800 */
[----:B------:R0:W-:Y:S01]  /*38380*/  STL.64 [R1+0x3598], R24 ;  /* 0x0035981801007387 */ /* 0x0001e20000100a00 */
[----:B----4-:R-:W-:Y:S01]  /*38390*/  MOV R23, R3 ;  /* 0x0000000300177202 */ /* 0x010fe20000000f00 */
[----:B------:R-:W-:Y:S01]  /*383a0*/  IMAD.MOV.U32 R3, RZ, RZ, R15 ;  /* 0x000000ffff037224 */ /* 0x000fe200078e000f */
[----:B0-----:R-:W3:Y:S01]  /*383b0*/  LDL.LU R24, [R1+0xa0] ;  /* 0x0000a00001187983 */ /* 0x001ee20000300800 */
[----:B------:R-:W3:Y:S02]  /*383c0*/  LDL.LU R25, [R1+0xa4] ;  /* 0x0000a40001197983 */ /* 0x000ee40000300800 */
[----:B------:R-:W3:Y:S02]  /*383d0*/  LDL.LU R26, [R1+0xa8] ;  /* 0x0000a800011a7983 */ /* 0x000ee40000300800 */
[----:B------:R-:W3:Y:S01]  /*383e0*/  LDL.LU R27, [R1+0xac] ;  /* 0x0000ac00011b7983 */ /* 0x000ee20000300800 */
[----:B------:R-:W4:Y:S01]  /*383f0*/  LDL.LU R12, [R1+0x70] ;  /* 0x00007000010c7983 */ /* 0x000f220000300800 */
[----:B------:R-:W4:Y:S02]  /*38400*/  LDL.LU R13, [R1+0x74] ;  /* 0x00007400010d7983 */ /* 0x000f240000300800 */
[----:B------:R-:W4:Y:S02]  /*38410*/  LDL.LU R14, [R1+0x78] ;  /* 0x00007800010e7983 */ /* 0x000f240000300800 */
[----:B------:R-:W4:Y:S01]  /*38420*/  LDL.LU R15, [R1+0x7c] ;  /* 0x00007c00010f7983 */ /* 0x000f220000300800 */
[----:B------:R-:W-:Y:S01]  /*38430*/  STL [R1+0x3534], R3 ;  /* 0x0035340301007387 */ /* 0x000fe20000100800 */
[----:B------:R-:W-:Y:S02]  /*38440*/  STL [R1+0x3530], R7 ;  /* 0x0035300701007387 */ /* 0x000fe40000100800 */
[----:B------:R-:W-:Y:S02]  /*38450*/  STL [R1+0x351c], R6 ;  /* 0x00351c0601007387 */ /* 0x000fe40000100800 */
[----:B------:R-:W-:Y:S01]  /*38460*/  STL [R1+0x3518], R11 ;  /* 0x0035180b01007387 */ /* 0x000fe20000100800 */
[----:B------:R-:W-:Y:S01]  /*38470*/  STL.64 [R1+0x30], R16 ;  /* 0x0000301001007387 */ /* 0x000fe20000100a00 */
[----:B------:R0:W-:Y:S03]  /*38480*/  STL [R1+0x3c], R19 ;  /* 0x00003c1301007387 */ /* 0x0001e60000100800 */
[----:B0-----:R-:W2:Y:S01]  /*38490*/  LDL.LU.64 R18, [R1+0x35f8] ;  /* 0x0035f80001127983 */ /* 0x001ea20000300a00 */
[----:B------:R-:W2:Y:S02]  /*384a0*/  LDL.LU.64 R16, [R1+0x35f0] ;  /* 0x0035f00001107983 */ /* 0x000ea40000300a00 */
[----:B------:R-:W-:Y:S01]  /*384b0*/  STL [R1+0x3538], R29 ;  /* 0x0035381d01007387 */ /* 0x000fe20000100800 */
[C---:B--2---:R-:W-:Y:S11]  /*384c0*/  HMMA.16816.F32 R20, R16.reuse, R4, R20 ;  /* 0x000000041014723c */ /* 0x044ff60000001814 */
[----:B------:R-:W-:Y:S11]  /*384d0*/  @!UPT UIADD3 URZ, URZ, URZ, URZ ;  /* 0x0000003f3f3ff290 */ /* 0x000ff6000fffe03f */
[----:B------:R-:W-:Y:S01]  /*384e0*/  @!UPT UIADD3 URZ, URZ, URZ, URZ ;  /* 0x0000003f3f3ff290 */ /* 0x000fe2000fffe03f */
[----:B------:R0:W-:Y:S01]  /*384f0*/  STL.64 [R1+0x190], R20 ;  /* 0x0001901401007387 */ /* 0x0001e20000100a00 */
[----:B------:R-:W-:Y:S01]  /*38500*/  MOV R3, R22 ;  /* 0x0000001600037202 */ /* 0x000fe20000000f00 */
[----:B------:R-:W-:Y:S02]  /*38510*/  IMAD.MOV.U32 R7, RZ, RZ, R23 ;  /* 0x000000ffff077224 */ /* 0x000fe400078e0017 */
[----:B------:R-:W2:Y:S04]  /*38520*/  LDL.LU.64 R22, [R1+0x35e8] ;  /* 0x0035e80001167983 */ /* 0x000ea80000300a00 */
[----:B0-----:R-:W2:Y:S02]  /*38530*/  LDL.LU.64 R20, [R1+0x35e0] ;  /* 0x0035e00001147983 */ /* 0x001ea40000300a00 */
[----:B--2---:R-:W-:Y:S02]  /*38540*/  HMMA.16816.F32 R16, R16, R8, R20 ;  /* 0x000000081010723c */ /* 0x004fe40000001814 */
[----:B------:R-:W2:Y:S01]  /*38550*/  LDL.LU.64 R22, [R1+0x35d8] ;  /* 0x0035d80001167983 */ /* 0x000ea20000300a00 */
[----:B------:R-:W2:Y:S11]  /*38560*/  LDL.LU.64 R20, [R1+0x35d0] ;  /* 0x0035d00001147983 */ /* 0x000eb60000300a00 */
[----:B------:R-:W-:Y:S09]  /*38570*/  @!UPT UIADD3 URZ, URZ, URZ, URZ ;  /* 0x0000003f3f3ff290 */ /* 0x000ff2000fffe03f */
[----:B------:R-:W-:Y:S01]  /*38580*/  STL.64 [R1+0x130], R16 ;  /* 0x0001301001007387 */ /* 0x000fe20000100a00 */
[----:B------:R0:W-:Y:S01]  /*38590*/  STL [R1+0x138], R18 ;  /* 0x0001381201007387 */ /* 0x0001e20000100800 */
[----:B------:R-:W-:Y:S02]  /*385a0*/  MOV R29, R19 ;  /* 0x00000013001d7202 */ /* 0x000fe40000000f00 */
[----:B0-----:R-:W2:Y:S01]  /*385b0*/  LDL.LU.64 R18, [R1+0x35c8] ;  /* 0x0035c80001127983 */ /* 0x001ea20000300a00 */
[----:B------:R-:W2:Y:S02]  /*385c0*/  LDL.LU.64 R16, [R1+0x35c0] ;  /* 0x0035c00001107983 */ /* 0x000ea40000300a00 */
[C---:B--2---:R-:W-:Y:S11]  /*385d0*/  HMMA.16816.F32 R20, R16.reuse, R4, R20 ;  /* 0x000000041014723c */ /* 0x044ff60000001814 */
[----:B------:R-:W-:Y:S11]  /*385e0*/  @!UPT UIADD3 URZ, URZ, URZ, URZ ;  /* 0x0000003f3f3ff290 */ /* 0x000ff6000fffe03f */
[----:B------:R-:W-:Y:S02]  /*385f0*/  @!UPT UIADD3 URZ, URZ, URZ, URZ ;  /* 0x0000003f3f3ff290 */ /* 0x000fe4000fffe03f */
[----:B------:R-:W-:Y:S02]  /*38600*/  MOV R10, R22 ;  /* 0x00000016000a7202 */ /* 0x000fe40000000f00 */
[----:B------:R-:W-:Y:S02]  /*38610*/  MOV R0, R23 ;  /* 0x0000001700007202 */ /* 0x000fe40000000f00 */
[----:B------:R-:W-:Y:S01]  /*38620*/  MOV R6, R20 ;  /* 0x0000001400067202 */ /* 0x000fe20000000f00 */
[----:B------:R-:W-:Y:S01]  /*38630*/  IMAD.MOV.U32 R11, RZ, RZ, R21 ;  /* 0x000000ffff0b7224 */ /* 0x000fe200078e0015 */
[----:B------:R-:W2:Y:S01]  /*38640*/  LDL.LU.64 R22, [R1+0x35b8] ;  /* 0x0035b80001167983 */ /* 0x000ea20000300a00 */
[----:B------:R-:W2:Y:S02]  /*38650*/  LDL.LU.64 R20, [R1+0x35b0] ;  /* 0x0035b00001147983 */ /* 0x000ea40000300a00 */
[----:B--2---:R-:W-:Y:S11]  /*38660*/  HMMA.16816.F32 R16, R16, R8, R20 ;  /* 0x000000081010723c */ /* 0x004ff60000001814 */
[----:B------:R-:W-:Y:S11]  /*38670*/  @!UPT UIADD3 URZ, URZ, URZ, URZ ;  /* 0x0000003f3f3ff290 */ /* 0x000ff6000fffe03f */
[----:B------:R-:W-:Y:S02]  /*38680*/  @!UPT UIADD3 URZ, URZ, URZ, URZ ;  /* 0x0000003f3f3ff290 */ /* 0x000fe4000fffe03f */
[----:B------:R-:W-:Y:S01]  /*38690*/  MOV R22, R18 ;  /* 0x0000001200167202 */ /* 0x000fe20000000f00 */
[----:B------:R-:W-:Y:S02]  /*386a0*/  IMAD.MOV.U32 R23, RZ, RZ, R19 ;  /* 0x000000ffff177224 */ /* 0x000fe400078e0013 */
[----:B------:R-:W-:Y:S01]  /*386b0*/  IMAD.MOV.U32 R20, RZ, RZ, R16 ;  /* 0x000000ffff147224 */ /* 0x000fe200078e0010 */
[----:B------:R-:W-:Y:S01]  /*386c0*/  MOV R21, R17 ;  /* 0x0000001100157202 */ /* 0x000fe20000000f00 */
[----:B------:R-:W3:Y:S01]  /*386d0*/  LDL.LU.64 R18, [R1+0x35a8] ;  /* 0x0035a80001127983 */ /* 0x000ee20000300a00 */
[----:B------:R-:W3:Y:S02]  /*386e0*/  LDL.LU.64 R16, [R1+0x35a0] ;  /* 0x0035a00001107983 */ /* 0x000ee40000300a00 */
[----:B------:R-:W-:Y:S01]  /*386f0*/  STL.64 [R1+0x3548], R22 ;  /* 0x0035481601007387 */ /* 0x000fe20000100a00 */
[----:B------:R0:W-:Y:S04]  /*38700*/  STL.64 [R1+0x3540], R20 ;  /* 0x0035401401007387 */ /* 0x0001e80000100a00 */
[----:B0-----:R-:W2:Y:S01]  /*38710*/  LDL.LU R20, [R1+0x80] ;  /* 0x0000800001147983 */ /* 0x001ea20000300800 */
[----:B------:R-:W2:Y:S02]  /*38720*/  LDL.LU R21, [R1+0x84] ;  /* 0x0000840001157983 */ /* 0x000ea40000300800 */
[----:B------:R-:W2:Y:S02]  /*38730*/  LDL.LU R22, [R1+0x88] ;  /* 0x0000880001167983 */ /* 0x000ea40000300800 */
[----:B------:R-:W2:Y:S01]  /*38740*/  LDL.LU R23, [R1+0x8c] ;  /* 0x00008c0001177983 */ /* 0x000ea20000300800 */
[C---:B---3--:R-:W-:Y:S08]  /*38750*/  HMMA.16816.F32 R24, R16.reuse, R4, R24 ;  /* 0x000000041018723c */ /* 0x048ff00000001818 */
[----:B--2---:R-:W-:Y:S11]  /*38760*/  HMMA.16816.F32 R20, R16, R8, R20 ;  /* 0x000000081014723c */ /* 0x004ff60000001814 */
[----:B------:R-:W-:Y:S04]  /*38770*/  @!UPT UIADD3 URZ, URZ, URZ, URZ ;  /* 0x0000003f3f3ff290 */ /* 0x000fe8000fffe03f */
[----:B------:R0:W-:Y:S01]  /*38780*/  STL.64 [R1+0xf0], R24 ;  /* 0x0000f01801007387 */ /* 0x0001e20000100a00 */
[----:B------:R-:W-:Y:S03]  /*38790*/  STL.64 [R1+0xf8], R26 ;  /* 0x0000f81a01007387 */ /* 0x000fe60000100a00 */
[----:B0-----:R-:W2:Y:S01]  /*387a0*/  LDL.LU.64 R24, [R1+0x3598] ;  /* 0x0035980001187983 */ /* 0x001ea20000300a00 */
[----:B------:R-:W4:Y:S03]  /*387b0*/  LDL.LU R16, [R1+0x60] ;  /* 0x0000600001107983 */ /* 0x000f260000300800 */
[----:B------:R0:W-:Y:S01]  /*387c0*/  STL.64 [R1+0xb0], R20 ;  /* 0x0000b01401007387 */ /* 0x0001e20000100a00 */
[----:B------:R1:W-:Y:S02]  /*387d0*/  STL.64 [R1+0xb8], R22 ;  /* 0x0000b81601007387 */ /* 0x0003e40000100a00 */
[----:B------:R-:W4:Y:S02]  /*387e0*/  LDL.LU R17, [R1+0x64] ;  /* 0x0000640001117983 */ /* 0x000f240000300800 */
[----:B------:R-:W4:Y:S01]  /*387f0*/  LDL.LU R18, [R1+0x68] ;  /* 0x0000680001127983 */ /* 0x000f220000300800 */
[----:B------:R-:W4:Y:S04]  /*38800*/  LDL.LU R19, [R1+0x6c] ;  /* 0x00006c0001137983 */ /* 0x000f280000300800 */
[----:B0-----:R-:W3:Y:S01]  /*38810*/  LDL.LU R20, [R1+0x170] ;  /* 0x0001700001147983 */ /* 0x001ee20000300800 */
[----:B-1----:R-:W-:Y:S01]  /*38820*/  MOV R23, R2 ;  /* 0x0000000200177202 */ /* 0x002fe20000000f00 */
[----:B----4-:R-:W-:Y:S11]  /*38830*/  HMMA.16816.F32 R12, R16, R4, R12 ;  /* 0x00000004100c723c */ /* 0x010ff6000000180c */
[----:B------:R-:W-:Y:S11]  /*38840*/  @!UPT UIADD3 URZ, URZ, URZ, URZ ;  /* 0x0000003f3f3ff290 */ /* 0x000ff6000fffe03f */
[----:B------:R-:W-:Y:S01]  /*38850*/  @!UPT UIADD3 URZ, URZ, URZ, URZ ;  /* 0x0000003f3f3ff290 */ /* 0x000fe2000fffe03f */
[----:B------:R-:W-:Y:S01]  /*38860*/  STL.64 [R1+0xe0], R12 ;  /* 0x0000e00c01007387 */ /* 0x000fe20000100a00 */
[----:B------:R-:W-:Y:S02]  /*38870*/  STL.64 [R1+0xe8], R14 ;  /* 0x0000e80e01007387 */ /* 0x000fe40000100a00 */
[----:B------:R-:W3:Y:S02]  /*38880*/  LDL.LU R21, [R1+0x174] ;  /* 0x0001740001157983 */ /* 0x000ee40000300800 */
[----:B------:R-:W4:Y:S01]  /*38890*/  LDL.LU R22, [R1+0x178] ;  /* 0x0001780001167983 */ /* 0x000f220000300800 */
[----:B------:R-:W2:Y:S04]  /*388a0*/  LDL.LU R2, [R1+0x3590] ;  /* 0x0035900001027983 */ /* 0x000ea80000300800 */
[----:B----4-:R0:W-:Y:S01]  /*388b0*/  STL.64 [R1+0x3558], R22 ;  /* 0x0035581601007387 */ /* 0x0101e20000100a00 */
[----:B---3--:R1:W-:Y:S03]  /*388c0*/  STL.64 [R1+0x3550], R20 ;  /* 0x0035501401007387 */ /* 0x0083e60000100a00 */
[----:B--2---:R-:W2:Y:S01]  /*388d0*/  LDSM.16.MT88.4 R12, [R2+0x11000] ;  /* 0x01100000020c783b */ /* 0x004ea20000004200 */
[----:B0-----:R-:W-:-:S03]  /*388e0*/  IMAD.MOV.U32 R22, RZ, RZ, R24 ;  /* 0x000000ffff167224 */ /* 0x001fc600078e0018 */
[----:B-1----:R-:W3:Y:S01]  /*388f0*/  LDL.LU R20, [R1+0x40] ;  /* 0x0000400001147983 */ /* 0x002ee20000300800 */
[----:B------:R-:W-:Y:S02]  /*38900*/  MOV R21, R25 ;  /* 0x0000001900157202 */ /* 0x000fe40000000f00 */
[----:B------:R-:W4:Y:S02]  /*38910*/  LDL.LU R25, [R1+0x358c] ;  /* 0x00358c0001197983 */ /* 0x000f240000300800 */
[----:B------:R-:W3:Y:S01]  /*38920*/  LDL.LU R24, [R1+0x3588] ;  /* 0x0035880001187983 */ /* 0x000ee20000300800 */
[----:B------:R-:W3:Y:S04]  /*38930*/  LDL.LU R23, [R1+0x4c] ;  /* 0x00004c0001177983 */ /* 0x000ee80000300800 */
[----:B--2---:R-:W-:Y:S01]  /*38940*/  STL.64 [R1+0x34d8], R14 ;  /* 0x0034d80e01007387 */ /* 0x004fe20000100a00 */
[----:B------:R0:W-:Y:S03]  /*38950*/  STL.64 [R1+0x34d0], R12 ;  /* 0x0034d00c01007387 */ /* 0x0001e60000100a00 */
[----:B0-----:R-:W2:Y:S01]  /*38960*/  LDL.LU R12, [R1+0x90] ;  /* 0x00009000010c7983 */ /* 0x001ea20000300800 */
[----:B------:R-:W2:Y:S01]  /*38970*/  LDL.LU R13, [R1+0x94] ;  /* 0x00009400010d7983 */ /* 0x000ea20000300800 */
[----:B----4-:R-:W-:-:S02]  /*38980*/  MOV R14, R25 ;  /* 0x00000019000e7202 */ /* 0x010fc40000000f00 */
[----:B---3--:R-:W-:Y:S02]  /*38990*/  MOV R15, R24 ;  /* 0x00000018000f7202 */ /* 0x008fe40000000f00 */
[----:B------:R-:W0:Y:S04]  /*389a0*/  LDSM.16.MT88.4 R24, [R2+0x11080] ;  /* 0x011080000218783b */ /* 0x000e280000004200 */
[----:B0-----:R-:W-:Y:S01]  /*389b0*/  STL.64 [R1+0x34b8], R26 ;  /* 0x0034b81a01007387 */ /* 0x001fe20000100a00 */
[----:B------:R0:W-:Y:S03]  /*389c0*/  STL.64 [R1+0x34b0], R24 ;  /* 0x0034b01801007387 */ /* 0x0001e60000100a00 */
[----:B0-----:R-:W3:Y:S01]  /*389d0*/  LDL.LU R24, [R1+0x20] ;  /* 0x0000200001187983 */ /* 0x001ee20000300800 */
[----:B------:R-:W3:Y:S02]  /*389e0*/  LDL.LU R25, [R1+0x24] ;  /* 0x0000240001197983 */ /* 0x000ee40000300800 */
[----:B------:R-:W4:Y:S02]  /*389f0*/  LDL.LU R26, [R1+0x28] ;  /* 0x00002800011a7983 */ /* 0x000f240000300800 */
[----:B------:R-:W4:Y:S01]  /*38a00*/  LDL.LU R27, [R1+0x2c] ;  /* 0x00002c00011b7983 */ /* 0x000f220000300800 */
[----:B--2---:R-:W-:Y:S01]  /*38a10*/  HMMA.16816.F32 R16, R16, R8, R12 ;  /* 0x000000081010723c */ /* 0x004fe2000000180c */
[----:B----4-:R-:W-:Y:S01]  /*38a20*/  STL.64 [R1+0x3568], R26 ;  /* 0x0035681a01007387 */ /* 0x010fe20000100a00 */
[----:B---3--:R0:W-:Y:S03]  /*38a30*/  STL.64 [R1+0x3560], R24 ;  /* 0x0035601801007387 */ /* 0x0081e60000100a00 */
[----:B0-----:R-:W2:Y:S01]  /*38a40*/  LDL.LU R24, [R1+0x50] ;  /* 0x0000500001187983 */ /* 0x001ea20000300800 */
[----:B------:R-:W2:Y:S02]  /*38a50*/  LDL.LU R25, [R1+0x54] ;  /* 0x0000540001197983 */ /* 0x000ea40000300800 */
[----:B------:R-:W3:Y:S02]  /*38a60*/  LDL.LU R26, [R1+0x58] ;  /* 0x00005800011a7983 */ /* 0x000ee40000300800 */
[----:B------:R-:W3:Y:S02]  /*38a70*/  LDL.LU R27, [R1+0x5c] ;  /* 0x00005c00011b7983 */ /* 0x000ee40000300800 */
[----:B------:R-:W-:Y:S01]  /*38a80*/  IMAD.MOV.U32 R14, RZ, RZ, R28 ;  /* 0x000000ffff0e7224 */ /* 0x000fe200078e001c */
[----:B---3--:R-:W-:Y:S01]  /*38a90*/  STL.64 [R1+0x3578], R26 ;  /* 0x0035781a01007387 */ /* 0x008fe20000100a00 */
[----:B--2---:R0:W-:Y:S03]  /*38aa0*/  STL.64 [R1+0x3570], R24 ;  /* 0x0035701801007387 */ /* 0x0041e60000100a00 */
[----:B0-----:R-:W2:Y:S01]  /*38ab0*/  LDL.LU R24, [R1+0x1a0] ;  /* 0x0001a00001187983 */ /* 0x001ea20000300800 */
[----:B------:R-:W2:Y:S02]  /*38ac0*/  LDL.LU R25, [R1+0x1a4] ;  /* 0x0001a40001197983 */ /* 0x000ea40000300800 */
[----:B------:R-:W2:Y:S02]  /*38ad0*/  LDL.LU R26, [R1+0x1a8] ;  /* 0x0001a800011a7983 */ /* 0x000ea40000300800 */
[----:B------:R-:W2:Y:S01]  /*38ae0*/  LDL.LU R27, [R1+0x1ac] ;  /* 0x0001ac00011b7983 */ /* 0x000ea20000300800 */
[----:B------:R-:W3:Y:S01]  /*38af0*/  LDL.LU R12, [R1+0x30] ;  /* 0x00003000010c7983 */ /* 0x000ee20000300800 */
[----:B------:R-:W-:Y:S02]  /*38b00*/  STL.64 [R1+0xd0], R16 ;  /* 0x0000d01001007387 */ /* 0x000fe40000100a00 */
[----:B------:R-:W-:Y:S02]  /*38b10*/  STL.64 [R1+0xd8], R18 ;  /* 0x0000d81201007387 */ /* 0x000fe40000100a00 */
[----:B------:R-:W3:Y:S01]  /*38b20*/  LDL.LU R13, [R1+0x34] ;  /* 0x00003400010d7983 */ /* 0x000ee20000300800 */
[----:B------:R-:W4:Y:S01]  /*38b30*/  LDL.LU R28, [R1+0x3584] ;  /* 0x00358400011c7983 */ /* 0x000f220000300800 */
[----:B------:R-:W2:Y:S03]  /*38b40*/  LDL.LU R15, [R1+0x3c] ;  /* 0x00003c00010f7983 */ /* 0x000ea60000300800 */
[----:B--2---:R-:W-:Y:S01]  /*38b50*/  STL.64 [R1+0x34f8], R14 ;  /* 0x0034f80e01007387 */ /* 0x004fe20000100a00 */
[----:B---3--:R0:W-:Y:S03]  /*38b60*/  STL.64 [R1+0x34f0], R12 ;  /* 0x0034f00c01007387 */ /* 0x0081e60000100a00 */
[----:B0-----:R-:W2:Y:S01]  /*38b70*/  LDL.LU R12, [R1+0x160] ;  /* 0x00016000010c7983 */ /* 0x001ea20000300800 */
[----:B------:R-:W2:Y:S02]  /*38b80*/  LDL.LU R13, [R1+0x164] ;  /* 0x00016400010d7983 */ /* 0x000ea40000300800 */
[----:B------:R-:W3:Y:S01]  /*38b90*/  LDL.LU R14, [R1+0x168] ;  /* 0x00016800010e7983 */ /* 0x000ee20000300800 */
[----:B----4-:R-:W-:-:S02]  /*38ba0*/  MOV R15, R28 ;  /* 0x0000001c000f7202 */ /* 0x010fc40000000f00 */
[----:B------:R-:W4:Y:S01]  /*38bb0*/  LDL.LU R28, [R1+0x3580] ;  /* 0x00358000011c7983 */ /* 0x000f220000300800 */
[C---:B------:R-:W-:Y:S03]  /*38bc0*/  HMMA.16816.F32 R24, R20.reuse, R4, R24 ;  /* 0x000000041418723c */ /* 0x040fe60000001818 */
[----:B----4-:R-:W0:Y:S04]  /*38bd0*/  LDSM.16.MT88.4 R16, [R28+0x11000] ;  /* 0x011000001c10783b */ /* 0x010e280000004200 */
[----:B---3--:R-:W-:Y:S01]  /*38be0*/  STL.64 [R1+0x3508], R14 ;  /* 0x0035080e01007387 */ /* 0x008fe20000100a00 */
[----:B--2---:R1:W-:Y:S03]  /*38bf0*/  STL.64 [R1+0x3500], R12 ;  /* 0x0035000c01007387 */ /* 0x0043e60000100a00 */
[----:B-1----:R-:W2:Y:S01]  /*38c00*/  LDL.LU R12, [R1+0x180] ;  /* 0x00018000010c7983 */ /* 0x002ea20000300800 */
[----:B------:R-:W2:Y:S02]  /*38c10*/  LDL.LU R13, [R1+0x184] ;  /* 0x00018400010d7983 */ /* 0x000ea40000300800 */
[----:B------:R-:W2:Y:S02]  /*38c20*/  LDL.LU R14, [R1+0x188] ;  /* 0x00018800010e7983 */ /* 0x000ea40000300800 */
[----:B------:R-:W2:Y:S01]  /*38c30*/  LDL.LU R15, [R1+0x18c] ;  /* 0x00018c00010f7983 */ /* 0x000ea20000300800 */
[----:B0-----:R-:W-:Y:S01]  /*38c40*/  STL.64 [R1+0x3498], R18 ;  /* 0x0034981201007387 */ /* 0x001fe20000100a00 */
[----:B------:R0:W-:Y:S03]  /*38c50*/  STL.64 [R1+0x3490], R16 ;  /* 0x0034901001007387 */ /* 0x0001e60000100a00 */
[----:B0-----:R-:W3:Y:S01]  /*38c60*/  LDL.LU R16, [R1+0x100] ;  /* 0x0001000001107983 */ /* 0x001ee20000300800 */
[----:B------:R-:W3:Y:S02]  /*38c70*/  LDL.LU R17, [R1+0x104] ;  /* 0x0001040001117983 */ /* 0x000ee40000300800 */
[----:B------:R-:W3:Y:S02]  /*38c80*/  LDL.LU R18, [R1+0x108] ;  /* 0x0001080001127983 */ /* 0x000ee40000300800 */
[----:B------:R-:W3:Y:S01]  /*38c90*/  LDL.LU R19, [R1+0x10c] ;  /* 0x00010c0001137983 */ /* 0x000ee20000300800 */
        /* <DEDUP_REMOVED lines=9> */
[----:B------:R0:W-:Y:S03]  /*38d30*/  STL.64 [R1+0xa8], R22 ;  /* 0x0000a81601007387 */ /* 0x0001e60000100a00 */
[----:B0-----:R-:W4:Y:S01]  /*38d40*/  LDL.LU.64 R22, [R1+0x3558] ;  /* 0x0035580001167983 */ /* 0x001f220000300a00 */
[----:B------:R-:W4:Y:S02]  /*38d50*/  LDL.LU.64 R20, [R1+0x3550] ;  /* 0x0035500001147983 */ /* 0x000f240000300a00 */
[C---:B----4-:R-:W-:Y:S08]  /*38d60*/  HMMA.16816.F32 R20, R24.reuse, R4, R20 ;  /* 0x000000041814723c */ /* 0x050ff00000001814 */
[----:B---3--:R-:W-:Y:S01]  /*38d70*/  HMMA.16816.F32 R24, R24, R8, R16 ;  /* 0x000000081818723c */ /* 0x008fe20000001810 */
[----:B------:R-:W0:Y:S11]  /*38d80*/  LDSM.16.MT88.4 R16, [R28+0x11080] ;  /* 0x011080001c10783b */ /* 0x000e360000004200 */
[----:B------:R-:W-:Y:S03]  /*38d90*/  @!UPT UIADD3 URZ, URZ, URZ, URZ ;  /* 0x0000003f3f3ff290 */ /* 0x000fe6000fffe03f */
[----:B------:R-:W-:Y:S01]  /*38da0*/  STL.64 [R1+0x90], R20 ;  /* 0x0000901401007387 */ /* 0x000fe20000100a00 */
[----:B------:R1:W-:Y:S03]  /*38db0*/  STL.64 [R1+0x98], R22 ;  /* 0x0000981601007387 */ /* 0x0003e60000100a00 */
[----:B-1----:R-:W3:Y:S01]  /*38dc0*/  LDL.LU.64 R22, [R1+0x3548] ;  /* 0x0035480001167983 */ /* 0x002ee20000300a00 */
[----:B------:R-:W4:Y:S03]  /*38dd0*/  LDL.LU.64 R20, [R1+0x3540] ;  /* 0x0035400001147983 */ /* 0x000f260000300a00 */
[----:B------:R1:W-:Y:S02]  /*38de0*/  STL.64 [R1+0x70], R24 ;  /* 0x0000701801007387 */ /* 0x0003e40000100a00 */
[----:B------:R0:W-:Y:S01]  /*38df0*/  STL.64 [R1+0x78], R26 ;  /* 0x0000781a01007387 */ /* 0x0001e20000100a00 */
[----:B-1----:R-:W2:Y:S01]  /*38e00*/  LDL.LU R24, [R1+0x130] ;  /* 0x0001300001187983 */ /* 0x002ea20000300800 */
[----:B0-----:R4:W-:Y:S02]  /*38e10*/  STL.64 [R1+0x20], R16 ;  /* 0x0000201001007387 */ /* 0x0019e40000100a00 */
[----:B------:R3:W-:Y:S02]  /*38e20*/  STL.64 [R1+0x28], R18 ;  /* 0x0000281201007387 */ /* 0x0007e40000100a00 */
[----:B------:R-:W2:Y:S01]  /*38e30*/  LDL.LU R25, [R1+0x134] ;  /* 0x0001340001197983 */ /* 0x000ea20000300800 */
[----:B------:R-:W2:Y:S01]  /*38e40*/  LDL.LU R26, [R1+0x138] ;  /* 0x00013800011a7983 */ /* 0x000ea20000300800 */
[----:B------:R-:W-:-:S02]  /*38e50*/  MOV R27, R29 ;  /* 0x0000001d001b7202 */ /* 0x000fc40000000f00 */
[----:B------:R-:W2:Y:S01]  /*38e60*/  LDL.LU R29, [R1+0x3538] ;  /* 0x00353800011d7983 */ /* 0x000ea20000300800 */
[----:B----4-:R-:W-:Y:S01]  /*38e70*/  MOV R16, R20 ;  /* 0x0000001400107202 */ /* 0x010fe20000000f00 */
[----:B------:R-:W-:Y:S01]  /*38e80*/  IMAD.MOV.U32 R17, RZ, RZ, R21 ;  /* 0x000000ffff117224 */ /* 0x000fe200078e0015 */
[----:B---3--:R-:W-:Y:S02]  /*38e90*/  MOV R18, R22 ;  /* 0x0000001600127202 */ /* 0x008fe40000000f00 */
[----:B------:R-:W-:Y:S01]  /*38ea0*/  MOV R19, R23 ;  /* 0x0000001700137202 */ /* 0x000fe20000000f00 */
[----:B--2---:R0:W-:Y:S01]  /*38eb0*/  STL.64 [R1+0x34c8], R26 ;  /* 0x0034c81a01007387 */ /* 0x0041e20000100a00 */
[----:B------:R1:W-:Y:S02]  /*38ec0*/  STL.64 [R1+0x34c0], R24 ;  /* 0x0034c01801007387 */ /* 0x0003e40000100a00 */
[----:B0-----:R-:W-:Y:S01]  /*38ed0*/  IMAD.MOV.U32 R26, RZ, RZ, R3 ;  /* 0x000000ffff1a7224 */ /* 0x001fe200078e0003 */
[----:B-1----:R-:W2:Y:S01]  /*38ee0*/  LDL.LU R24, [R1+0x190] ;  /* 0x0001900001187983 */ /* 0x002ea20000300800 */
[----:B------:R-:W2:Y:S02]  /*38ef0*/  LDL.LU R25, [R1+0x194] ;  /* 0x0001940001197983 */ /* 0x000ea40000300800 */
[----:B------:R-:W3:Y:S01]  /*38f00*/  LDL.LU R3, [R1+0x3534] ;  /* 0x0035340001037983 */ /* 0x000ee20000300800 */
[----:B------:R-:W-:-:S02]  /*38f10*/  MOV R27, R7 ;  /* 0x00000007001b7202 */ /* 0x000fc40000000f00 */
[----:B------:R-:W4:Y:S01]  /*38f20*/  LDL.LU R7, [R1+0x3530] ;  /* 0x0035300001077983 */ /* 0x000f220000300800 */
[----:B------:R-:W2:Y:S02]  /*38f30*/  LDL.LU R20, [R1+0x352c] ;  /* 0x00352c0001147983 */ /* 0x000ea40000300800 */
[----:B------:R-:W2:Y:S02]  /*38f40*/  LDL.LU R21, [R1+0x3528] ;  /* 0x0035280001157983 */ /* 0x000ea40000300800 */
[----:B------:R-:W2:Y:S01]  /*38f50*/  LDL.LU R22, [R1+0x3524] ;  /* 0x0035240001167983 */ /* 0x000ea20000300800 */
[----:B------:R-:W2:Y:S01]  /*38f60*/  LDL.LU R23, [R1+0x3520] ;  /* 0x0035200001177983 */ /* 0x000ea20000300800 */
[----:B------:R-:W-:Y:S02]  /*38f70*/  STL.64 [R1+0x34a8], R18 ;  /* 0x0034a81201007387 */ /* 0x000fe40000100a00 */
[----:B------:R0:W-:Y:S02]  /*38f80*/  STL.64 [R1+0x34a0], R16 ;  /* 0x0034a01001007387 */ /* 0x0001e40000100a00 */
[----:B0-----:R-:W-:Y:S01]  /*38f90*/  IMAD.MOV.U32 R16, RZ, RZ, R6 ;  /* 0x000000ffff107224 */ /* 0x001fe200078e0006 */
[----:B------:R-:W-:Y:S01]  /*38fa0*/  MOV R17, R11 ;  /* 0x0000000b00117202 */ /* 0x000fe20000000f00 */
[----:B------:R-:W3:Y:S01]  /*38fb0*/  LDL.LU R6, [R1+0x351c] ;  /* 0x00351c0001067983 */ /* 0x000ee20000300800 */
[----:B------:R-:W3:Y:S01]  /*38fc0*/  LDL.LU R11, [R1+0x3518] ;  /* 0x00351800010b7983 */ /* 0x000ee20000300800 */
[----:B------:R-:W-:Y:S01]  /*38fd0*/  MOV R18, R10 ;  /* 0x0000000a00127202 */ /* 0x000fe20000000f00 */
[----:B------:R-:W-:Y:S01]  /*38fe0*/  IMAD.MOV.U32 R19, RZ, RZ, R0 ;  /* 0x000000ffff137224 */ /* 0x000fe200078e0000 */
[----:B------:R-:W3:Y:S01]  /*38ff0*/  LDL.LU R10, [R1+0x3514] ;  /* 0x00351400010a7983 */ /* 0x000ee20000300800 */
[----:B------:R-:W3:Y:S02]  /*39000*/  LDL.LU R0, [R1+0x3510] ;  /* 0x0035100001007983 */ /* 0x000ee40000300800 */
        /* <DEDUP_REMOVED lines=16> */
[----:B-1----:R-:W2:Y:S01]  /*39110*/  LDL.LU R22, [R1+0x148] ;  /* 0x0001480001167983 */ /* 0x002ea20000300800 */
[----:B---3--:R-:W-:Y:S02]  /*39120*/  MOV R23, R10 ;  /* 0x0000000a00177202 */ /* 0x008fe40000000f00 */
[----:B------:R-:W3:Y:S05]  /*39130*/  LDL.LU R10, [R1+0x34ec] ;  /* 0x0034ec00010a7983 */ /* 0x000eea0000300800 */
[----:B--2---:R-:W-:Y:S11]  /*39140*/  HMMA.16816.F32 R20, R12, R4, R20 ;  /* 0x000000040c14723c */ /* 0x004ff60000001814 */
[----:B------:R-:W-:Y:S11]  /*39150*/  @!UPT UIADD3 URZ, URZ, URZ, URZ ;  /* 0x0000003f3f3ff290 */ /* 0x000ff6000fffe03f */
[----:B------:R-:W-:Y:S01]  /*39160*/  @!UPT UIADD3 URZ, URZ, URZ, URZ ;  /* 0x0000003f3f3ff290 */ /* 0x000fe2000fffe03f */
[----:B------:R-:W-:Y:S01]  /*39170*/  STL.64 [R1+0xc0], R20 ;  /* 0x0000c01401007387 */ /* 0x000fe20000100a00 */
[----:B------:R-:W-:Y:S02]  /*39180*/  STL.64 [R1+0xc8], R22 ;  /* 0x0000c81601007387 */ /* 0x000fe40000100a00 */
[----:B------:R-:W0:Y:S02]  /*39190*/  LDSM.16.MT88.4 R20, [R0+0x11000] ;  /* 0x011000000014783b */ /* 0x000e240000004200 */
[----:B0-----:R-:W-:Y:S02]  /*391a0*/  STL.64 [R1+0x10], R20 ;  /* 0x0000101401007387 */ /* 0x001fe40000100a00 */
[----:B------:R-:W-:Y:S02]  /*391b0*/  STL.64 [R1+0x18], R22 ;  /* 0x0000181601007387 */ /* 0x000fe40000100a00 */
[----:B------:R-:W0:Y:S02]  /*391c0*/  LDSM.16.MT88.4 R20, [R0+0x11080] ;  /* 0x011080000014783b */ /* 0x000e240000004200 */
[----:B0-----:R-:W-:Y:S02]  /*391d0*/  STL.64 [R1], R20 ;  /* 0x0000001401007387 */ /* 0x001fe40000100a00 */
[----:B------:R-:W-:Y:S02]  /*391e0*/  STL.64 [R1+0x8], R22 ;  /* 0x0000081601007387 */ /* 0x000fe40000100a00 */
[----:B------:R-:W0:Y:S02]  /*391f0*/  LDSM.16.MT88.4 R20, [R29+0x11000] ;  /* 0x011000001d14783b */ /* 0x000e240000004200 */
[----:B0-----:R4:W-:Y:S02]  /*39200*/  STL.64 [R1+0x3400], R22 ;  /* 0x0034001601007387 */ /* 0x0019e40000100a00 */
[----:B------:R0:W-:Y:S01]  /*39210*/  STL.64 [R1+0x33f8], R20 ;  /* 0x0033f81401007387 */ /* 0x0001e20000100a00 */
[----:B----4-:R-:W-:-:S02]  /*39220*/  MOV R22, R7 ;  /* 0x0000000700167202 */ /* 0x010fc40000000f00 */
[----:B0-----:R-:W-:Y:S01]  /*39230*/  MOV R20, R11 ;  /* 0x0000000b00147202 */ /* 0x001fe20000000f00 */
[----:B------:R-:W-:Y:S01]  /*39240*/  IMAD.MOV.U32 R21, RZ, RZ, R6 ;  /* 0x000000ffff157224 */ /* 0x000fe200078e0006 */
[----:B------:R-:W-:Y:S01]  /*39250*/  MOV R23, R3 ;  /* 0x0000000300177202 */ /* 0x000fe20000000f00 */
[----:B------:R-:W3:Y:S01]  /*39260*/  LDL.LU R11, [R1+0x34e8] ;  /* 0x0034e800010b7983 */ /* 0x000ee20000300800 */
[----:B------:R-:W2:Y:S02]  /*39270*/  LDL.LU R6, [R1+0x34e4] ;  /* 0x0034e40001067983 */ /* 0x000ea40000300800 */
[----:B------:R-:W2:Y:S03]  /*39280*/  LDL.LU R7, [R1+0x34e0] ;  /* 0x0034e00001077983 */ /* 0x000ea60000300800 */
[----:B------:R-:W-:Y:S11]  /*39290*/  HMMA.16816.F32 R12, R12, R8, R20 ;  /* 0x000000080c0c723c */ /* 0x000ff60000001814 */
[----:B------:R-:W-:Y:S11]  /*392a0*/  @!UPT UIADD3 URZ, URZ, URZ, URZ ;  /* 0x0000003f3f3ff290 */ /* 0x000ff6000fffe03f */
[----:B------:R-:W-:Y:S01]  /*392b0*/  @!UPT UIADD3 URZ, URZ, URZ, URZ ;  /* 0x0000003f3f3ff290 */ /* 0x000fe2000fffe03f */
[----:B------:R-:W-:Y:S01]  /*392c0*/  STL.64 [R1+0x140], R12 ;  /* 0x0001400c01007387 */ /* 0x000fe20000100a00 */
[----:B------:R-:W-:Y:S02]  /*392d0*/  STL [R1+0x148], R14 ;  /* 0x0001480e01007387 */ /* 0x000fe40000100800 */
[----:B------:R-:W-:Y:S02]  /*392e0*/  IMAD.MOV.U32 R28, RZ, RZ, R15 ;  /* 0x000000ffff1c7224 */ /* 0x000fe400078e000f */
[----:B------:R-:W0:Y:S02]  /*392f0*/  LDSM.16.MT88.4 R12, [R29+0x11080] ;  /* 0x011080001d0c783b */ /* 0x000e240000004200 */
[----:B0-----:R-:W-:Y:S01]  /*39300*/  IMAD.MOV.U32 R21, RZ, RZ, R14 ;  /* 0x000000ffff157224 */ /* 0x001fe200078e000e */
[----:B------:R-:W-:Y:S02]  /*39310*/  MOV R20, R15 ;  /* 0x0000000f00147202 */ /* 0x000fe40000000f00 */
[----:B------:R-:W-:-:S02]  /*39320*/  MOV R23, R12 ;  /* 0x0000000c00177202 */ /* 0x000fc40000000f00 */
[----:B------:R-:W-:Y:S01]  /*39330*/  MOV R22, R13 ;  /* 0x0000000d00167202 */ /* 0x000fe20000000f00 */
[----:B------:R-:W2:Y:S01]  /*39340*/  LDL.LU.64 R14, [R1+0x34d8] ;  /* 0x0034d800010e7983 */ /* 0x000ea20000300a00 */
[----:B------:R-:W2:Y:S02]  /*39350*/  LDL.LU.64 R12, [R1+0x34d0] ;  /* 0x0034d000010c7983 */ /* 0x000ea40000300a00 */
[----:B------:R-:W-:Y:S01]  /*39360*/  STL [R1+0x33d0], R29 ;  /* 0x0033d01d01007387 */ /* 0x000fe20000100800 */
[C---:B--2---:R-:W-:Y:S11]  /*39370*/  HMMA.16816.F32 R24, R12.reuse, R6, R24 ;  /* 0x000000060c18723c */ /* 0x044ff60000001818 */
[----:B------:R-:W-:Y:S11]  /*39380*/  @!UPT UIADD3 URZ, URZ, URZ, URZ ;  /* 0x0000003f3f3ff290 */ /* 0x000ff6000fffe03f */
[----:B------:R-:W-:Y:S01]  /*39390*/  @!UPT UIADD3 URZ, URZ, URZ, URZ ;  /* 0x0000003f3f3ff290 */ /* 0x000fe2000fffe03f */
[----:B------:R0:W-:Y:S01]  /*393a0*/  STL [R1+0x180], R24 ;  /* 0x0001801801007387 */ /* 0x0001e20000100800 */
[----:B------:R-:W-:Y:S01]  /*393b0*/  IMAD.MOV.U32 R8, RZ, RZ, R26 ;  /* 0x000000ffff087224 */ /* 0x000fe200078e001a */
[----:B------:R-:W-:Y:S02]  /*393c0*/  MOV R3, R27 ;  /* 0x0000001b00037202 */ /* 0x000fe40000000f00 */
[----:B------:R-:W-:Y:S01]  /*393d0*/  MOV R9, R25 ;  /* 0x0000001900097202 */ /* 0x000fe20000000f00 */
[----:B------:R-:W3:Y:S04]  /*393e0*/  LDL.LU.64 R26, [R1+0x34c8] ;  /* 0x0034c800011a7983 */ /* 0x000ee80000300a00 */
[----:B0-----:R-:W3:Y:S02]  /*393f0*/  LDL.LU.64 R24, [R1+0x34c0] ;  /* 0x0034c00001187983 */ /* 0x001ee40000300a00 */
[----:B---3--:R-:W-:Y:S02]  /*39400*/  HMMA.16816.F32 R12, R12, R10, R24 ;  /* 0x0000000a0c0c723c */ /* 0x008fe40000001818 */
[----:B------:R-:W2:Y:S01]  /*39410*/  LDL.LU.64 R26, [R1+0x34b8] ;  /* 0x0034b800011a7983 */ /* 0x000ea20000300a00 */
[----:B------:R-:W2:Y:S11]  /*39420*/  LDL.LU.64 R24, [R1+0x34b0] ;  /* 0x0034b00001187983 */ /* 0x000eb60000300a00 */
[----:B------:R-:W-:Y:S09]  /*39430*/  @!UPT UIADD3 URZ, URZ, URZ, URZ ;  /* 0x0000003f3f3ff290 */ /* 0x000ff2000fffe03f */
[----:B------:R0:W-:Y:S01]  /*39440*/  STL [R1+0x160], R12 ;  /* 0x0001600c01007387 */ /* 0x0001e20000100800 */
[----:B------:R-:W-:Y:S01]  /*39450*/  MOV R29, R13 ;  /* 0x0000000d001d7202 */ /* 0x000fe20000000f00 */
[----:B------:R-:W-:Y:S01]  /*39460*/  IMAD.MOV.U32 R5, RZ, RZ, R14 ;  /* 0x000000ffff057224 */ /* 0x000fe200078e000e */
[----:B------:R-:W-:Y:S01]  /*39470*/  MOV R4, R15 ;  /* 0x0000000f00047202 */ /* 0x000fe20000000f00 */
[----:B0-----:R-:W3:Y:S01]  /*39480*/  LDL.LU R12, [R1+0xb0] ;  /* 0x0000b000010c7983 */ /* 0x001ee20000300800 */
[----:B------:R-:W3:Y:S02]  /*39490*/  LDL.LU R13, [R1+0xb4] ;  /* 0x0000b400010d7983 */ /* 0x000ee40000300800 */
[----:B------:R-:W3:Y:S02]  /*394a0*/  LDL.LU R14, [R1+0xb8] ;  /* 0x0000b800010e7983 */ /* 0x000ee40000300800 */
[----:B------:R-:W3:Y:S01]  /*394b0*/  LDL.LU R15, [R1+0xbc] ;  /* 0x0000bc00010f7983 */ /* 0x000ee20000300800 */
        /* <DEDUP_REMOVED lines=15> */
[----:B-1----:R-:W2:Y:S02]  /*395b0*/  LDL.LU R26, [R1+0xf8] ;  /* 0x0000f800011a7983 */ /* 0x002ea40000300800 */
[----:B------:R-:W2:Y:S01]  /*395c0*/  LDL.LU R27, [R1+0xfc] ;  /* 0x0000fc00011b7983 */ /* 0x000ea20000300800 */
[----:B------:R-:W-:Y:S01]  /*395d0*/  STL.64 [R1+0x3480], R10 ;  /* 0x0034800a01007387 */ /* 0x000fe20000100a00 */
[C---:B--2---:R-:W-:Y:S08]  /*395e0*/  HMMA.16816.F32 R24, R16.reuse, R6, R24 ;  /* 0x000000061018723c */ /* 0x044ff00000001818 */
[----:B---3--:R-:W-:Y:S11]  /*395f0*/  HMMA.16816.F32 R12, R16, R10, R12 ;  /* 0x0000000a100c723c */ /* 0x008ff6000000180c */
[----:B------:R-:W-:Y:S04]  /*39600*/  @!UPT UIADD3 URZ, URZ, URZ, URZ ;  /* 0x0000003f3f3ff290 */ /* 0x000fe8000fffe03f */
[----:B------:R-:W-:Y:S01]  /*39610*/  STL.64 [R1+0x130], R24 ;  /* 0x0001301801007387 */ /* 0x000fe20000100a00 */
[----:B------:R-:W-:Y:S02]  /*39620*/  STL.64 [R1+0x138], R26 ;  /* 0x0001381a01007387 */ /* 0x000fe40000100a00 */
[----:B------:R-:W0:Y:S04]  /*39630*/  LDSM.16.MT88.4 R24, [R2+0x12000] ;  /* 0x012000000218783b */ /* 0x000e280000004200 */
[----:B------:R-:W-:Y:S01]  /*39640*/  STL.64 [R1+0x3478], R8 ;  /* 0x0034780801007387 */ /* 0x000fe20000100a00 */
[----:B------:R-:W-:Y:S01]  /*39650*/  STL.64 [R1+0x120], R12 ;  /* 0x0001200c01007387 */ /* 0x000fe20000100a00 */
[----:B------:R-:W-:Y:S03]  /*39660*/  STL.64 [R1+0x128], R14 ;  /* 0x0001280e01007387 */ /* 0x000fe60000100a00 */
[----:B0-----:R0:W-:Y:S01]  /*39670*/  STL.64 [R1+0x33c0], R26 ;  /* 0x0033c01a01007387 */ /* 0x0011e20000100a00 */
[----:B------:R1:W-:Y:S01]  /*39680*/  STL.64 [R1+0x33b8], R24 ;  /* 0x0033b81801007387 */ /* 0x0003e20000100a00 */
[----:B0-----:R-:W-:-:S02]  /*39690*/  MOV R27, R20 ;  /* 0x00000014001b7202 */ /* 0x001fc40000000f00 */
[----:B------:R-:W-:Y:S01]  /*396a0*/  MOV R26, R21 ;  /* 0x00000015001a7202 */ /* 0x000fe20000000f00 */
[----:B------:R-:W2:Y:S01]  /*396b0*/  LDL.LU R20, [R1] ;  /* 0x0000000001147983 */ /* 0x000ea20000300800 */
[----:B-1----:R-:W-:Y:S02]  /*396c0*/  IMAD.MOV.U32 R25, RZ, RZ, R22 ;  /* 0x000000ffff197224 */ /* 0x002fe400078e0016 */
[----:B------:R-:W2:Y:S01]  /*396d0*/  LDL.LU R21, [R1+0x4] ;  /* 0x0000040001157983 */ /* 0x000ea20000300800 */
[----:B------:R-:W-:Y:S01]  /*396e0*/  MOV R24, R23 ;  /* 0x0000001700187202 */ /* 0x000fe20000000f00 */
[----:B------:R-:W3:Y:S01]  /*396f0*/  LDL.LU R22, [R1+0x8] ;  /* 0x0000080001167983 */ /* 0x000ee20000300800 */
[----:B------:R-:W3:Y:S03]  /*39700*/  LDL.LU R23, [R1+0xc] ;  /* 0x00000c0001177983 */ /* 0x000ee60000300800 */
[----:B---3--:R-:W-:Y:S01]  /*39710*/  STL.64 [R1+0x3430], R22 ;  /* 0x0034301601007387 */ /* 0x008fe20000100a00 */
[----:B--2---:R-:W-:Y:S02]  /*39720*/  STL.64 [R1+0x3428], R20 ;  /* 0x0034281401007387 */ /* 0x004fe40000100a00 */
        /* <DEDUP_REMOVED lines=8> */
[----:B------:R-:W2:Y:S02]  /*397b0*/  LDL.LU R22, [R1+0x18] ;  /* 0x0000180001167983 */ /* 0x000ea40000300800 */
[----:B------:R-:W2:Y:S02]  /*397c0*/  LDL.LU R23, [R1+0x1c] ;  /* 0x00001c0001177983 */ /* 0x000ea40000300800 */
[----:B--2---:R-:W-:Y:S01]  /*397d0*/  STL.64 [R1+0x3460], R22 ;  /* 0x0034601601007387 */ /* 0x004fe20000100a00 */
[----:B----4-:R-:W-:Y:S02]  /*397e0*/  STL.64 [R1+0x3458], R20 ;  /* 0x0034581401007387 */ /* 0x010fe40000100a00 */
[----:B---3--:R-:W-:Y:S02]  /*397f0*/  STL.64 [R1+0x33f0], R26 ;  /* 0x0033f01a01007387 */ /* 0x008fe40000100a00 */
[----:B------:R0:W-:Y:S02]  /*39800*/  STL.64 [R1+0x33e8], R24 ;  /* 0x0033e81801007387 */ /* 0x0001e40000100a00 */
        /* <DEDUP_REMOVED lines=8> */
[----:B------:R-:W4:Y:S04]  /*39890*/  LDL R15, [R1+0x1ae4] ;  /* 0x001ae400010f7983 */ /* 0x000f280000100800 */
[----:B---3--:R-:W-:Y:S01]  /*398a0*/  STL.64 [R1+0x3410], R26 ;  /* 0x0034101a01007387 */ /* 0x008fe20000100a00 */
[----:B--2---:R0:W-:Y:S03]  /*398b0*/  STL.64 [R1+0x3408], R24 ;  /* 0x0034081801007387 */ /* 0x0041e60000100a00 */
[----:B----4-:R-:W1:Y:S02]  /*398c0*/  LDSM.16.M88.4 R16, [R15+0x20200] ;  /* 0x020200000f10783b */ /* 0x010e640000000200 */
[----:B------:R-:W2:Y:S02]  /*398d0*/  LDSM.16.M88.4 R12, [R15+0x28200] ;  /* 0x028200000f0c783b */ /* 0x000ea40000000200 */
[----:B0-----:R-:W3:Y:S02]  /*398e0*/  LDL.LU R24, [R1+0x70] ;  /* 0x0000700001187983 */ /* 0x001ee40000300800 */
[----:B------:R-:W3:Y:S02]  /*398f0*/  LDL.LU R25, [R1+0x74] ;  /* 0x0000740001197983 */ /* 0x000ee40000300800 */
[----:B------:R-:W4:Y:S02]  /*39900*/  LDL.LU R26, [R1+0x78] ;  /* 0x00007800011a7983 */ /* 0x000f240000300800 */
[----:B------:R-:W4:Y:S01]  /*39910*/  LDL.LU R27, [R1+0x7c] ;  /* 0x00007c00011b7983 */ /* 0x000f220000300800 */
[----:B------:R-:W2:Y:S01]  /*39920*/  LDL.LU R8, [R1+0xe0] ;  /* 0x0000e00001087983 */ /* 0x000ea20000300800 */
[----:B------:R-:W2:Y:S02]  /*39930*/  LDL.LU R9, [R1+0xe4] ;  /* 0x0000e40001097983 */ /* 0x000ea40000300800 */
[----:B------:R-:W2:Y:S02]  /*39940*/  LDL.LU R10, [R1+0xe8] ;  /* 0x0000e800010a7983 */ /* 0x000ea40000300800 */
[----:B------:R-:W2:Y:S01]  /*39950*/  LDL.LU R11, [R1+0xec] ;  /* 0x0000ec00010b7983 */ /* 0x000ea20000300800 */
[----:B----4-:R-:W-:Y:S01]  /*39960*/  STL.64 [R1+0x3420], R26 ;  /* 0x0034201a01007387 */ /* 0x010fe20000100a00 */
[----:B---3--:R0:W-:Y:S03]  /*39970*/  STL.64 [R1+0x3418], R24 ;  /* 0x0034181801007387 */ /* 0x0081e60000100a00 */
[----:B0-----:R-:W3:Y:S01]  /*39980*/  LDL.LU R24, [R1+0x90] ;  /* 0x0000900001187983 */ /* 0x001ee20000300800 */
[----:B------:R-:W3:Y:S02]  /*39990*/  LDL.LU R25, [R1+0x94] ;  /* 0x0000940001197983 */ /* 0x000ee40000300800 */
[----:B------:R-:W4:Y:S02]  /*399a0*/  LDL.LU R26, [R1+0x98] ;  /* 0x00009800011a7983 */ /* 0x000f240000300800 */
[----:B------:R-:W4:Y:S02]  /*399b0*/  LDL.LU R27, [R1+0x9c] ;  /* 0x00009c00011b7983 */ /* 0x000f240000300800 */
[----:B----4-:R-:W-:Y:S01]  /*399c0*/  STL.64 [R1+0x3440], R26 ;  /* 0x0034401a01007387 */ /* 0x010fe20000100a00 */
[----:B---3--:R0:W-:Y:S03]  /*399d0*/  STL.64 [R1+0x3438], R24 ;  /* 0x0034381801007387 */ /* 0x0081e60000100a00 */
        /* <DEDUP_REMOVED lines=17> */
[----:B-1----:R-:W-:Y:S01]  /*39af0*/  STL [R1+0x3294], R18 ;  /* 0x0032941201007387 */ /* 0x002fe20000100800 */
[----:B------:R-:W-:Y:S02]  /*39b00*/  STL [R1+0x3290], R19 ;  /* 0x0032901301007387 */ /* 0x000fe40000100800 */
[----:B------:R0:W-:Y:S02]  /*39b10*/  STL.64 [R1+0x33c8], R16 ;  /* 0x0033c81001007387 */ /* 0x0001e40000100a00 */
[----:B------:R-:W-:Y:S01]  /*39b20*/  STL [R1+0x329c], R14 ;  /* 0x00329c0e01007387 */ /* 0x000fe20000100800 */
[----:B------:R-:W-:Y:S04]  /*39b30*/  STL [R1+0x3298], R15 ;  /* 0x0032980f01007387 */ /* 0x000fe80000100800 */
[----:B0-----:R-:W3:Y:S01]  /*39b40*/  LDL.LU R16, [R1+0x140] ;  /* 0x0001400001107983 */ /* 0x001ee20000300800 */
[----:B------:R-:W-:Y:S02]  /*39b50*/  STL.64 [R1+0x110], R8 ;  /* 0x0001100801007387 */ /* 0x000fe40000100a00 */
[----:B------:R-:W-:Y:S02]  /*39b60*/  STL.64 [R1+0x118], R10 ;  /* 0x0001180a01007387 */ /* 0x000fe40000100a00 */
[----:B------:R-:W0:Y:S04]  /*39b70*/  LDSM.16.MT88.4 R8, [R2+0x12080] ;  /* 0x012080000208783b */ /* 0x000e280000004200 */
[----:B------:R-:W3:Y:S01]  /*39b80*/  LDL.LU R17, [R1+0x144] ;  /* 0x0001440001117983 */ /* 0x000ee20000300800 */
[----:B------:R-:W3:Y:S02]  /*39b90*/  LDL.LU R18, [R1+0x148] ;  /* 0x0001480001127983 */ /* 0x000ee40000300800 */
[----:B------:R-:W-:-:S02]  /*39ba0*/  IMAD.MOV.U32 R19, RZ, RZ, R28 ;  /* 0x000000ffff137224 */ /* 0x000fc400078e001c */
[----:B------:R-:W4:Y:S04]  /*39bb0*/  LDL.LU R28, [R1+0x3488] ;  /* 0x00348800011c7983 */ /* 0x000f280000300800 */
[----:B0-----:R-:W-:Y:S01]  /*39bc0*/  STL.64 [R1+0x40], R8 ;  /* 0x0000400801007387 */ /* 0x001fe20000100a00 */
[----:B------:R0:W-:Y:S03]  /*39bd0*/  STL.64 [R1+0x48], R10 ;  /* 0x0000480a01007387 */ /* 0x0001e60000100a00 */
[----:B0-----:R-:W2:Y:S01]  /*39be0*/  LDL.LU.64 R10, [R1+0x3480] ;  /* 0x00348000010a7983 */ /* 0x001ea20000300a00 */
[----:B------:R-:W3:Y:S02]  /*39bf0*/  LDL.LU.64 R8, [R1+0x3478] ;  /* 0x0034780001087983 */ /* 0x000ee40000300a00 */
[----:B------:R-:W-:Y:S01]  /*39c00*/  STL [R1+0x33b0], R2 ;  /* 0x0033b00201007387 */ /* 0x000fe20000100800 */
[----:B--2---:R-:W-:Y:S01]  /*39c10*/  HMMA.16816.F32 R20, R20, R10, R24 ;  /* 0x0000000a1414723c */ /* 0x004fe20000001818 */
[----:B------:R-:W2:Y:S01]  /*39c20*/  LDL.LU.64 R26, [R1+0x3470] ;  /* 0x00347000011a7983 */ /* 0x000ea20000300a00 */
[----:B------:R-:W2:Y:S11]  /*39c30*/  LDL.LU.64 R24, [R1+0x3468] ;  /* 0x0034680001187983 */ /* 0x000eb60000300a00 */
[----:B------:R-:W-:Y:S10]  /*39c40*/  @!UPT UIADD3 URZ, URZ, URZ, URZ ;  /* 0x0000003f3f3ff290 */ /* 0x000ff4000fffe03f */
[----:B------:R-:W-:Y:S01]  /*39c50*/  STL.64 [R1+0xf0], R20 ;  /* 0x0000f01401007387 */ /* 0x000fe20000100a00 */
[----:B------:R-:W-:Y:S02]  /*39c60*/  STL.64 [R1+0xf8], R22 ;  /* 0x0000f81601007387 */ /* 0x000fe40000100a00 */
[----:B----4-:R-:W0:Y:S02]  /*39c70*/  LDSM.16.MT88.4 R20, [R28+0x12000] ;  /* 0x012000001c14783b */ /* 0x010e240000004200 */
        /* <DEDUP_REMOVED lines=52> */
[----:B------:R-:W2:Y:S02]  /*39fc0*/  LDL.LU R23, [R1+0xcc] ;  /* 0x0000cc0001177983 */ /* 0x000ea40000300800 */
[----:B--2---:R-:W-:Y:S11]  /*39fd0*/  HMMA.16816.F32 R20, R24, R6, R20 ;  /* 0x000000061814723c */ /* 0x004ff60000001814 */
[----:B------:R-:W-:Y:S11]  /*39fe0*/  @!UPT UIADD3 URZ, URZ, URZ, URZ ;  /* 0x0000003f3f3ff290 */ /* 0x000ff6000fffe03f */
[----:B------:R-:W-:Y:S01]  /*39ff0*/  @!UPT UIADD3 URZ, URZ, URZ, URZ ;  /* 0x0000003f3f3ff290 */ /* 0x000fe2000fffe03f */
[----:B------:R-:W-:Y:S01]  /*3a000*/  STL.64 [R1+0x60], R20 ;  /* 0x0000601401007387 */ /* 0x000fe20000100a00 */
[----:B------:R-:W-:Y:S02]  /*3a010*/  STL.64 [R1+0x68], R22 ;  /* 0x0000681601007387 */ /* 0x000fe40000100a00 */
[----:B------:R-:W0:Y:S02]  /*3a020*/  LDSM.16.MT88.4 R20, [R28+0x12080] ;  /* 0x012080001c14783b */ /* 0x000e240000004200 */
[----:B0-----:R-:W-:Y:S02]  /*3a030*/  STL.64 [R1], R20 ;  /* 0x0000001401007387 */ /* 0x001fe40000100a00 */
[----:B------:R-:W-:Y:S01]  /*3a040*/  STL [R1+0x8], R22 ;  /* 0x0000081601007387 */ /* 0x000fe20000100800 */
[----:B------:R-:W-:Y:S02]  /*3a050*/  MOV R2, R23 ;  /* 0x0000001700027202 */ /* 0x000fe40000000f00 */
[----:B------:R-:W0:Y:S04]  /*3a060*/  LDSM.16.MT88.4 R20, [R0+0x12000] ;  /* 0x012000000014783b */ /* 0x000e280000004200 */
[----:B0-----:R0:W-:Y:S02]  /*3a070*/  STL.64 [R1+0x3328], R22 ;  /* 0x0033281601007387 */ /* 0x0011e40000100a00 */
[----:B0-----:R-:W-:-:S02]  /*3a080*/  MOV R22, R5 ;  /* 0x0000000500167202 */ /* 0x001fc40000000f00 */
[----:B------:R-:W-:Y:S02]  /*3a090*/  MOV R23, R4 ;  /* 0x0000000400177202 */ /* 0x000fe40000000f00 */
[----:B------:R-:W0:Y:S04]  /*3a0a0*/  LDSM.16.MT88.4 R4, [R0+0x12080] ;  /* 0x012080000004783b */ /* 0x000e280000004200 */
[----:B------:R1:W-:Y:S04]  /*3a0b0*/  STL.64 [R1+0x3320], R20 ;  /* 0x0033201401007387 */ /* 0x0003e80000100a00 */
[----:B-1----:R-:W2:Y:S01]  /*3a0c0*/  LDL.LU R20, [R1+0x160] ;  /* 0x0001600001147983 */ /* 0x002ea20000300800 */
[----:B------:R-:W-:-:S02]  /*3a0d0*/  IMAD.MOV.U32 R21, RZ, RZ, R29 ;  /* 0x000000ffff157224 */ /* 0x000fc400078e001d */
[----:B------:R-:W4:Y:S01]  /*3a0e0*/  LDL.LU R29, [R1+0x33d0] ;  /* 0x0033d000011d7983 */ /* 0x000f220000300800 */
[----:B0-----:R3:W-:Y:S01]  /*3a0f0*/  STL.64 [R1+0x3308], R6 ;  /* 0x0033080601007387 */ /* 0x0017e20000100a00 */
[----:B------:R0:W-:Y:S01]  /*3a100*/  STL.64 [R1+0x3300], R4 ;  /* 0x0033000401007387 */ /* 0x0001e20000100a00 */
[----:B---3--:R-:W-:Y:S02]  /*3a110*/  MOV R6, R8 ;  /* 0x0000000800067202 */ /* 0x008fe40000000f00 */
[----:B0-----:R-:W3:Y:S01]  /*3a120*/  LDL.LU R4, [R1+0x180] ;  /* 0x0001800001047983 */ /* 0x001ee20000300800 */
[----:B------:R-:W-:Y:S02]  /*3a130*/  IMAD.MOV.U32 R5, RZ, RZ, R9 ;  /* 0x000000ffff057224 */ /* 0x000fe400078e0009 */
[----:B------:R-:W-:Y:S01]  /*3a140*/  STL [R1+0x32a0], R0 ;  /* 0x0032a00001007387 */ /* 0x000fe20000100800 */
[----:B------:R-:W-:Y:S01]  /*3a150*/  HMMA.16816.F32 R8, R24, R10, R16 ;  /* 0x0000000a1808723c */ /* 0x000fe20000001810 */
[----:B------:R-:W3:Y:S01]  /*3a160*/  LDL.LU.64 R16, [R1+0x33c8] ;  /* 0x0033c80001107983 */ /* 0x000ee20000300a00 */
[----:B------:R-:W3:Y:S02]  /*3a170*/  LDL.LU.64 R26, [R1+0x33c0] ;  /* 0x0033c000011a7983 */ /* 0x000ee40000300a00 */
[----:B------:R-:W3:Y:S01]  /*3a180*/  LDL.LU.64 R24, [R1+0x33b8] ;  /* 0x0033b80001187983 */ /* 0x000ee20000300a00 */
[----:B------:R-:W-:Y:S11]  /*3a190*/  MOV R7, R3 ;  /* 0x0000000300077202 */ /* 0x000ff60000000f00 */
[----:B------:R-:W-:Y:S08]  /*3a1a0*/  @!UPT UIADD3 URZ, URZ, URZ, URZ ;  /* 0x0000003f3f3ff290 */ /* 0x000ff0000fffe03f */
[----:B------:R-:W-:Y:S01]  /*3a1b0*/  IMAD.MOV.U32 R15, RZ, RZ, R8 ;  /* 0x000000ffff0f7224 */ /* 0x000fe200078e0008 */
[----:B------:R-:W-:Y:S02]  /*3a1c0*/  MOV R18, R9 ;  /* 0x0000000900127202 */ /* 0x000fe40000000f00 */
[----:B------:R-:W-:Y:S01]  /*3a1d0*/  MOV R19, R10 ;  /* 0x0000000a00137202 */ /* 0x000fe20000000f00 */
[----:B------:R-:W-:-:S05]  /*3a1e0*/  IMAD.MOV.U32 R3, RZ, RZ, R11 ;  /* 0x000000ffff037224 */ /* 0x000fca00078e000b */
[----:B------:R-:W-:Y:S01]  /*3a1f0*/  STL [R1+0x32b0], R3 ;  /* 0x0032b00301007387 */ /* 0x000fe20000100800 */
[----:B------:R-:W-:Y:S02]  /*3a200*/  STL [R1+0x32ac], R19 ;  /* 0x0032ac1301007387 */ /* 0x000fe40000100800 */
[----:B------:R-:W-:Y:S02]  /*3a210*/  STL [R1+0x32a8], R18 ;  /* 0x0032a81201007387 */ /* 0x000fe40000100800 */
[----:B------:R-:W-:Y:S01]  /*3a220*/  STL [R1+0x32a4], R15 ;  /* 0x0032a40f01007387 */ /* 0x000fe20000100800 */
[----:B----4-:R-:W0:Y:S01]  /*3a230*/  LDSM.16.MT88.4 R8, [R29+0x12000] ;  /* 0x012000001d08783b */ /* 0x010e220000004200 */
[C---:B---3--:R-:W-:Y:S03]  /*3a240*/  HMMA.16816.F32 R4, R24.reuse, R16, R4 ;  /* 0x000000101804723c */ /* 0x048fe60000001804 */
[----:B0-----:R-:W-:Y:S01]  /*3a250*/  STL.64 [R1+0x32e8], R10 ;  /* 0x0032e80a01007387 */ /* 0x001fe20000100a00 */
[----:B------:R-:W-:Y:S11]  /*3a260*/  STL.64 [R1+0x32e0], R8 ;  /* 0x0032e00801007387 */ /* 0x000ff60000100a00 */
[----:B------:R-:W-:Y:S08]  /*3a270*/  @!UPT UIADD3 URZ, URZ, URZ, URZ ;  /* 0x0000003f3f3ff290 */ /* 0x000ff0000fffe03f */
[----:B------:R2:W-:Y:S01]  /*3a280*/  STL.64 [R1+0x80], R4 ;  /* 0x0000800401007387 */ /* 0x0005e20000100a00 */
[----:B------:R-:W-:Y:S02]  /*3a290*/  MOV R0, R6 ;  /* 0x0000000600007202 */ /* 0x000fe40000000f00 */
[----:B------:R-:W-:Y:S02]  /*3a2a0*/  MOV R14, R7 ;  /* 0x00000007000e7202 */ /* 0x000fe40000000f00 */
[----:B--2---:R-:W-:Y:S03]  /*3a2b0*/  HMMA.16816.F32 R4, R24, R12, R20 ;  /* 0x0000000c1804723c */ /* 0x004fe60000001814 */
[----:B------:R-:W-:Y:S01]  /*3a2c0*/  STL [R1+0x32b8], R14 ;  /* 0x0032b80e01007387 */ /* 0x000fe20000100800 */
[----:B------:R-:W-:Y:S02]  /*3a2d0*/  STL [R1+0x32b4], R0 ;  /* 0x0032b40001007387 */ /* 0x000fe40000100800 */
[----:B------:R-:W2:Y:S02]  /*3a2e0*/  LDL.LU R8, [R1+0xb0] ;  /* 0x0000b00001087983 */ /* 0x000ea40000300800 */
[----:B------:R-:W2:Y:S01]  /*3a2f0*/  LDL.LU R9, [R1+0xb4] ;  /* 0x0000b40001097983 */ /* 0x000ea20000300800 */
[----:B------:R-:W3:Y:S01]  /*3a300*/  LDL.LU R10, [R1+0xb8] ;  /* 0x0000b800010a7983 */ /* 0x000ee20000300800 */
[----:B------:R-:W3:Y:S03]  /*3a310*/  LDL.LU R11, [R1+0xbc] ;  /* 0x0000bc00010b7983 */ /* 0x000ee60000300800 */
[----:B------:R-:W0:Y:S11]  /*3a320*/  LDSM.16.MT88.4 R24, [R29+0x12080] ;  /* 0x012080001d18783b */ /* 0x000e360000004200 */
[----:B------:R-:W-:Y:S01]  /*3a330*/  IMAD.MOV.U32 R3, RZ, RZ, R4 ;  /* 0x000000ffff037224 */ /* 0x000fe200078e0004 */
[----:B------:R-:W-:Y:S01]  /*3a340*/  MOV R19, R5 ;  /* 0x0000000500137202 */ /* 0x000fe20000000f00 */
[----:B------:R-:W4:Y:S01]  /*3a350*/  LDL.LU R4, [R1+0xe0] ;  /* 0x0000e00001047983 */ /* 0x000f220000300800 */
[----:B------:R-:W-:Y:S01]  /*3a360*/  MOV R18, R6 ;  /* 0x0000000600127202 */ /* 0x000fe20000000f00 */
[----:B------:R-:W4:Y:S02]  /*3a370*/  LDL.LU R5, [R1+0xe4] ;  /* 0x0000e40001057983 */ /* 0x000f240000300800 */
[----:B------:R-:W-:Y:S01]  /*3a380*/  IMAD.MOV.U32 R15, RZ, RZ, R7 ;  /* 0x000000ffff0f7224 */ /* 0x000fe200078e0007 */
[----:B------:R-:W2:Y:S01]  /*3a390*/  LDL.LU R6, [R1+0xe8] ;  /* 0x0000e80001067983 */ /* 0x000ea20000300800 */
[----:B------:R-:W2:Y:S02]  /*3a3a0*/  LDL.LU R7, [R1+0xec] ;  /* 0x0000ec0001077983 */ /* 0x000ea40000300800 */
[----:B------:R-:W2:Y:S02]  /*3a3b0*/  LDL.LU R20, [R1] ;  /* 0x0000000001147983 */ /* 0x000ea40000300800 */
[----:B------:R-:W2:Y:S01]  /*3a3c0*/  LDL.LU R21, [R1+0x4] ;  /* 0x0000040001157983 */ /* 0x000ea20000300800 */
[----:B------:R-:W2:Y:S01]  /*3a3d0*/  LDL.LU R22, [R1+0x8] ;  /* 0x0000080001167983 */ /* 0x000ea20000300800 */
[----:B------:R-:W-:-:S02]  /*3a3e0*/  MOV R23, R2 ;  /* 0x0000000200177202 */ /* 0x000fc40000000f00 */
[----:B------:R-:W3:Y:S03]  /*3a3f0*/  LDL.LU R2, [R1+0x33b4] ;  /* 0x0033b40001027983 */ /* 0x000ee60000300800 */
[----:B--2---:R-:W-:Y:S01]  /*3a400*/  STL.64 [R1+0x3358], R22 ;  /* 0x0033581601007387 */ /* 0x004fe20000100a00 */
[----:B------:R-:W-:Y:S02]  /*3a410*/  STL.64 [R1+0x3350], R20 ;  /* 0x0033501401007387 */ /* 0x000fe40000100a00 */
[----:B------:R-:W-:Y:S02]  /*3a420*/  STL.64 [R1+0x3318], R6 ;  /* 0x0033180601007387 */ /* 0x000fe40000100a00 */
[----:B----4-:R1:W-:Y:S02]  /*3a430*/  STL.64 [R1+0x3310], R4 ;  /* 0x0033100401007387 */ /* 0x0103e40000100a00 */
[----:B-1----:R-:W2:Y:S01]  /*3a440*/  LDL.LU R4, [R1+0x100] ;  /* 0x0001000001047983 */ /* 0x002ea20000300800 */
[----:B------:R-:W2:Y:S02]  /*3a450*/  LDL.LU R5, [R1+0x104] ;  /* 0x0001040001057983 */ /* 0x000ea40000300800 */
[----:B------:R-:W4:Y:S02]  /*3a460*/  LDL.LU R6, [R1+0x108] ;  /* 0x0001080001067983 */ /* 0x000f240000300800 */
[----:B------:R-:W4:Y:S01]  /*3a470*/  LDL.LU R7, [R1+0x10c] ;  /* 0x00010c0001077983 */ /* 0x000f220000300800 */
[----:B------:R-:W2:Y:S01]  /*3a480*/  LDL.LU R20, [R1+0x30] ;  /* 0x0000300001147983 */ /* 0x000ea20000300800 */
[----:B------:R-:W2:Y:S02]  /*3a490*/  LDL.LU R21, [R1+0x34] ;  /* 0x0000340001157983 */ /* 0x000ea40000300800 */
[----:B------:R-:W2:Y:S02]  /*3a4a0*/  LDL.LU R22, [R1+0x38] ;  /* 0x0000380001167983 */ /* 0x000ea40000300800 */
[----:B------:R-:W2:Y:S02]  /*3a4b0*/  LDL.LU R23, [R1+0x3c] ;  /* 0x00003c0001177983 */ /* 0x000ea40000300800 */
[----:B--2---:R-:W-:Y:S01]  /*3a4c0*/  STL.64 [R1+0x3388], R22 ;  /* 0x0033881601007387 */ /* 0x004fe20000100a00 */
[----:B------:R-:W-:Y:S02]  /*3a4d0*/  STL.64 [R1+0x3380], R20 ;  /* 0x0033801401007387 */ /* 0x000fe40000100a00 */
[----:B----4-:R-:W-:Y:S02]  /*3a4e0*/  STL.64 [R1+0x3338], R6 ;  /* 0x0033380601007387 */ /* 0x010fe40000100a00 */
[----:B------:R1:W-:Y:S02]  /*3a4f0*/  STL.64 [R1+0x3330], R4 ;  /* 0x0033300401007387 */ /* 0x0003e40000100a00 */
[----:B-1----:R-:W2:Y:S01]  /*3a500*/  LDL.LU R4, [R1+0xf0] ;  /* 0x0000f00001047983 */ /* 0x002ea20000300800 */
[----:B------:R-:W2:Y:S02]  /*3a510*/  LDL.LU R5, [R1+0xf4] ;  /* 0x0000f40001057983 */ /* 0x000ea40000300800 */
[----:B------:R-:W4:Y:S02]  /*3a520*/  LDL.LU R6, [R1+0xf8] ;  /* 0x0000f80001067983 */ /* 0x000f240000300800 */
[----:B------:R-:W4:Y:S01]  /*3a530*/  LDL.LU R7, [R1+0xfc] ;  /* 0x0000fc0001077983 */ /* 0x000f220000300800 */
[----:B------:R-:W2:Y:S01]  /*3a540*/  LDL.LU R20, [R1+0x40] ;  /* 0x0000400001147983 */ /* 0x000ea20000300800 */
[----:B------:R-:W3:Y:S02]  /*3a550*/  LDL.LU R21, [R1+0x44] ;  /* 0x0000440001157983 */ /* 0x000ee40000300800 */
[----:B------:R-:W3:Y:S02]  /*3a560*/  LDL.LU R22, [R1+0x48] ;  /* 0x0000480001167983 */ /* 0x000ee40000300800 */
[----:B------:R-:W3:Y:S01]  /*3a570*/  LDL.LU R23, [R1+0x4c] ;  /* 0x00004c0001177983 */ /* 0x000ee20000300800 */
[----:B----4-:R-:W-:Y:S01]  /*3a580*/  STL.64 [R1+0x3348], R6 ;  /* 0x0033480601007387 */ /* 0x010fe20000100a00 */
[----:B--2---:R1:W-:Y:S03]  /*3a590*/  STL.64 [R1+0x3340], R4 ;  /* 0x0033400401007387 */ /* 0x0043e60000100a00 */
[----:B-1----:R-:W2:Y:S01]  /*3a5a0*/  LDL.LU R4, [R1+0x110] ;  /* 0x0001100001047983 */ /* 0x002ea20000300800 */
[----:B------:R-:W2:Y:S02]  /*3a5b0*/  LDL.LU R5, [R1+0x114] ;  /* 0x0001140001057983 */ /* 0x000ea40000300800 */
[----:B------:R-:W4:Y:S02]  /*3a5c0*/  LDL.LU R6, [R1+0x118] ;  /* 0x0001180001067983 */ /* 0x000f240000300800 */
[----:B------:R-:W4:Y:S02]  /*3a5d0*/  LDL.LU R7, [R1+0x11c] ;  /* 0x00011c0001077983 */ /* 0x000f240000300800 */
        /* <DEDUP_REMOVED lines=22> */
[----:B------:R-:W2:Y:S02]  /*3a740*/  LDL.LU R6, [R1+0x178] ;  /* 0x0001780001067983 */ /* 0x000ea40000300800 */
[----:B------:R-:W2:Y:S01]  /*3a750*/  LDL.LU R7, [R1+0x17c] ;  /* 0x00017c0001077983 */ /* 0x000ea20000300800 */
[----:B---3--:R-:W-:Y:S01]  /*3a760*/  STL.64 [R1+0x32f8], R10 ;  /* 0x0032f80a01007387 */ /* 0x008fe20000100a00 */
[----:B------:R1:W-:Y:S03]  /*3a770*/  STL.64 [R1+0x32f0], R8 ;  /* 0x0032f00801007387 */ /* 0x0003e60000100a00 */
[----:B-1----:R-:W3:Y:S01]  /*3a780*/  LDL.LU R8, [R1+0xd0] ;  /* 0x0000d00001087983 */ /* 0x002ee20000300800 */
[----:B------:R-:W3:Y:S02]  /*3a790*/  LDL.LU R9, [R1+0xd4] ;  /* 0x0000d40001097983 */ /* 0x000ee40000300800 */
[----:B------:R-:W3:Y:S02]  /*3a7a0*/  LDL.LU R10, [R1+0xd8] ;  /* 0x0000d800010a7983 */ /* 0x000ee40000300800 */
[----:B------:R-:W3:Y:S01]  /*3a7b0*/  LDL.LU R11, [R1+0xdc] ;  /* 0x0000dc00010b7983 */ /* 0x000ee20000300800 */
[----:B------:R-:W-:Y:S01]  /*3a7c0*/  STL [R1+0x32c8], R15 ;  /* 0x0032c80f01007387 */ /* 0x000fe20000100800 */
[----:B------:R-:W-:Y:S02]  /*3a7d0*/  STL [R1+0x32c4], R18 ;  /* 0x0032c41201007387 */ /* 0x000fe40000100800 */
[----:B------:R-:W-:Y:S02]  /*3a7e0*/  STL [R1+0x32c0], R19 ;  /* 0x0032c01301007387 */ /* 0x000fe40000100800 */
[----:B------:R-:W-:Y:S01]  /*3a7f0*/  STL [R1+0x32bc], R3 ;  /* 0x0032bc0301007387 */ /* 0x000fe20000100800 */
[----:B0-----:R-:W-:Y:S01]  /*3a800*/  STL.64 [R1+0x32d8], R26 ;  /* 0x0032d81a01007387 */ /* 0x001fe20000100a00 */
[----:B------:R0:W-:Y:S03]  /*3a810*/  STL.64 [R1+0x32d0], R24 ;  /* 0x0032d01801007387 */ /* 0x0001e60000100a00 */
[----:B0-----:R-:W4:Y:S01]  /*3a820*/  LDL.LU R24, [R1+0xa0] ;  /* 0x0000a00001187983 */ /* 0x001f220000300800 */
[----:B------:R-:W4:Y:S02]  /*3a830*/  LDL.LU R25, [R1+0xa4] ;  /* 0x0000a40001197983 */ /* 0x000f240000300800 */
[----:B------:R-:W4:Y:S01]  /*3a840*/  LDL.LU R26, [R1+0xa8] ;  /* 0x0000a800011a7983 */ /* 0x000f220000300800 */
[----:B------:R-:W-:-:S02]  /*3a850*/  MOV R27, R2 ;  /* 0x00000002001b7202 */ /* 0x000fc40000000f00 */
[----:B------:R-:W3:Y:S01]  /*3a860*/  LDL.LU R2, [R1+0x33b0] ;  /* 0x0033b00001027983 */ /* 0x000ee20000300800 */
[C---:B--2---:R-:W-:Y:S11]  /*3a870*/  HMMA.16816.F32 R4, R20.reuse, R16, R4 ;  /* 0x000000101404723c */ /* 0x044ff60000001804 */
[----:B------:R-:W-:Y:S11]  /*3a880*/  @!UPT UIADD3 URZ, URZ, URZ, URZ ;  /* 0x0000003f3f3ff290 */ /* 0x000ff6000fffe03f */
[----:B------:R-:W-:Y:S01]  /*3a890*/  @!UPT UIADD3 URZ, URZ, URZ, URZ ;  /* 0x0000003f3f3ff290 */ /* 0x000fe2000fffe03f */
[----:B------:R0:W-:Y:S01]  /*3a8a0*/  STL.64 [R1+0xc0], R4 ;  /* 0x0000c00401007387 */ /* 0x0001e20000100a00 */
[----:B------:R-:W-:Y:S01]  /*3a8b0*/  IMAD.MOV.U32 R14, RZ, RZ, R6 ;  /* 0x000000ffff0e7224 */ /* 0x000fe200078e0006 */
[----:B------:R-:W-:Y:S02]  /*3a8c0*/  MOV R0, R7 ;  /* 0x0000000700007202 */ /* 0x000fe40000000f00 */
[----:B------:R-:W2:Y:S04]  /*3a8d0*/  LDL.LU.64 R6, [R1+0x33a8] ;  /* 0x0033a80001067983 */ /* 0x000ea80000300a00 */
[----:B0-----:R-:W2:Y:S02]  /*3a8e0*/  LDL.LU.64 R4, [R1+0x33a0] ;  /* 0x0033a00001047983 */ /* 0x001ea40000300a00 */
[----:B--2---:R-:W-:Y:S02]  /*3a8f0*/  HMMA.16816.F32 R20, R20, R12, R4 ;  /* 0x0000000c1414723c */ /* 0x004fe40000001804 */
[----:B------:R-:W2:Y:S01]  /*3a900*/  LDL.LU.64 R6, [R1+0x3398] ;  /* 0x0033980001067983 */ /* 0x000ea20000300a00 */
[----:B------:R-:W2:Y:S11]  /*3a910*/  LDL.LU.64 R4, [R1+0x3390] ;  /* 0x0033900001047983 */ /* 0x000eb60000300a00 */
[----:B------:R-:W-:Y:S09]  /*3a920*/  @!UPT UIADD3 URZ, URZ, URZ, URZ ;  /* 0x0000003f3f3ff290 */ /* 0x000ff2000fffe03f */
        /* <DEDUP_REMOVED lines=9> */
[----:B---3--:R-:W0:Y:S02]  /*3a9c0*/  LDSM.16.MT88.4 R4, [R2+0x13000] ;  /* 0x013000000204783b */ /* 0x008e240000004200 */
[----:B0-----:R-:W-:Y:S02]  /*3a9d0*/  MOV R19, R6 ;  /* 0x0000000600137202 */ /* 0x001fe40000000f00 */
[----:B------:R-:W-:Y:S02]  /*3a9e0*/  MOV R3, R7 ;  /* 0x0000000700037202 */ /* 0x000fe40000000f00 */
[----:B------:R-:W-:Y:S01]  /*3a9f0*/  MOV R15, R4 ;  /* 0x00000004000f7202 */ /* 0x000fe20000000f00 */
[----:B------:R-:W-:Y:S01]  /*3aa00*/  IMAD.MOV.U32 R18, RZ, RZ, R5 ;  /* 0x000000ffff127224 */ /* 0x000fe200078e0005 */
[----:B------:R-:W2:Y:S01]  /*3aa10*/  LDL.LU.64 R6, [R1+0x3378] ;  /* 0x0033780001067983 */ /* 0x000ea20000300a00 */
        /* <DEDUP_REMOVED lines=40> */
[----:B0-----:R-:W3:Y:S01]  /*3aca0*/  LDL.LU R20, [R1+0x70] ;  /* 0x0000700001147983 */ /* 0x001ee20000300800 */
[----:B------:R-:W3:Y:S02]  /*3acb0*/  LDL.LU R21, [R1+0x74] ;  /* 0x0000740001157983 */ /* 0x000ee40000300800 */
[----:B-1----:R-:W3:Y:S02]  /*3acc0*/  LDL.LU R22, [R1+0x78] ;  /* 0x0000780001167983 */ /* 0x002ee40000300800 */
        /* <DEDUP_REMOVED lines=9> */
[----:B------:R-:W4:Y:S01]  /*3ad60*/  LDL.LU.64 R10, [R1+0x32e8] ;  /* 0x0032e800010a7983 */ /* 0x000f220000300a00 */
[----:B------:R-:W4:Y:S11]  /*3ad70*/  LDL.LU.64 R8, [R1+0x32e0] ;  /* 0x0032e00001087983 */ /* 0x000f360000300a00 */
[----:B------:R-:W-:Y:S10]  /*3ad80*/  @!UPT UIADD3 URZ, URZ, URZ, URZ ;  /* 0x0000003f3f3ff290 */ /* 0x000ff4000fffe03f */
[----:B------:R0:W-:Y:S01]  /*3ad90*/  STL.64 [R1+0x100], R4 ;  /* 0x0001000401007387 */ /* 0x0001e20000100a00 */
[----:B------:R1:W-:Y:S03]  /*3ada0*/  STL.64 [R1+0x108], R6 ;  /* 0x0001080601007387 */ /* 0x0003e60000100a00 */
[----:B0-----:R-:W2:Y:S01]  /*3adb0*/  LDL.LU R4, [R1+0x60] ;  /* 0x0000600001047983 */ /* 0x001ea20000300800 */
[----:B------:R-:W2:Y:S02]  /*3adc0*/  LDL.LU R5, [R1+0x64] ;  /* 0x0000640001057983 */ /* 0x000ea40000300800 */
[----:B-1----:R-:W2:Y:S02]  /*3add0*/  LDL.LU R6, [R1+0x68] ;  /* 0x0000680001067983 */ /* 0x002ea40000300800 */
[----:B------:R-:W2:Y:S01]  /*3ade0*/  LDL.LU R7, [R1+0x6c] ;  /* 0x00006c0001077983 */ /* 0x000ea20000300800 */
[C---:B----4-:R-:W-:Y:S11]  /*3adf0*/  HMMA.16816.F32 R24, R8.reuse, R16, R24 ;  /* 0x000000100818723c */ /* 0x050ff60000001818 */
[----:B------:R-:W-:Y:S11]  /*3ae00*/  @!UPT UIADD3 URZ, URZ, URZ, URZ ;  /* 0x0000003f3f3ff290 */ /* 0x000ff6000fffe03f */
[----:B------:R-:W-:Y:S01]  /*3ae10*/  @!UPT UIADD3 URZ, URZ, URZ, URZ ;  /* 0x0000003f3f3ff290 */ /* 0x000fe2000fffe03f */
[----:B------:R-:W-:Y:S01]  /*3ae20*/  STL.64 [R1+0xf0], R24 ;  /* 0x0000f01801007387 */ /* 0x000fe20000100a00 */
[----:B------:R0:W-:Y:S03]  /*3ae30*/  STL.64 [R1+0xf8], R26 ;  /* 0x0000f81a01007387 */ /* 0x0001e60000100a00 */
[----:B0-----:R-:W2:Y:S01]  /*3ae40*/  LDL.LU.64 R26, [R1+0x32d8] ;  /* 0x0032d800011a7983 */ /* 0x001ea20000300a00 */
[----:B------:R-:W2:Y:S01]  /*3ae50*/  LDL.LU.64 R24, [R1+0x32d0] ;  /* 0x0032d00001187983 */ /* 0x000ea20000300a00 */
[----:B---3--:R-:W-:Y:S01]  /*3ae60*/  HMMA.16816.F32 R20, R8, R12, R20 ;  /* 0x0000000c0814723c */ /* 0x008fe20000001814 */
[----:B------:R-:W0:Y:S11]  /*3ae70*/  LDSM.16.MT88.4 R8, [R28+0x13000] ;  /* 0x013000001c08783b */ /* 0x000e360000004200 */
[----:B------:R-:W-:Y:S11]  /*3ae80*/  @!UPT UIADD3 URZ, URZ, URZ, URZ ;  /* 0x0000003f3f3ff290 */ /* 0x000ff6000fffe03f */
[----:B------:R1:W-:Y:S01]  /*3ae90*/  STL.64 [R1+0xd0], R20 ;  /* 0x0000d01401007387 */ /* 0x0003e20000100a00 */
[----:B------:R3:W-:Y:S02]  /*3aea0*/  STL.64 [R1+0xd8], R22 ;  /* 0x0000d81601007387 */ /* 0x0007e40000100a00 */
[----:B-1----:R-:W-:Y:S02]  /*3aeb0*/  IMAD.MOV.U32 R20, RZ, RZ, R15 ;  /* 0x000000ffff147224 */ /* 0x002fe400078e000f */
[----:B------:R-:W4:Y:S01]  /*3aec0*/  LDL.LU R15, [R1+0x32c8] ;  /* 0x0032c800010f7983 */ /* 0x000f220000300800 */
[----:B------:R-:W-:Y:S02]  /*3aed0*/  MOV R21, R18 ;  /* 0x0000001200157202 */ /* 0x000fe40000000f00 */
[----:B---3--:R-:W-:Y:S01]  /*3aee0*/  MOV R22, R19 ;  /* 0x0000001300167202 */ /* 0x008fe20000000f00 */
[----:B0-----:R-:W-:Y:S01]  /*3aef0*/  STL.64 [R1+0x40], R8 ;  /* 0x0000400801007387 */ /* 0x001fe20000100a00 */
[----:B------:R0:W-:Y:S02]  /*3af00*/  STL.64 [R1+0x48], R10 ;  /* 0x0000480a01007387 */ /* 0x0001e40000100a00 */
[----:B------:R-:W3:Y:S02]  /*3af10*/  LDL.LU R18, [R1+0x32c4] ;  /* 0x0032c40001127983 */ /* 0x000ee40000300800 */
[----:B------:R-:W3:Y:S02]  /*3af20*/  LDL.LU R19, [R1+0x32c0] ;  /* 0x0032c00001137983 */ /* 0x000ee40000300800 */
[----:B------:R-:W-:-:S02]  /*3af30*/  IMAD.MOV.U32 R23, RZ, RZ, R3 ;  /* 0x000000ffff177224 */ /* 0x000fc400078e0003 */
[----:B------:R-:W3:Y:S01]  /*3af40*/  LDL.LU R3, [R1+0x32bc] ;  /* 0x0032bc0001037983 */ /* 0x000ee20000300800 */
[----:B--2---:R-:W-:Y:S11]  /*3af50*/  HMMA.16816.F32 R4, R24, R16, R4 ;  /* 0x000000101804723c */ /* 0x004ff60000001804 */
[----:B------:R-:W-:Y:S11]  /*3af60*/  @!UPT UIADD3 URZ, URZ, URZ, URZ ;  /* 0x0000003f3f3ff290 */ /* 0x000ff6000fffe03f */
[----:B------:R-:W-:Y:S01]  /*3af70*/  @!UPT UIADD3 URZ, URZ, URZ, URZ ;  /* 0x0000003f3f3ff290 */ /* 0x000fe2000fffe03f */
[----:B------:R-:W-:Y:S01]  /*3af80*/  STL [R1+0xa0], R4 ;  /* 0x0000a00401007387 */ /* 0x000fe20000100800 */
[----:B0-----:R-:W-:Y:S02]  /*3af90*/  MOV R10, R5 ;  /* 0x00000005000a7202 */ /* 0x001fe40000000f00 */
[----:B------:R-:W-:Y:S01]  /*3afa0*/  MOV R9, R6 ;  /* 0x0000000600097202 */ /* 0x000fe20000000f00 */
[----:B------:R-:W-:Y:S02]  /*3afb0*/  IMAD.MOV.U32 R8, RZ, RZ, R7 ;  /* 0x000000ffff087224 */ /* 0x000fe400078e0007 */
[----:B------:R-:W0:Y:S04]  /*3afc0*/  LDSM.16.MT88.4 R4, [R28+0x13080] ;  /* 0x013080001c04783b */ /* 0x000e280000004200 */
[----:B------:R-:W-:Y:S01]  /*3afd0*/  STL [R1+0x3250], R9 ;  /* 0x0032500901007387 */ /* 0x000fe20000100800 */
[----:B------:R-:W-:Y:S02]  /*3afe0*/  STL [R1+0x324c], R10 ;  /* 0x00324c0a01007387 */ /* 0x000fe40000100800 */
[----:B------:R-:W-:Y:S01]  /*3aff0*/  STL [R1+0x3248], R8 ;  /* 0x0032480801007387 */ /* 0x000fe20000100800 */
[----:B0-----:R0:W-:Y:S01]  /*3b000*/  STL [R1+0x30], R4 ;  /* 0x0000300401007387 */ /* 0x0011e20000100800 */
[----:B------:R-:W-:-:S03]  /*3b010*/  MOV R17, R5 ;  /* 0x0000000500117202 */ /* 0x000fc60000000f00 */
[----:B0-----:R-:W2:Y:S01]  /*3b020*/  LDL.LU R4, [R1+0xc0] ;  /* 0x0000c00001047983 */ /* 0x001ea20000300800 */
[----:B------:R-:W2:Y:S01]  /*3b030*/  LDL.LU R5, [R1+0xc4] ;  /* 0x0000c40001057983 */ /* 0x000ea20000300800 */
[----:B------:R-:W-:Y:S01]  /*3b040*/  MOV R16, R6 ;  /* 0x0000000600107202 */ /* 0x000fe20000000f00 */
[----:B------:R-:W-:Y:S01]  /*3b050*/  IMAD.MOV.U32 R11, RZ, RZ, R7 ;  /* 0x000000ffff0b7224 */ /* 0x000fe200078e0007 */
[----:B------:R-:W-:Y:S02]  /*3b060*/  MOV R6, R14 ;  /* 0x0000000e00067202 */ /* 0x000fe40000000f00 */
[----:B------:R-:W-:Y:S01]  /*3b070*/  MOV R7, R0 ;  /* 0x0000000000077202 */ /* 0x000fe20000000f00 */
[----:B------:R-:W2:Y:S01]  /*3b080*/  LDL.LU R14, [R1+0x32b8] ;  /* 0x0032b800010e7983 */ /* 0x000ea20000300800 */
[----:B------:R-:W2:Y:S03]  /*3b090*/  LDL.LU R0, [R1+0x32b4] ;  /* 0x0032b40001007983 */ /* 0x000ea60000300800 */
[----:B------:R3:W-:Y:S02]  /*3b0a0*/  STL.64 [R1+0x3278], R6 ;  /* 0x0032780601007387 */ /* 0x0007e40000100a00 */
[----:B---3--:R-:W-:Y:S01]  /*3b0b0*/  MOV R6, R18 ;  /* 0x0000001200067202 */ /* 0x008fe20000000f00 */
[----:B----4-:R-:W-:Y:S01]  /*3b0c0*/  IMAD.MOV.U32 R7, RZ, RZ, R15 ;  /* 0x000000ffff077224 */ /* 0x010fe200078e000f */
[----:B--2---:R0:W-:Y:S02]  /*3b0d0*/  STL.64 [R1+0x3270], R4 ;  /* 0x0032700401007387 */ /* 0x0041e40000100a00 */
[----:B0-----:R-:W-:Y:S01]  /*3b0e0*/  IMAD.MOV.U32 R4, RZ, RZ, R3 ;  /* 0x000000ffff047224 */ /* 0x001fe200078e0003 */
[----:B------:R-:W-:Y:S01]  /*3b0f0*/  MOV R5, R19 ;  /* 0x0000001300057202 */ /* 0x000fe20000000f00 */
[----:B------:R-:W2:Y:S01]  /*3b100*/  LDL.LU R3, [R1+0x32b0] ;  /* 0x0032b00001037983 */ /* 0x000ea20000300800 */
[----:B------:R-:W3:Y:S02]  /*3b110*/  LDL.LU R19, [R1+0x32ac] ;  /* 0x0032ac0001137983 */ /* 0x000ee40000300800 */
[----:B------:R-:W4:Y:S02]  /*3b120*/  LDL.LU R18, [R1+0x32a8] ;  /* 0x0032a80001127983 */ /* 0x000f240000300800 */
[----:B------:R-:W2:Y:S01]  /*3b130*/  LDL.LU R15, [R1+0x32a4] ;  /* 0x0032a400010f7983 */ /* 0x000ea20000300800 */
[----:B------:R0:W-:Y:S01]  /*3b140*/  STL.64 [R1+0x3288], R6 ;  /* 0x0032880601007387 */ /* 0x0001e20000100a00 */
[----:B------:R1:W-:Y:S01]  /*3b150*/  STL.64 [R1+0x3280], R4 ;  /* 0x0032800401007387 */ /* 0x0003e20000100a00 */
[----:B0-----:R-:W-:-:S02]  /*3b160*/  MOV R6, R0 ;  /* 0x0000000000067202 */ /* 0x001fc40000000f00 */
[----:B-1----:R-:W2:Y:S01]  /*3b170*/  LDL.LU R4, [R1+0x80] ;  /* 0x0000800001047983 */ /* 0x002ea20000300800 */
[----:B------:R-:W2:Y:S02]  /*3b180*/  LDL.LU R5, [R1+0x84] ;  /* 0x0000840001057983 */ /* 0x000ea40000300800 */
[----:B------:R-:W2:Y:S01]  /*3b190*/  LDL.LU R0, [R1+0x32a0] ;  /* 0x0032a00001007983 */ /* 0x000ea20000300800 */
[----:B------:R-:W-:Y:S02]  /*3b1a0*/  MOV R7, R14 ;  /* 0x0000000e00077202 */ /* 0x000fe40000000f00 */
[----:B------:R-:W2:Y:S01]  /*3b1b0*/  LDL.LU R14, [R1+0x329c] ;  /* 0x00329c00010e7983 */ /* 0x000ea20000300800 */
[----:B------:R0:W-:Y:S01]  /*3b1c0*/  STL [R1+0x3260], R11 ;  /* 0x0032600b01007387 */ /* 0x0001e20000100800 */
[----:B---3--:R-:W-:Y:S02]  /*3b1d0*/  MOV R10, R19 ;  /* 0x00000013000a7202 */ /* 0x008fe40000000f00 */
[----:B----4-:R-:W-:Y:S01]  /*3b1e0*/  MOV R9, R18 ;  /* 0x0000001200097202 */ /* 0x010fe20000000f00 */
[----:B--2---:R-:W-:-:S02]  /*3b1f0*/  IMAD.MOV.U32 R8, RZ, RZ, R15 ;  /* 0x000000ffff087224 */ /* 0x004fc400078e000f */
[----:B------:R-:W2:Y:S01]  /*3b200*/  LDL.LU R15, [R1+0x3298] ;  /* 0x00329800010f7983 */ /* 0x000ea20000300800 */
[----:B------:R-:W3:Y:S02]  /*3b210*/  LDL.LU R18, [R1+0x3294] ;  /* 0x0032940001127983 */ /* 0x000ee40000300800 */
[----:B------:R-:W3:Y:S02]  /*3b220*/  LDL.LU R19, [R1+0x3290] ;  /* 0x0032900001137983 */ /* 0x000ee40000300800 */
[----:B0-----:R-:W-:-:S07]  /*3b230*/  IMAD.MOV.U32 R11, RZ, RZ, R3 ;  /* 0x000000ffff0b7224 */ /* 0x001fce00078e0003 */
[----:B------:R-:W-:Y:S01]  /*3b240*/  HMMA.16816.F32 R24, R24, R12, R8 ;  /* 0x0000000c1818723c */ /* 0x000fe20000001808 */
[----:B------:R-:W-:Y:S01]  /*3b250*/  STL [R1+0x325c], R16 ;  /* 0x00325c1001007387 */ /* 0x000fe20000100800 */
[----:B------:R-:W-:Y:S02]  /*3b260*/  STL [R1+0x3258], R17 ;  /* 0x0032581101007387 */ /* 0x000fe40000100800 */
[----:B------:R-:W-:Y:S11]  /*3b270*/  STL [R1+0x3254], R28 ;  /* 0x0032541c01007387 */ /* 0x000ff60000100800 */
[----:B------:R-:W-:Y:S09]  /*3b280*/  @!UPT UIADD3 URZ, URZ, URZ, URZ ;  /* 0x0000003f3f3ff290 */ /* 0x000ff2000fffe03f */
[----:B------:R-:W-:Y:S02]  /*3b290*/  MOV R8, R25 ;  /* 0x0000001900087202 */ /* 0x000fe40000000f00 */
[----:B------:R-:W-:Y:S01]  /*3b2a0*/  MOV R10, R24 ;  /* 0x00000018000a7202 */ /* 0x000fe20000000f00 */
[----:B------:R0:W-:Y:S01]  /*3b2b0*/  STL.64 [R1+0x78], R26 ;  /* 0x0000781a01007387 */ /* 0x0001e20000100a00 */
[----:B------:R-:W4:Y:S03]  /*3b2c0*/  LDL.LU.64 R24, [R1+0x50] ;  /* 0x0000500001187983 */ /* 0x000f260000300a00 */
[----:B0-----:R-:W4:Y:S01]  /*3b2d0*/  LDL.LU.64 R26, [R1+0x58] ;  /* 0x00005800011a7983 */ /* 0x001f220000300a00 */
[----:B------:R-:W-:Y:S02]  /*3b2e0*/  STL [R1+0x3268], R8 ;  /* 0x0032680801007387 */ /* 0x000fe40000100800 */
[----:B------:R-:W-:Y:S02]  /*3b2f0*/  STL [R1+0x3264], R10 ;  /* 0x0032640a01007387 */ /* 0x000fe40000100800 */
[----:B------:R-:W0:Y:S02]  /*3b300*/  LDSM.16.MT88.4 R8, [R0+0x13000] ;  /* 0x013000000008783b */ /* 0x000e240000004200 */
[----:B0-----:R-:W-:-:S05]  /*3b310*/  IMAD.MOV.U32 R16, RZ, RZ, R8 ;  /* 0x000000ffff107224 */ /* 0x001fca00078e0008 */
[----:B------:R-:W-:Y:S01]  /*3b320*/  STL [R1+0x326c], R16 ;  /* 0x00326c1001007387 */ /* 0x000fe20000100800 */
[C---:B---3--:R-:W-:Y:S11]  /*3b330*/  HMMA.16816.F32 R4, R20.reuse, R18, R4 ;  /* 0x000000121404723c */ /* 0x048ff60000001804 */
[----:B------:R-:W-:Y:S11]  /*3b340*/  @!UPT UIADD3 URZ, URZ, URZ, URZ ;  /* 0x0000003f3f3ff290 */ /* 0x000ff6000fffe03f */
[----:B------:R-:W-:Y:S01]  /*3b350*/  @!UPT UIADD3 URZ, URZ, URZ, URZ ;  /* 0x0000003f3f3ff290 */ /* 0x000fe2000fffe03f */
[----:B------:R0:W-:Y:S01]  /*3b360*/  STL.64 [R1+0x88], R6 ;  /* 0x0000880601007387 */ /* 0x0001e20000100a00 */
[----:B------:R-:W-:Y:S02]  /*3b370*/  MOV R12, R4 ;  /* 0x00000004000c7202 */ /* 0x000fe40000000f00 */
[----:B------:R-:W-:Y:S01]  /*3b380*/  MOV R13, R5 ;  /* 0x00000005000d7202 */ /* 0x000fe20000000f00 */
[----:B0-----:R-:W2:Y:S01]  /*3b390*/  LDL.LU.64 R6, [R1+0x3288] ;  /* 0x0032880001067983 */ /* 0x001ea20000300a00 */
[----:B------:R-:W2:Y:S01]  /*3b3a0*/  LDL.LU.64 R4, [R1+0x3280] ;  /* 0x0032800001047983 */ /* 0x000ea20000300a00 */
[----:B------:R-:W-:Y:S02]  /*3b3b0*/  MOV R17, R9 ;  /* 0x0000000900117202 */ /* 0x000fe40000000f00 */
[----:B------:R-:W-:Y:S01]  /*3b3c0*/  MOV R28, R10 ;  /* 0x0000000a001c7202 */ /* 0x000fe20000000f00 */
[----:B------:R-:W-:Y:S01]  /*3b3d0*/  IMAD.MOV.U32 R9, RZ, RZ, R11 ;  /* 0x000000ffff097224 */ /* 0x000fe200078e000b */
[----:B--2---:R-:W-:Y:S01]  /*3b3e0*/  HMMA.16816.F32 R20, R20, R14, R4 ;  /* 0x0000000e1414723c */ /* 0x004fe20000001804 */
[----:B------:R-:W4:Y:S01]  /*3b3f0*/  LDL.LU.64 R6, [R1+0x3278] ;  /* 0x0032780001067983 */ /* 0x000f220000300a00 */
[----:B------:R-:W4:Y:S11]  /*3b400*/  LDL.LU.64 R4, [R1+0x3270] ;  /* 0x0032700001047983 */ /* 0x000f360000300a00 */
[----:B------:R-:W-:Y:S10]  /*3b410*/  @!UPT UIADD3 URZ, URZ, URZ, URZ ;  /* 0x0000003f3f3ff290 */ /* 0x000ff4000fffe03f */
[----:B------:R-:W-:Y:S01]  /*3b420*/  STL.64 [R1+0x90], R20 ;  /* 0x0000901401007387 */ /* 0x000fe20000100a00 */
[----:B------:R-:W-:Y:S02]  /*3b430*/  STL [R1+0x98], R22 ;  /* 0x0000981601007387 */ /* 0x000fe40000100800 */
[----:B------:R-:W-:Y:S02]  /*3b440*/  IMAD.MOV.U32 R3, RZ, RZ, R23 ;  /* 0x000000ffff037224 */ /* 0x000fe400078e0017 */
[----:B------:R-:W0:Y:S02]  /*3b450*/  LDSM.16.MT88.4 R20, [R0+0x13080] ;  /* 0x013080000014783b */ /* 0x000e240000004200 */
[----:B0-----:R-:W-:Y:S02]  /*3b460*/  MOV R16, R20 ;  /* 0x0000001400107202 */ /* 0x001fe40000000f00 */
[----:B------:R-:W-:Y:S01]  /*3b470*/  MOV R8, R21 ;  /* 0x0000001500087202 */ /* 0x000fe20000000f00 */
[----:B------:R-:W-:Y:S01]  /*3b480*/  IMAD.MOV.U32 R10, RZ, RZ, R22 ;  /* 0x000000ffff0a7224 */ /* 0x000fe200078e0016 */
[----:B------:R-:W-:-:S02]  /*3b490*/  MOV R11, R23 ;  /* 0x00000017000b7202 */ /* 0x000fc40000000f00 */
[----:B------:R-:W0:Y:S04]  /*3b4a0*/  LDSM.16.MT88.4 R20, [R29+0x13000] ;  /* 0x013000001d14783b */ /* 0x000e280000004200 */
[----:B0-----:R-:W-:Y:S01]  /*3b4b0*/  STL.64 [R1+0x3178], R22 ;  /* 0x0031781601007387 */ /* 0x001fe20000100a00 */
[----:B------:R4:W-:Y:S02]  /*3b4c0*/  STL.64 [R1+0x3170], R20 ;  /* 0x0031701401007387 */ /* 0x0009e40000100a00 */
[----:B----4-:R-:W-:Y:S07]  /*3b4d0*/  HMMA.16816.F32 R20, R24, R18, R4 ;  /* 0x000000121814723c */ /* 0x010fee0000001804 */
[----:B------:R-:W-:Y:S01]  /*3b4e0*/  MOV R7, R24 ;  /* 0x0000001800077202 */ /* 0x000fe20000000f00 */
[----:B------:R-:W-:Y:S01]  /*3b4f0*/  IMAD.MOV.U32 R6, RZ, RZ, R25 ;  /* 0x000000ffff067224 */ /* 0x000fe200078e0019 */
[----:B------:R-:W-:-:S02]  /*3b500*/  MOV R5, R26 ;  /* 0x0000001a00057202 */ /* 0x000fc40000000f00 */
[----:B------:R-:W-:Y:S02]  /*3b510*/  MOV R4, R27 ;  /* 0x0000001b00047202 */ /* 0x000fe40000000f00 */
[----:B------:R-:W0:Y:S10]  /*3b520*/  LDSM.16.MT88.4 R24, [R29+0x13080] ;  /* 0x013080001d18783b */ /* 0x000e340000004200 */
[----:B------:R-:W-:Y:S01]  /*3b530*/  STL.64 [R1+0xb0], R20 ;  /* 0x0000b01401007387 */ /* 0x000fe20000100a00 */
[----:B------:R-:W-:Y:S02]  /*3b540*/  STL.64 [R1+0xb8], R22 ;  /* 0x0000b81601007387 */ /* 0x000fe40000100a00 */
[----:B------:R-:W1:Y:S04]  /*3b550*/  LDSM.16.MT88.4 R20, [R2+0x14000] ;  /* 0x014000000214783b */ /* 0x000e680000004200 */
[----:B------:R-:W-:Y:S01]  /*3b560*/  STL.64 [R1+0x3230], R18 ;  /* 0x0032301201007387 */ /* 0x000fe20000100a00 */
[----:B0-----:R-:W-:Y:S01]  /*3b570*/  STL.64 [R1+0x3158], R26 ;  /* 0x0031581a01007387 */ /* 0x001fe20000100a00 */
[----:B------:R0:W-:Y:S03]  /*3b580*/  STL.64 [R1+0x3150], R24 ;  /* 0x0031501801007387 */ /* 0x0001e60000100a00 */
[----:B0-----:R-:W2:Y:S01]  /*3b590*/  LDL.LU R24, [R1+0xd0] ;  /* 0x0000d00001187983 */ /* 0x001ea20000300800 */
[----:B-1----:R-:W-:Y:S02]  /*3b5a0*/  STL.64 [R1+0x60], R20 ;  /* 0x0000601401007387 */ /* 0x002fe40000100a00 */
[----:B------:R-:W-:Y:S02]  /*3b5b0*/  STL.64 [R1+0x68], R22 ;  /* 0x0000681601007387 */ /* 0x000fe40000100a00 */
        /* <DEDUP_REMOVED lines=8> */
[----:B------:R-:W3:Y:S02]  /*3b640*/  LDL.LU R27, [R1+0xfc] ;  /* 0x0000fc00011b7983 */ /* 0x000ee40000300800 */
[----:B------:R-:W-:Y:S01]  /*3b650*/  IMAD.MOV.U32 R20, RZ, RZ, R16 ;  /* 0x000000ffff147224 */ /* 0x000fe200078e0010 */
[----:B------:R-:W-:Y:S01]  /*3b660*/  MOV R22, R10 ;  /* 0x0000000a00167202 */ /* 0x000fe20000000f00 */
[----:B------:R-:W-:Y:S01]  /*3b670*/  IMAD.MOV.U32 R23, RZ, RZ, R11 ;  /* 0x000000ffff177224 */ /* 0x000fe200078e000b */
[----:B------:R-:W-:Y:S01]  /*3b680*/  MOV R21, R8 ;  /* 0x0000000800157202 */ /* 0x000fe20000000f00 */
[----:B---3--:R-:W-:Y:S01]  /*3b690*/  STL.64 [R1+0x3188], R26 ;  /* 0x0031881a01007387 */ /* 0x008fe20000100a00 */
[----:B--2---:R0:W-:Y:S02]  /*3b6a0*/  STL.64 [R1+0x3180], R24 ;  /* 0x0031801801007387 */ /* 0x0041e40000100a00 */
[----:B------:R-:W2:Y:S02]  /*3b6b0*/  LDL.LU R16, [R1+0x326c] ;  /* 0x00326c0001107983 */ /* 0x000ea40000300800 */
[----:B------:R-:W3:Y:S01]  /*3b6c0*/  LDL.LU R8, [R1+0x3268] ;  /* 0x0032680001087983 */ /* 0x000ee20000300800 */
[----:B------:R-:W4:Y:S01]  /*3b6d0*/  LDL.LU R10, [R1+0x3264] ;  /* 0x00326400010a7983 */ /* 0x000f220000300800 */
[----:B------:R-:W3:Y:S02]  /*3b6e0*/  LDL.LU R11, [R1+0x3260] ;  /* 0x00326000010b7983 */ /* 0x000ee40000300800 */
[----:B------:R1:W-:Y:S02]  /*3b6f0*/  STL.64 [R1+0x31a8], R22 ;  /* 0x0031a81601007387 */ /* 0x0003e40000100a00 */
[----:B------:R1:W-:Y:S01]  /*3b700*/  STL.64 [R1+0x31a0], R20 ;  /* 0x0031a01401007387 */ /* 0x0003e20000100a00 */
[----:B0-----:R-:W3:Y:S01]  /*3b710*/  LDL.LU R24, [R1+0x100] ;  /* 0x0001000001187983 */ /* 0x001ee20000300800 */
[----:B------:R-:W3:Y:S02]  /*3b720*/  LDL.LU R25, [R1+0x104] ;  /* 0x0001040001197983 */ /* 0x000ee40000300800 */
[----:B------:R-:W3:Y:S02]  /*3b730*/  LDL.LU R26, [R1+0x108] ;  /* 0x00010800011a7983 */ /* 0x000ee40000300800 */
[----:B------:R-:W3:Y:S02]  /*3b740*/  LDL.LU R27, [R1+0x10c] ;  /* 0x00010c00011b7983 */ /* 0x000ee40000300800 */
[----:B-1----:R-:W-:Y:S01]  /*3b750*/  IMAD.MOV.U32 R22, RZ, RZ, R28 ;  /* 0x000000ffff167224 */ /* 0x002fe200078e001c */
[----:B------:R-:W-:-:S02]  /*3b760*/  MOV R23, R9 ;  /* 0x0000000900177202 */ /* 0x000fc40000000f00 */
[----:B------:R-:W-:Y:S02]  /*3b770*/  MOV R21, R17 ;  /* 0x0000001100157202 */ /* 0x000fe40000000f00 */
[----:B--2---:R-:W-:Y:S02]  /*3b780*/  MOV R20, R16 ;  /* 0x0000001000147202 */ /* 0x004fe40000000f00 */
[----:B------:R-:W2:Y:S01]  /*3b790*/  LDL.LU R16, [R1+0x325c] ;  /* 0x00325c0001107983 */ /* 0x000ea20000300800 */
[----:B------:R-:W4:Y:S02]  /*3b7a0*/  LDL.LU R17, [R1+0x3258] ;  /* 0x0032580001117983 */ /* 0x000f240000300800 */
[----:B------:R-:W4:Y:S02]  /*3b7b0*/  LDL.LU R28, [R1+0x3254] ;  /* 0x00325400011c7983 */ /* 0x000f240000300800 */
[----:B------:R-:W4:Y:S01]  /*3b7c0*/  LDL.LU R9, [R1+0x3250] ;  /* 0x0032500001097983 */ /* 0x000f220000300800 */
[----:B------:R-:W-:Y:S01]  /*3b7d0*/  STL.64 [R1+0x31d8], R22 ;  /* 0x0031d81601007387 */ /* 0x000fe20000100a00 */
[----:B------:R-:W-:Y:S03]  /*3b7e0*/  STL.64 [R1+0x31d0], R20 ;  /* 0x0031d01401007387 */ /* 0x000fe60000100a00 */
[----:B---3--:R-:W-:Y:S01]  /*3b7f0*/  STL.64 [R1+0x3198], R26 ;  /* 0x0031981a01007387 */ /* 0x008fe20000100a00 */
[----:B------:R0:W-:Y:S03]  /*3b800*/  STL.64 [R1+0x3190], R24 ;  /* 0x0031901801007387 */ /* 0x0001e60000100a00 */
[----:B0-----:R-:W3:Y:S01]  /*3b810*/  LDL.LU R24, [R1+0x110] ;  /* 0x0001100001187983 */ /* 0x001ee20000300800 */
[----:B------:R-:W3:Y:S02]  /*3b820*/  LDL.LU R25, [R1+0x114] ;  /* 0x0001140001197983 */ /* 0x000ee40000300800 */
[----:B------:R-:W3:Y:S02]  /*3b830*/  LDL.LU R26, [R1+0x118] ;  /* 0x00011800011a7983 */ /* 0x000ee40000300800 */
[----:B------:R-:W3:Y:S01]  /*3b840*/  LDL.LU R27, [R1+0x11c] ;  /* 0x00011c00011b7983 */ /* 0x000ee20000300800 */
[----:B------:R-:W3:Y:S01]  /*3b850*/  LDL.LU R20, [R1+0x30] ;  /* 0x0000300001147983 */ /* 0x000ee20000300800 */
[----:B------:R-:W-:Y:S01]  /*3b860*/  MOV R23, R11 ;  /* 0x0000000b00177202 */ /* 0x000fe20000000f00 */
[----:B--2---:R-:W-:Y:S01]  /*3b870*/  IMAD.MOV.U32 R22, RZ, RZ, R16 ;  /* 0x000000ffff167224 */ /* 0x004fe200078e0010 */
[----:B----4-:R-:W-:-:S04]  /*3b880*/  MOV R21, R17 ;  /* 0x0000001100157202 */ /* 0x010fc80000000f00 */
[----:B------:R-:W-:Y:S04]  /*3b890*/  STL.64 [R1+0x3208], R22 ;  /* 0x0032081601007387 */ /* 0x000fe80000100a00 */
[----:B---3--:R-:W-:Y:S01]  /*3b8a0*/  STL.64 [R1+0x3200], R20 ;  /* 0x0032001401007387 */ /* 0x008fe20000100a00 */
[----:B------:R-:W-:Y:S02]  /*3b8b0*/  STL.64 [R1+0x31b8], R26 ;  /* 0x0031b81a01007387 */ /* 0x000fe40000100a00 */
[----:B------:R0:W-:Y:S02]  /*3b8c0*/  STL.64 [R1+0x31b0], R24 ;  /* 0x0031b01801007387 */ /* 0x0001e40000100a00 */
[----:B0-----:R-:W2:Y:S01]  /*3b8d0*/  LDL.LU R24, [R1+0x120] ;  /* 0x0001200001187983 */ /* 0x001ea20000300800 */
[----:B------:R-:W2:Y:S02]  /*3b8e0*/  LDL.LU R25, [R1+0x124] ;  /* 0x0001240001197983 */ /* 0x000ea40000300800 */
[----:B------:R-:W3:Y:S02]  /*3b8f0*/  LDL.LU R26, [R1+0x128] ;  /* 0x00012800011a7983 */ /* 0x000ee40000300800 */
[----:B------:R-:W3:Y:S01]  /*3b900*/  LDL.LU R27, [R1+0x12c] ;  /* 0x00012c00011b7983 */ /* 0x000ee20000300800 */
[----:B------:R-:W4:Y:S04]  /*3b910*/  LDL R11, [R1+0xe40] ;  /* 0x000e4000010b7983 */ /* 0x000f280000100800 */
[----:B---3--:R-:W-:Y:S01]  /*3b920*/  STL.64 [R1+0x31c8], R26 ;  /* 0x0031c81a01007387 */ /* 0x008fe20000100a00 */
[----:B--2---:R0:W-:Y:S03]  /*3b930*/  STL.64 [R1+0x31c0], R24 ;  /* 0x0031c01801007387 */ /* 0x0041e60000100a00 */
[----:B0-----:R-:W2:Y:S01]  /*3b940*/  LDL.LU R24, [R1+0x130] ;  /* 0x0001300001187983 */ /* 0x001ea20000300800 */
[----:B------:R-:W2:Y:S02]  /*3b950*/  LDL.LU R25, [R1+0x134] ;  /* 0x0001340001197983 */ /* 0x000ea40000300800 */
[----:B------:R-:W3:Y:S02]  /*3b960*/  LDL.LU R26, [R1+0x138] ;  /* 0x00013800011a7983 */ /* 0x000ee40000300800 */
[----:B------:R-:W3:Y:S01]  /*3b970*/  LDL.LU R27, [R1+0x13c] ;  /* 0x00013c00011b7983 */ /* 0x000ee20000300800 */
[----:B------:R-:W2:Y:S01]  /*3b980*/  LDL.LU R20, [R1+0x40] ;  /* 0x0000400001147983 */ /* 0x000ea20000300800 */
[----:B------:R-:W2:Y:S02]  /*3b990*/  LDL.LU R21, [R1+0x44] ;  /* 0x0000440001157983 */ /* 0x000ea40000300800 */
[----:B------:R-:W2:Y:S02]  /*3b9a0*/  LDL.LU R22, [R1+0x48] ;  /* 0x0000480001167983 */ /* 0x000ea40000300800 */
[----:B------:R-:W2:Y:S02]  /*3b9b0*/  LDL.LU R23, [R1+0x4c] ;  /* 0x00004c0001177983 */ /* 0x000ea40000300800 */
[----:B--2---:R-:W-:Y:S01]  /*3b9c0*/  STL.64 [R1+0x3240], R22 ;  /* 0x0032401601007387 */ /* 0x004fe20000100a00 */
[----:B------:R-:W-:Y:S02]  /*3b9d0*/  STL.64 [R1+0x3238], R20 ;  /* 0x0032381401007387 */ /* 0x000fe40000100a00 */
[----:B---3--:R-:W-:Y:S02]  /*3b9e0*/  STL.64 [R1+0x31e8], R26 ;  /* 0x0031e81a01007387 */ /* 0x008fe40000100a00 */
[----:B------:R0:W-:Y:S02]  /*3b9f0*/  STL.64 [R1+0x31e0], R24 ;  /* 0x0031e01801007387 */ /* 0x0001e40000100a00 */
[----:B0-----:R-:W2:Y:S01]  /*3ba00*/  LDL.LU R24, [R1+0x140] ;  /* 0x0001400001187983 */ /* 0x001ea20000300800 */
[----:B------:R-:W2:Y:S02]  /*3ba10*/  LDL.LU R25, [R1+0x144] ;  /* 0x0001440001197983 */ /* 0x000ea40000300800 */
[----:B------:R-:W3:Y:S02]  /*3ba20*/  LDL.LU R26, [R1+0x148] ;  /* 0x00014800011a7983 */ /* 0x000ee40000300800 */
[----:B------:R-:W3:Y:S01]  /*3ba30*/  LDL.LU R27, [R1+0x14c] ;  /* 0x00014c00011b7983 */ /* 0x000ee20000300800 */
[----:B------:R-:W2:Y:S01]  /*3ba40*/  LDL.LU R20, [R1+0x170] ;  /* 0x0001700001147983 */ /* 0x000ea20000300800 */
        /* <DEDUP_REMOVED lines=9> */
[----:B------:R-:W-:Y:S01]  /*3bae0*/  MOV R16, R7 ;  /* 0x0000000700107202 */ /* 0x000fe20000000f00 */
[----:B------:R-:W-:Y:S01]  /*3baf0*/  IMAD.MOV.U32 R17, RZ, RZ, R6 ;  /* 0x000000ffff117224 */ /* 0x000fe200078e0006 */
[----:B------:R-:W-:-:S02]  /*3bb00*/  MOV R18, R5 ;  /* 0x0000000500127202 */ /* 0x000fc40000000f00 */
[----:B------:R-:W-:Y:S02]  /*3bb10*/  MOV R19, R4 ;  /* 0x0000000400137202 */ /* 0x000fe40000000f00 */
[----:B----4-:R-:W0:Y:S04]  /*3bb20*/  LDSM.16.M88.4 R4, [R11+0x20280] ;  /* 0x020280000b04783b */ /* 0x010e280000000200 */
[----:B---3--:R-:W-:Y:S01]  /*3bb30*/  STL.64 [R1+0x3218], R26 ;  /* 0x0032181a01007387 */ /* 0x008fe20000100a00 */
[----:B--2---:R1:W-:Y:S03]  /*3bb40*/  STL.64 [R1+0x3210], R24 ;  /* 0x0032101801007387 */ /* 0x0043e60000100a00 */
[----:B-1----:R-:W2:Y:S01]  /*3bb50*/  LDL.LU R24, [R1+0x150] ;  /* 0x0001500001187983 */ /* 0x002ea20000300800 */
[----:B------:R-:W2:Y:S02]  /*3bb60*/  LDL.LU R25, [R1+0x154] ;  /* 0x0001540001197983 */ /* 0x000ea40000300800 */
[----:B------:R-:W3:Y:S02]  /*3bb70*/  LDL.LU R26, [R1+0x158] ;  /* 0x00015800011a7983 */ /* 0x000ee40000300800 */
[----:B------:R-:W3:Y:S01]  /*3bb80*/  LDL.LU R27, [R1+0x15c] ;  /* 0x00015c00011b7983 */ /* 0x000ee20000300800 */
[----:B------:R-:W-:Y:S01]  /*3bb90*/  HMMA.16816.F32 R16, R16, R14, R20 ;  /* 0x0000000e1010723c */ /* 0x000fe20000001814 */
[----:B---3--:R-:W-:Y:S01]  /*3bba0*/  STL.64 [R1+0x3228], R26 ;  /* 0x0032281a01007387 */ /* 0x008fe20000100a00 */
[----:B--2---:R1:W-:Y:S03]  /*3bbb0*/  STL.64 [R1+0x3220], R24 ;  /* 0x0032201801007387 */ /* 0x0043e60000100a00 */
[----:B-1----:R-:W2:Y:S01]  /*3bbc0*/  LDL.LU R24, [R1+0x180] ;  /* 0x0001800001187983 */ /* 0x002ea20000300800 */
[----:B------:R-:W2:Y:S02]  /*3bbd0*/  LDL.LU R25, [R1+0x184] ;  /* 0x0001840001197983 */ /* 0x000ea40000300800 */
[----:B------:R-:W2:Y:S02]  /*3bbe0*/  LDL.LU R26, [R1+0x188] ;  /* 0x00018800011a7983 */ /* 0x000ea40000300800 */
[----:B------:R-:W2:Y:S01]  /*3bbf0*/  LDL.LU R27, [R1+0x18c] ;  /* 0x00018c00011b7983 */ /* 0x000ea20000300800 */
[----:B0-----:R-:W-:Y:S01]  /*3bc00*/  STL [R1+0x304c], R6 ;  /* 0x00304c0601007387 */ /* 0x001fe20000100800 */
[----:B------:R-:W-:Y:S02]  /*3bc10*/  STL [R1+0x3048], R7 ;  /* 0x0030480701007387 */ /* 0x000fe40000100800 */
[----:B------:R0:W-:Y:S02]  /*3bc20*/  STL.64 [R1+0x3138], R4 ;  /* 0x0031380401007387 */ /* 0x0001e40000100a00 */
[----:B0-----:R-:W-:Y:S01]  /*3bc30*/  IMAD.MOV.U32 R4, RZ, RZ, R10 ;  /* 0x000000ffff047224 */ /* 0x001fe200078e000a */
[----:B------:R-:W-:Y:S01]  /*3bc40*/  MOV R5, R8 ;  /* 0x0000000800057202 */ /* 0x000fe20000000f00 */
[----:B------:R-:W3:Y:S01]  /*3bc50*/  LDL.LU R10, [R1+0x324c] ;  /* 0x00324c00010a7983 */ /* 0x000ee20000300800 */
[----:B------:R-:W4:Y:S02]  /*3bc60*/  LDL.LU R8, [R1+0x3248] ;  /* 0x0032480001087983 */ /* 0x000f240000300800 */
[----:B------:R-:W2:Y:S02]  /*3bc70*/  LDL.LU R6, [R1+0x78] ;  /* 0x0000780001067983 */ /* 0x000ea40000300800 */
[----:B------:R-:W2:Y:S02]  /*3bc80*/  LDL.LU R7, [R1+0x7c] ;  /* 0x00007c0001077983 */ /* 0x000ea40000300800 */
[----:B--2---:R-:W-:Y:S01]  /*3bc90*/  STL.64 [R1+0x3148], R6 ;  /* 0x0031480601007387 */ /* 0x004fe20000100a00 */
[----:B------:R0:W-:Y:S03]  /*3bca0*/  STL.64 [R1+0x3140], R4 ;  /* 0x0031400401007387 */ /* 0x0001e60000100a00 */
[----:B0-----:R-:W2:Y:S01]  /*3bcb0*/  LDL.LU R4, [R1+0xa0] ;  /* 0x0000a00001047983 */ /* 0x001ea20000300800 */
[----:B------:R-:W2:Y:S02]  /*3bcc0*/  LDL.LU.64 R22, [R1+0x3240] ;  /* 0x0032400001167983 */ /* 0x000ea40000300a00 */
[----:B------:R-:W2:Y:S02]  /*3bcd0*/  LDL.LU.64 R20, [R1+0x3238] ;  /* 0x0032380001147983 */ /* 0x000ea40000300a00 */
[----:B------:R-:W-:Y:S01]  /*3bce0*/  STL.64 [R1+0xc0], R16 ;  /* 0x0000c01001007387 */ /* 0x000fe20000100a00 */
[----:B------:R0:W-:Y:S04]  /*3bcf0*/  STL.64 [R1+0xc8], R18 ;  /* 0x0000c81201007387 */ /* 0x0001e80000100a00 */
[----:B0-----:R-:W2:Y:S01]  /*3bd00*/  LDL.LU.64 R18, [R1+0x3230] ;  /* 0x0032300001127983 */ /* 0x001ea20000300a00 */
[----:B---3--:R-:W-:Y:S01]  /*3bd10*/  MOV R5, R10 ;  /* 0x0000000a00057202 */ /* 0x008fe20000000f00 */
[----:B------:R-:W-:Y:S01]  /*3bd20*/  IMAD.MOV.U32 R6, RZ, RZ, R9 ;  /* 0x000000ffff067224 */ /* 0x000fe200078e0009 */
[----:B----4-:R-:W-:-:S02]  /*3bd30*/  MOV R7, R8 ;  /* 0x0000000800077202 */ /* 0x010fc40000000f00 */
[----:B------:R-:W0:Y:S04]  /*3bd40*/  LDSM.16.M88.4 R8, [R11+0x28280] ;  /* 0x028280000b08783b */ /* 0x000e280000000200 */
[----:B0-----:R-:W-:Y:S01]  /*3bd50*/  STL [R1+0x3054], R10 ;  /* 0x0030540a01007387 */ /* 0x001fe20000100800 */
        /* <DEDUP_REMOVED lines=32> */
[----:B------:R-:W-:Y:S01]  /*3bf60*/  MOV R17, R22 ;  /* 0x0000001600117202 */ /* 0x000fe20000000f00 */
[----:B------:R-:W-:Y:S02]  /*3bf70*/  IMAD.MOV.U32 R16, RZ, RZ, R23 ;  /* 0x000000ffff107224 */ /* 0x000fe400078e0017 */
[----:B------:R-:W2:Y:S04]  /*3bf80*/  LDL.LU.64 R22, [R1+0x31d8] ;  /* 0x0031d80001167983 */ /* 0x000ea80000300a00 */
[----:B0-----:R-:W2:Y:S02]  /*3bf90*/  LDL.LU.64 R20, [R1+0x31d0] ;  /* 0x0031d00001147983 */ /* 0x001ea40000300a00 */
[C---:B--2---:R-:W-:Y:S11]  /*3bfa0*/  HMMA.16816.F32 R24, R20.reuse, R18, R24 ;  /* 0x000000121418723c */ /* 0x044ff60000001818 */
[----:B------:R-:W-:Y:S11]  /*3bfb0*/  @!UPT UIADD3 URZ, URZ, URZ, URZ ;  /* 0x0000003f3f3ff290 */ /* 0x000ff6000fffe03f */
[----:B------:R-:W-:Y:S01]  /*3bfc0*/  @!UPT UIADD3 URZ, URZ, URZ, URZ ;  /* 0x0000003f3f3ff290 */ /* 0x000fe2000fffe03f */
[----:B------:R-:W-:Y:S01]  /*3bfd0*/  STL.64 [R1+0x1a0], R24 ;  /* 0x0001a01801007387 */ /* 0x000fe20000100a00 */
[----:B------:R-:W-:Y:S02]  /*3bfe0*/  STL.64 [R1+0x1a8], R26 ;  /* 0x0001a81a01007387 */ /* 0x000fe40000100a00 */
[----:B------:R-:W0:Y:S02]  /*3bff0*/  LDSM.16.MT88.4 R24, [R28+0x14000] ;  /* 0x014000001c18783b */ /* 0x000e240000004200 */
[----:B0-----:R-:W-:Y:S02]  /*3c000*/  STL.64 [R1+0x20], R24 ;  /* 0x0000201801007387 */ /* 0x001fe40000100a00 */
        /* <DEDUP_REMOVED lines=43> */
[----:B0-----:R-:W3:Y:S01]  /*3c2c0*/  LDL.LU.64 R20, [R1+0x60] ;  /* 0x0000600001147983 */ /* 0x001ee20000300a00 */
[----:B-1----:R-:W4:Y:S01]  /*3c2d0*/  LDL.LU.64 R22, [R1+0x68] ;  /* 0x0000680001167983 */ /* 0x002f220000300a00 */
        /* <DEDUP_REMOVED lines=8> */
[----:B------:R-:W2:Y:S11]  /*3c360*/  LDL.LU.64 R4, [R1+0x3138] ;  /* 0x0031380001047983 */ /* 0x000eb60000300a00 */
[----:B------:R-:W-:Y:S11]  /*3c370*/  @!UPT UIADD3 URZ, URZ, URZ, URZ ;  /* 0x0000003f3f3ff290 */ /* 0x000ff6000fffe03f */
[----:B------:R-:W-:Y:S01]  /*3c380*/  STL.64 [R1+0x50], R24 ;  /* 0x0000501801007387 */ /* 0x000fe20000100a00 */
[----:B------:R-:W-:Y:S02]  /*3c390*/  STL.64 [R1+0x58], R26 ;  /* 0x0000581a01007387 */ /* 0x000fe40000100a00 */
[----:B------:R-:W2:Y:S02]  /*3c3a0*/  LDL.LU R14, [R1+0x88] ;  /* 0x00008800010e7983 */ /* 0x000ea40000300800 */
[----:B------:R-:W2:Y:S01]  /*3c3b0*/  LDL.LU R15, [R1+0x8c] ;  /* 0x00008c00010f7983 */ /* 0x000ea20000300800 */
[----:B------:R-:W-:Y:S01]  /*3c3c0*/  LDSM.16.MT88.4 R24, [R0+0x14080] ;  /* 0x014080000018783b */ /* 0x000fe20000004200 */
[----:B---3--:R-:W-:Y:S01]  /*3c3d0*/  IMAD.MOV.U32 R18, RZ, RZ, R20 ;  /* 0x000000ffff127224 */ /* 0x008fe200078e0014 */
[----:B------:R-:W-:Y:S02]  /*3c3e0*/  MOV R11, R21 ;  /* 0x00000015000b7202 */ /* 0x000fe40000000f00 */
[----:B----4-:R-:W-:Y:S01]  /*3c3f0*/  MOV R7, R22 ;  /* 0x0000001600077202 */ /* 0x010fe20000000f00 */
[----:B------:R-:W-:Y:S01]  /*3c400*/  IMAD.MOV.U32 R6, RZ, RZ, R23 ;  /* 0x000000ffff067224 */ /* 0x000fe200078e0017 */
[----:B--2---:R-:W-:Y:S01]  /*3c410*/  HMMA.16816.F32 R12, R20, R4, R12 ;  /* 0x00000004140c723c */ /* 0x004fe2000000180c */
[----:B------:R-:W-:Y:S11]  /*3c420*/  LDSM.16.MT88.4 R20, [R29+0x14000] ;  /* 0x014000001d14783b */ /* 0x000ff60000004200 */
[----:B------:R-:W-:Y:S11]  /*3c430*/  @!UPT UIADD3 URZ, URZ, URZ, URZ ;  /* 0x0000003f3f3ff290 */ /* 0x000ff6000fffe03f */
[----:B------:R-:W-:Y:S01]  /*3c440*/  STL.64 [R1+0x70], R12 ;  /* 0x0000700c01007387 */ /* 0x000fe20000100a00 */
[----:B------:R-:W-:Y:S02]  /*3c450*/  STL.64 [R1+0x78], R14 ;  /* 0x0000780e01007387 */ /* 0x000fe40000100a00 */
[----:B------:R-:W0:Y:S02]  /*3c460*/  LDSM.16.MT88.4 R12, [R0+0x14000] ;  /* 0x01400000000c783b */ /* 0x000e240000004200 */
[----:B0-----:R-:W-:Y:S02]  /*3c470*/  STL.64 [R1+0x30d8], R14 ;  /* 0x0030d80e01007387 */ /* 0x001fe40000100a00 */
[----:B------:R-:W-:Y:S02]  /*3c480*/  STL.64 [R1+0x30d0], R12 ;  /* 0x0030d00c01007387 */ /* 0x000fe40000100a00 */
[----:B------:R0:W-:Y:S02]  /*3c490*/  STL [R1+0x30ac], R24 ;  /* 0x0030ac1801007387 */ /* 0x0001e40000100800 */
[----:B------:R1:W-:Y:S01]  /*3c4a0*/  STL [R1+0x30a8], R25 ;  /* 0x0030a81901007387 */ /* 0x0003e20000100800 */
[----:B------:R2:W-:Y:S01]  /*3c4b0*/  STL [R1+0x30a4], R26 ;  /* 0x0030a41a01007387 */ /* 0x0005e20000100800 */
[----:B------:R-:W-:Y:S03]  /*3c4c0*/  STL [R1+0x30a0], R27 ;  /* 0x0030a01b01007387 */ /* 0x000fe60000100800 */
[----:B0-----:R-:W3:Y:S01]  /*3c4d0*/  LDL.LU R24, [R1+0x90] ;  /* 0x0000900001187983 */ /* 0x001ee20000300800 */
[----:B-1----:R-:W3:Y:S02]  /*3c4e0*/  LDL.LU R25, [R1+0x94] ;  /* 0x0000940001197983 */ /* 0x002ee40000300800 */
[----:B--2---:R-:W3:Y:S02]  /*3c4f0*/  LDL.LU R26, [R1+0x98] ;  /* 0x00009800011a7983 */ /* 0x004ee40000300800 */
[----:B------:R-:W-:Y:S01]  /*3c500*/  STL [R1+0x3058], R0 ;  /* 0x0030580001007387 */ /* 0x000fe20000100800 */
[----:B------:R-:W-:Y:S01]  /*3c510*/  STL.64 [R1+0x3088], R22 ;  /* 0x0030881601007387 */ /* 0x000fe20000100a00 */
[----:B------:R0:W-:Y:S03]  /*3c520*/  STL.64 [R1+0x3080], R20 ;  /* 0x0030801401007387 */ /* 0x0001e60000100a00 */
[----:B0-----:R-:W2:Y:S01]  /*3c530*/  LDL.LU R20, [R1+0x1a0] ;  /* 0x0001a00001147983 */ /* 0x001ea20000300800 */
[----:B------:R-:W2:Y:S02]  /*3c540*/  LDL.LU R21, [R1+0x1a4] ;  /* 0x0001a40001157983 */ /* 0x000ea40000300800 */
[----:B------:R-:W4:Y:S02]  /*3c550*/  LDL.LU R22, [R1+0x1a8] ;  /* 0x0001a80001167983 */ /* 0x000f240000300800 */
[----:B------:R-:W4:Y:S01]  /*3c560*/  LDL.LU R23, [R1+0x1ac] ;  /* 0x0001ac0001177983 */ /* 0x000f220000300800 */
[----:B------:R-:W-:-:S02]  /*3c570*/  MOV R12, R18 ;  /* 0x00000012000c7202 */ /* 0x000fc40000000f00 */
[----:B------:R-:W-:Y:S01]  /*3c580*/  MOV R13, R11 ;  /* 0x0000000b000d7202 */ /* 0x000fe20000000f00 */
[----:B------:R-:W-:Y:S01]  /*3c590*/  IMAD.MOV.U32 R14, RZ, RZ, R7 ;  /* 0x000000ffff0e7224 */ /* 0x000fe200078e0007 */
[----:B------:R-:W-:Y:S02]  /*3c5a0*/  MOV R15, R6 ;  /* 0x00000006000f7202 */ /* 0x000fe40000000f00 */
[----:B------:R-:W-:Y:S01]  /*3c5b0*/  MOV R27, R3 ;  /* 0x00000003001b7202 */ /* 0x000fe20000000f00 */
[----:B----4-:R-:W-:Y:S01]  /*3c5c0*/  STL.64 [R1+0x30e8], R22 ;  /* 0x0030e81601007387 */ /* 0x010fe20000100a00 */
[----:B--2---:R0:W-:Y:S03]  /*3c5d0*/  STL.64 [R1+0x30e0], R20 ;  /* 0x0030e01401007387 */ /* 0x0041e60000100a00 */
[----:B0-----:R-:W2:Y:S01]  /*3c5e0*/  LDL.LU R20, [R1+0x180] ;  /* 0x0001800001147983 */ /* 0x001ea20000300800 */
[----:B------:R-:W2:Y:S02]  /*3c5f0*/  LDL.LU R21, [R1+0x184] ;  /* 0x0001840001157983 */ /* 0x000ea40000300800 */
[----:B------:R-:W4:Y:S02]  /*3c600*/  LDL.LU R22, [R1+0x188] ;  /* 0x0001880001167983 */ /* 0x000f240000300800 */
[----:B------:R-:W4:Y:S01]  /*3c610*/  LDL.LU R23, [R1+0x18c] ;  /* 0x00018c0001177983 */ /* 0x000f220000300800 */
[----:B---3--:R-:W-:Y:S01]  /*3c620*/  HMMA.16816.F32 R12, R12, R8, R24 ;  /* 0x000000080c0c723c */ /* 0x008fe20000001818 */
[----:B------:R-:W3:Y:S01]  /*3c630*/  LDL.LU R24, [R1+0x40] ;  /* 0x0000400001187983 */ /* 0x000ee20000300800 */
[----:B------:R-:W3:Y:S02]  /*3c640*/  LDL.LU R25, [R1+0x44] ;  /* 0x0000440001197983 */ /* 0x000ee40000300800 */
[----:B------:R-:W3:Y:S02]  /*3c650*/  LDL.LU R26, [R1+0x48] ;  /* 0x00004800011a7983 */ /* 0x000ee40000300800 */
[----:B------:R-:W3:Y:S01]  /*3c660*/  LDL.LU R27, [R1+0x4c] ;  /* 0x00004c00011b7983 */ /* 0x000ee20000300800 */
        /* <DEDUP_REMOVED lines=17> */
[----:B------:R-:W4:Y:S01]  /*3c780*/  LDL.LU R23, [R1+0xcc] ;  /* 0x0000cc0001177983 */ /* 0x000f220000300800 */
[----:B------:R-:W-:Y:S01]  /*3c790*/  MOV R7, R14 ;  /* 0x0000000e00077202 */ /* 0x000fe20000000f00 */
[----:B------:R-:W-:Y:S01]  /*3c7a0*/  IMAD.MOV.U32 R3, RZ, RZ, R15 ;  /* 0x000000ffff037224 */ /* 0x000fe200078e000f */
[----:B------:R-:W-:-:S02]  /*3c7b0*/  MOV R14, R17 ;  /* 0x00000011000e7202 */ /* 0x000fc40000000f00 */
[----:B------:R-:W-:Y:S02]  /*3c7c0*/  MOV R15, R16 ;  /* 0x00000010000f7202 */ /* 0x000fe40000000f00 */
[----:B------:R-:W0:Y:S04]  /*3c7d0*/  LDSM.16.MT88.4 R16, [R29+0x14080] ;  /* 0x014080001d10783b */ /* 0x000e280000004200 */
[----:B----4-:R-:W-:Y:S01]  /*3c7e0*/  STL.64 [R1+0x3128], R22 ;  /* 0x0031281601007387 */ /* 0x010fe20000100a00 */
[----:B--2---:R1:W-:Y:S03]  /*3c7f0*/  STL.64 [R1+0x3120], R20 ;  /* 0x0031201401007387 */ /* 0x0043e60000100a00 */
[----:B-1----:R-:W3:Y:S01]  /*3c800*/  LDL.LU R20, [R1+0xb0] ;  /* 0x0000b00001147983 */ /* 0x002ee20000300800 */
[----:B------:R-:W3:Y:S02]  /*3c810*/  LDL.LU R21, [R1+0xb4] ;  /* 0x0000b40001157983 */ /* 0x000ee40000300800 */
[----:B------:R-:W3:Y:S02]  /*3c820*/  LDL.LU R22, [R1+0xb8] ;  /* 0x0000b80001167983 */ /* 0x000ee40000300800 */
[----:B------:R-:W3:Y:S02]  /*3c830*/  LDL.LU R23, [R1+0xbc] ;  /* 0x0000bc0001177983 */ /* 0x000ee40000300800 */
[----:B------:R-:W-:Y:S01]  /*3c840*/  IMAD.MOV.U32 R11, RZ, RZ, R12 ;  /* 0x000000ffff0b7224 */ /* 0x000fe200078e000c */
[----:B------:R-:W-:Y:S01]  /*3c850*/  MOV R6, R13 ;  /* 0x0000000d00067202 */ /* 0x000fe20000000f00 */
[----:B------:R-:W2:Y:S01]  /*3c860*/  LDL.LU R12, [R1+0x140] ;  /* 0x00014000010c7983 */ /* 0x000ea20000300800 */
[----:B------:R-:W2:Y:S02]  /*3c870*/  LDL.LU R13, [R1+0x144] ;  /* 0x00014400010d7983 */ /* 0x000ea40000300800 */
[----:B------:R-:W-:Y:S02]  /*3c880*/  STL [R1+0x30bc], R3 ;  /* 0x0030bc0301007387 */ /* 0x000fe40000100800 */
[----:B------:R-:W-:Y:S01]  /*3c890*/  STL [R1+0x30b8], R7 ;  /* 0x0030b80701007387 */ /* 0x000fe20000100800 */
[----:B------:R-:W-:Y:S01]  /*3c8a0*/  STL [R1+0x30b4], R6 ;  /* 0x0030b40601007387 */ /* 0x000fe20000100800 */
[----:B------:R-:W-:Y:S02]  /*3c8b0*/  STL [R1+0x30b0], R11 ;  /* 0x0030b00b01007387 */ /* 0x000fe40000100800 */
[----:B0-----:R0:W-:Y:S02]  /*3c8c0*/  STL.64 [R1+0x3068], R18 ;  /* 0x0030681201007387 */ /* 0x0011e40000100a00 */
[----:B------:R1:W-:Y:S02]  /*3c8d0*/  STL.64 [R1+0x3060], R16 ;  /* 0x0030601001007387 */ /* 0x0003e40000100a00 */
[----:B0-----:R-:W-:Y:S01]  /*3c8e0*/  IMAD.MOV.U32 R18, RZ, RZ, R2 ;  /* 0x000000ffff127224 */ /* 0x001fe200078e0002 */
[----:B-1----:R-:W4:Y:S01]  /*3c8f0*/  LDL.LU R16, [R1+0x10] ;  /* 0x0000100001107983 */ /* 0x002f220000300800 */
[----:B------:R-:W4:Y:S02]  /*3c900*/  LDL.LU R17, [R1+0x14] ;  /* 0x0000140001117983 */ /* 0x000f240000300800 */
[----:B------:R-:W2:Y:S01]  /*3c910*/  LDL.LU R2, [R1+0x3130] ;  /* 0x0031300001027983 */ /* 0x000ea20000300800 */
[----:B------:R-:W-:Y:S01]  /*3c920*/  MOV R19, R10 ;  /* 0x0000000a00137202 */ /* 0x000fe20000000f00 */
[----:B------:R-:W-:Y:S01]  /*3c930*/  STL [R1+0x3020], R29 ;  /* 0x0030201d01007387 */ /* 0x000fe20000100800 */
        /* <DEDUP_REMOVED lines=8> */
[----:B---3--:R-:W-:Y:S11]  /*3c9c0*/  HMMA.16816.F32 R20, R24, R8, R20 ;  /* 0x000000081814723c */ /* 0x008ff60000001814 */
[----:B------:R-:W-:Y:S11]  /*3c9d0*/  @!UPT UIADD3 URZ, URZ, URZ, URZ ;  /* 0x0000003f3f3ff290 */ /* 0x000ff6000fffe03f */
[----:B------:R-:W-:Y:S01]  /*3c9e0*/  @!UPT UIADD3 URZ, URZ, URZ, URZ ;  /* 0x0000003f3f3ff290 */ /* 0x000fe2000fffe03f */
[----:B------:R-:W-:Y:S01]  /*3c9f0*/  STL.64 [R1+0x80], R20 ;  /* 0x0000801401007387 */ /* 0x000fe20000100a00 */
[----:B------:R-:W-:Y:S01]  /*3ca00*/  STL [R1+0x88], R22 ;  /* 0x0000881601007387 */ /* 0x000fe20000100800 */
[----:B------:R-:W-:Y:S02]  /*3ca10*/  MOV R29, R23 ;  /* 0x00000017001d7202 */ /* 0x000fe40000000f00 */
[----:B--2---:R-:W0:Y:S02]  /*3ca20*/  LDSM.16.MT88.4 R20, [R2+0x15000] ;  /* 0x015000000214783b */ /* 0x004e240000004200 */
[----:B0-----:R-:W-:Y:S02]  /*3ca30*/  MOV R26, R22 ;  /* 0x00000016001a7202 */ /* 0x001fe40000000f00 */
[----:B------:R-:W-:Y:S02]  /*3ca40*/  MOV R27, R23 ;  /* 0x00000017001b7202 */ /* 0x000fe40000000f00 */
[----:B------:R-:W-:Y:S01]  /*3ca50*/  MOV R24, R20 ;  /* 0x0000001400187202 */ /* 0x000fe20000000f00 */
[----:B------:R-:W-:Y:S01]  /*3ca60*/  IMAD.MOV.U32 R25, RZ, RZ, R21 ;  /* 0x000000ffff197224 */ /* 0x000fe200078e0015 */
[----:B------:R-:W2:Y:S01]  /*3ca70*/  LDL.LU.64 R22, [R1+0x3118] ;  /* 0x0031180001167983 */ /* 0x000ea20000300a00 */
[----:B------:R-:W2:Y:S02]  /*3ca80*/  LDL.LU.64 R20, [R1+0x3110] ;  /* 0x0031100001147983 */ /* 0x000ea40000300a00 */
[----:B------:R-:W-:Y:S01]  /*3ca90*/  STL.64 [R1+0x30c8], R26 ;  /* 0x0030c81a01007387 */ /* 0x000fe20000100a00 */
[----:B------:R0:W-:Y:S04]  /*3caa0*/  STL.64 [R1+0x30c0], R24 ;  /* 0x0030c01801007387 */ /* 0x0001e80000100a00 */
[----:B0-----:R-:W2:Y:S01]  /*3cab0*/  LDL.LU R24, [R1+0x20] ;  /* 0x0000200001187983 */ /* 0x001ea20000300800 */
[----:B------:R-:W2:Y:S02]  /*3cac0*/  LDL.LU R25, [R1+0x24] ;  /* 0x0000240001197983 */ /* 0x000ea40000300800 */
[----:B------:R-:W2:Y:S02]  /*3cad0*/  LDL.LU R26, [R1+0x28] ;  /* 0x00002800011a7983 */ /* 0x000ea40000300800 */
[----:B------:R-:W2:Y:S02]  /*3cae0*/  LDL.LU R27, [R1+0x2c] ;  /* 0x00002c00011b7983 */ /* 0x000ea40000300800 */
        /* <DEDUP_REMOVED lines=14> */
[C---:B----4-:R-:W-:Y:S11]  /*3cbd0*/  HMMA.16816.F32 R20, R16.reuse, R4, R20 ;  /* 0x000000041014723c */ /* 0x050ff60000001814 */
[----:B------:R-:W-:Y:S11]  /*3cbe0*/  @!UPT UIADD3 URZ, URZ, URZ, URZ ;  /* 0x0000003f3f3ff290 */ /* 0x000ff6000fffe03f */
[----:B------:R-:W-:Y:S01]  /*3cbf0*/  @!UPT UIADD3 URZ, URZ, URZ, URZ ;  /* 0x0000003f3f3ff290 */ /* 0x000fe2000fffe03f */
[----:B------:R-:W-:Y:S01]  /*3cc00*/  STL.64 [R1+0x120], R20 ;  /* 0x0001201401007387 */ /* 0x000fe20000100a00 */
[----:B------:R-:W-:Y:S02]  /*3cc10*/  STL.64 [R1+0x128], R22 ;  /* 0x0001281601007387 */ /* 0x000fe40000100a00 */
[----:B------:R-:W0:Y:S04]  /*3cc20*/  LDSM.16.MT88.4 R20, [R2+0x15080] ;  /* 0x015080000214783b */ /* 0x000e280000004200 */
[----:B------:R-:W2:Y:S01]  /*3cc30*/  LDL.LU R25, [R1+0x194] ;  /* 0x0001940001197983 */ /* 0x000ea20000300800 */
[----:B-1----:R-:W2:Y:S01]  /*3cc40*/  LDL.LU R26, [R1+0x198] ;  /* 0x00019800011a7983 */ /* 0x002ea20000300800 */
[----:B------:R-:W2:Y:S01]  /*3cc50*/  LDL.LU R27, [R1+0x19c] ;  /* 0x00019c00011b7983 */ /* 0x000ea20000300800 */
[----:B------:R-:W-:Y:S01]  /*3cc60*/  HMMA.16816.F32 R16, R16, R8, R12 ;  /* 0x000000081010723c */ /* 0x000fe2000000180c */
[----:B0-----:R-:W-:Y:S01]  /*3cc70*/  MOV R6, R22 ;  /* 0x0000001600067202 */ /* 0x001fe20000000f00 */
[----:B------:R-:W-:-:S02]  /*3cc80*/  IMAD.MOV.U32 R11, RZ, RZ, R23 ;  /* 0x000000ffff0b7224 */ /* 0x000fc400078e0017 */
[----:B------:R-:W-:Y:S01]  /*3cc90*/  IMAD.MOV.U32 R3, RZ, RZ, R20 ;  /* 0x000000ffff037224 */ /* 0x000fe200078e0014 */
[----:B------:R-:W-:Y:S01]  /*3cca0*/  MOV R7, R21 ;  /* 0x0000001500077202 */ /* 0x000fe20000000f00 */
[----:B------:R-:W3:Y:S01]  /*3ccb0*/  LDL.LU.64 R22, [R1+0x30e8] ;  /* 0x0030e80001167983 */ /* 0x000ee20000300a00 */
[----:B------:R-:W3:Y:S02]  /*3ccc0*/  LDL.LU.64 R20, [R1+0x30e0] ;  /* 0x0030e00001147983 */ /* 0x000ee40000300a00 */
[----:B------:R-:W-:Y:S02]  /*3ccd0*/  STL [R1+0x2ffc], R2 ;  /* 0x002ffc0201007387 */ /* 0x000fe40000100800 */
[----:B------:R-:W3:Y:S01]  /*3cce0*/  LDL.LU.64 R14, [R1+0x30d8] ;  /* 0x0030d800010e7983 */ /* 0x000ee20000300a00 */
[----:B------:R-:W3:Y:S11]  /*3ccf0*/  LDL.LU.64 R12, [R1+0x30d0] ;  /* 0x0030d000010c7983 */ /* 0x000ef60000300a00 */
[----:B------:R-:W-:Y:S02]  /*3cd00*/  STL.64 [R1+0xe0], R16 ;  /* 0x0000e01001007387 */ /* 0x000fe40000100a00 */
[----:B------:R-:W-:Y:S02]  /*3cd10*/  STL.64 [R1+0xe8], R18 ;  /* 0x0000e81201007387 */ /* 0x000fe40000100a00 */
[----:B------:R-:W0:Y:S04]  /*3cd20*/  LDSM.16.MT88.4 R16, [R28+0x15000] ;  /* 0x015000001c10783b */ /* 0x000e280000004200 */
[----:B0-----:R0:W-:Y:S01]  /*3cd30*/  STL.64 [R1+0x40], R16 ;  /* 0x0000401001007387 */ /* 0x0011e20000100a00 */
[----:B------:R1:W-:Y:S01]  /*3cd40*/  STL [R1+0x48], R18 ;  /* 0x0000481201007387 */ /* 0x0003e20000100800 */
[----:B------:R-:W-:-:S02]  /*3cd50*/  MOV R2, R19 ;  /* 0x0000001300027202 */ /* 0x000fc40000000f00 */
[----:B0-----:R-:W4:Y:S01]  /*3cd60*/  LDL.LU R16, [R1+0xf0] ;  /* 0x0000f00001107983 */ /* 0x001f220000300800 */
[C---:B---3--:R-:W-:Y:S11]  /*3cd70*/  HMMA.16816.F32 R20, R12.reuse, R4, R20 ;  /* 0x000000040c14723c */ /* 0x048ff60000001814 */
[----:B------:R-:W-:Y:S11]  /*3cd80*/  @!UPT UIADD3 URZ, URZ, URZ, URZ ;  /* 0x0000003f3f3ff290 */ /* 0x000ff6000fffe03f */
[----:B------:R-:W-:Y:S01]  /*3cd90*/  @!UPT UIADD3 URZ, URZ, URZ, URZ ;  /* 0x0000003f3f3ff290 */ /* 0x000fe2000fffe03f */
[----:B------:R0:W-:Y:S01]  /*3cda0*/  STL.64 [R1+0x140], R20 ;  /* 0x0001401401007387 */ /* 0x0001e20000100a00 */
[----:B------:R3:W-:Y:S02]  /*3cdb0*/  STL.64 [R1+0x148], R22 ;  /* 0x0001481601007387 */ /* 0x0007e40000100a00 */
[----:B------:R-:W4:Y:S02]  /*3cdc0*/  LDL.LU R17, [R1+0xf4] ;  /* 0x0000f40001117983 */ /* 0x000f240000300800 */
[----:B-1----:R-:W4:Y:S01]  /*3cdd0*/  LDL.LU R18, [R1+0xf8] ;  /* 0x0000f80001127983 */ /* 0x002f220000300800 */
[----:B------:R-:W4:Y:S04]  /*3cde0*/  LDL.LU R19, [R1+0xfc] ;  /* 0x0000fc0001137983 */ /* 0x000f280000300800 */
[----:B0-----:R-:W4:Y:S01]  /*3cdf0*/  LDL.LU R20, [R1+0x130] ;  /* 0x0001300001147983 */ /* 0x001f220000300800 */
[----:B------:R-:W4:Y:S02]  /*3ce00*/  LDL.LU R21, [R1+0x134] ;  /* 0x0001340001157983 */ /* 0x000f240000300800 */
[----:B---3--:R-:W3:Y:S02]  /*3ce10*/  LDL.LU R22, [R1+0x138] ;  /* 0x0001380001167983 */ /* 0x008ee40000300800 */
[----:B------:R-:W3:Y:S01]  /*3ce20*/  LDL.LU R23, [R1+0x13c] ;  /* 0x00013c0001177983 */ /* 0x000ee20000300800 */
[----:B--2---:R-:W-:Y:S01]  /*3ce30*/  HMMA.16816.F32 R12, R12, R8, R24 ;  /* 0x000000080c0c723c */ /* 0x004fe20000001818 */
[----:B---3--:R-:W-:Y:S01]  /*3ce40*/  STL.64 [R1+0x3098], R22 ;  /* 0x0030981601007387 */ /* 0x008fe20000100a00 */
[----:B----4-:R0:W-:Y:S03]  /*3ce50*/  STL.64 [R1+0x3090], R20 ;  /* 0x0030901401007387 */ /* 0x0101e60000100a00 */
        /* <DEDUP_REMOVED lines=8> */
[----:B------:R-:W3:Y:S02]  /*3cee0*/  LDL.LU R18, [R1+0x168] ;  /* 0x0001680001127983 */ /* 0x000ee40000300800 */
[----:B------:R-:W3:Y:S01]  /*3cef0*/  LDL.LU R19, [R1+0x16c] ;  /* 0x00016c0001137983 */ /* 0x000ee20000300800 */
[----:B------:R-:W4:Y:S01]  /*3cf00*/  LDL.LU.64 R26, [R1+0x30c8] ;  /* 0x0030c800011a7983 */ /* 0x000f220000300a00 */
[----:B------:R-:W2:Y:S02]  /*3cf10*/  LDL.LU.64 R24, [R1+0x30c0] ;  /* 0x0030c00001187983 */ /* 0x000ea40000300a00 */
[----:B------:R0:W-:Y:S02]  /*3cf20*/  STL.64 [R1+0x100], R12 ;  /* 0x0001000c01007387 */ /* 0x0001e40000100a00 */
[----:B------:R1:W-:Y:S01]  /*3cf30*/  STL.64 [R1+0x108], R14 ;  /* 0x0001080e01007387 */ /* 0x0003e20000100a00 */
[----:B0-----:R-:W-:-:S02]  /*3cf40*/  MOV R12, R3 ;  /* 0x00000003000c7202 */ /* 0x001fc40000000f00 */
[----:B-1----:R-:W-:Y:S02]  /*3cf50*/  MOV R14, R6 ;  /* 0x00000006000e7202 */ /* 0x002fe40000000f00 */
[----:B------:R-:W-:Y:S01]  /*3cf60*/  MOV R15, R11 ;  /* 0x0000000b000f7202 */ /* 0x000fe20000000f00 */
[----:B------:R-:W3:Y:S01]  /*3cf70*/  LDL.LU R3, [R1+0x30bc] ;  /* 0x0030bc0001037983 */ /* 0x000ee20000300800 */
[----:B------:R-:W-:Y:S02]  /*3cf80*/  IMAD.MOV.U32 R13, RZ, RZ, R7 ;  /* 0x000000ffff0d7224 */ /* 0x000fe400078e0007 */
[----:B------:R-:W3:Y:S02]  /*3cf90*/  LDL.LU R7, [R1+0x30b8] ;  /* 0x0030b80001077983 */ /* 0x000ee40000300800 */
[----:B------:R-:W3:Y:S01]  /*3cfa0*/  LDL.LU R6, [R1+0x30b4] ;  /* 0x0030b40001067983 */ /* 0x000ee20000300800 */
[----:B------:R-:W3:Y:S01]  /*3cfb0*/  LDL.LU R11, [R1+0x30b0] ;  /* 0x0030b000010b7983 */ /* 0x000ee20000300800 */
[----:B------:R-:W-:Y:S02]  /*3cfc0*/  STL.64 [R1+0x3008], R14 ;  /* 0x0030080e01007387 */ /* 0x000fe40000100a00 */
[----:B------:R2:W-:Y:S02]  /*3cfd0*/  STL.64 [R1+0x3000], R12 ;  /* 0x0030000c01007387 */ /* 0x0005e40000100a00 */
[----:B--2---:R-:W-:Y:S01]  /*3cfe0*/  IMAD.MOV.U32 R12, RZ, RZ, R24 ;  /* 0x000000ffff0c7224 */ /* 0x004fe200078e0018 */
[----:B------:R-:W-:Y:S01]  /*3cff0*/  MOV R13, R25 ;  /* 0x00000019000d7202 */ /* 0x000fe20000000f00 */
[----:B------:R-:W2:Y:S01]  /*3d000*/  LDL.LU R24, [R1+0x30ac] ;  /* 0x0030ac0001187983 */ /* 0x000ea20000300800 */
[----:B------:R-:W2:Y:S01]  /*3d010*/  LDL.LU R25, [R1+0x30a8] ;  /* 0x0030a80001197983 */ /* 0x000ea20000300800 */
[----:B----4-:R-:W-:Y:S01]  /*3d020*/  MOV R14, R26 ;  /* 0x0000001a000e7202 */ /* 0x010fe20000000f00 */
[----:B------:R-:W-:Y:S01]  /*3d030*/  IMAD.MOV.U32 R15, RZ, RZ, R27 ;  /* 0x000000ffff0f7224 */ /* 0x000fe200078e001b */
[----:B------:R-:W2:Y:S01]  /*3d040*/  LDL.LU R26, [R1+0x30a4] ;  /* 0x0030a400011a7983 */ /* 0x000ea20000300800 */
[----:B------:R-:W2:Y:S03]  /*3d050*/  LDL.LU R27, [R1+0x30a0] ;  /* 0x0030a000011b7983 */ /* 0x000ea60000300800 */
[----:B------:R-:W-:Y:S01]  /*3d060*/  STL.64 [R1+0x3030], R14 ;  /* 0x0030300e01007387 */ /* 0x000fe20000100a00 */
[----:B------:R0:W-:Y:S03]  /*3d070*/  STL.64 [R1+0x3028], R12 ;  /* 0x0030280c01007387 */ /* 0x0001e60000100a00 */
[----:B0-----:R-:W4:Y:S01]  /*3d080*/  LDL.LU R12, [R1+0x50] ;  /* 0x00005000010c7983 */ /* 0x001f220000300800 */
[----:B------:R-:W4:Y:S02]  /*3d090*/  LDL.LU R13, [R1+0x54] ;  /* 0x00005400010d7983 */ /* 0x000f240000300800 */
[----:B------:R-:W3:Y:S02]  /*3d0a0*/  LDL.LU R14, [R1+0x58] ;  /* 0x00005800010e7983 */ /* 0x000ee40000300800 */
[----:B------:R-:W3:Y:S01]  /*3d0b0*/  LDL.LU R15, [R1+0x5c] ;  /* 0x00005c00010f7983 */ /* 0x000ee20000300800 */
[C---:B--2---:R-:W-:Y:S01]  /*3d0c0*/  HMMA.16816.F32 R20, R24.reuse, R4, R20 ;  /* 0x000000041814723c */ /* 0x044fe20000001814 */
[----:B---3--:R-:W-:Y:S01]  /*3d0d0*/  STL.64 [R1+0x3040], R14 ;  /* 0x0030400e01007387 */ /* 0x008fe20000100a00 */
[----:B----4-:R0:W-:Y:S03]  /*3d0e0*/  STL.64 [R1+0x3038], R12 ;  /* 0x0030380c01007387 */ /* 0x0101e60000100a00 */
[----:B0-----:R-:W2:Y:S01]  /*3d0f0*/  LDL.LU R12, [R1+0xa0] ;  /* 0x0000a000010c7983 */ /* 0x001ea20000300800 */
[----:B------:R-:W2:Y:S02]  /*3d100*/  LDL.LU R13, [R1+0xa4] ;  /* 0x0000a400010d7983 */ /* 0x000ea40000300800 */
[----:B------:R-:W2:Y:S02]  /*3d110*/  LDL.LU R14, [R1+0xa8] ;  /* 0x0000a800010e7983 */ /* 0x000ea40000300800 */
[----:B------:R-:W2:Y:S11]  /*3d120*/  LDL.LU R15, [R1+0xac] ;  /* 0x0000ac00010f7983 */ /* 0x000eb60000300800 */
[----:B------:R-:W-:Y:S02]  /*3d130*/  @!UPT UIADD3 URZ, URZ, URZ, URZ ;  /* 0x0000003f3f3ff290 */ /* 0x000fe4000fffe03f */
[----:B------:R-:W-:Y:S01]  /*3d140*/  STL.64 [R1+0xd0], R20 ;  /* 0x0000d01401007387 */ /* 0x000fe20000100a00 */
[----:B------:R0:W-:Y:S03]  /*3d150*/  STL.64 [R1+0xd8], R22 ;  /* 0x0000d81601007387 */ /* 0x0001e60000100a00 */
[----:B0-----:R-:W3:Y:S01]  /*3d160*/  LDL.LU.64 R22, [R1+0x3098] ;  /* 0x0030980001167983 */ /* 0x001ee20000300a00 */
[----:B------:R-:W3:Y:S02]  /*3d170*/  LDL.LU.64 R20, [R1+0x3090] ;  /* 0x0030900001147983 */ /* 0x000ee40000300a00 */
[----:B---3--:R-:W-:Y:S01]  /*3d180*/  HMMA.16816.F32 R24, R24, R8, R20 ;  /* 0x000000081818723c */ /* 0x008fe20000001814 */
[----:B------:R-:W3:Y:S01]  /*3d190*/  LDL.LU.64 R22, [R1+0x3088] ;  /* 0x0030880001167983 */ /* 0x000ee20000300a00 */
[----:B------:R-:W3:Y:S11]  /*3d1a0*/  LDL.LU.64 R20, [R1+0x3080] ;  /* 0x0030800001147983 */ /* 0x000ef60000300a00 */
[----:B------:R-:W-:Y:S10]  /*3d1b0*/  @!UPT UIADD3 URZ, URZ, URZ, URZ ;  /* 0x0000003f3f3ff290 */ /* 0x000ff4000fffe03f */
[----:B------:R0:W-:Y:S01]  /*3d1c0*/  STL.64 [R1+0xc0], R24 ;  /* 0x0000c01801007387 */ /* 0x0001e20000100a00 */
[----:B------:R1:W-:Y:S03]  /*3d1d0*/  STL.64 [R1+0xc8], R26 ;  /* 0x0000c81a01007387 */ /* 0x0003e60000100a00 */
[----:B0-----:R-:W4:Y:S01]  /*3d1e0*/  LDL.LU R24, [R1+0x70] ;  /* 0x0000700001187983 */ /* 0x001f220000300800 */
[----:B------:R-:W4:Y:S02]  /*3d1f0*/  LDL.LU R25, [R1+0x74] ;  /* 0x0000740001197983 */ /* 0x000f240000300800 */
[----:B-1----:R-:W4:Y:S02]  /*3d200*/  LDL.LU R26, [R1+0x78] ;  /* 0x00007800011a7983 */ /* 0x002f240000300800 */
[----:B------:R-:W4:Y:S01]  /*3d210*/  LDL.LU R27, [R1+0x7c] ;  /* 0x00007c00011b7983 */ /* 0x000f220000300800 */
        /* <DEDUP_REMOVED lines=11> */
[----:B------:R0:W-:Y:S01]  /*3d2d0*/  STL.64 [R1+0xf0], R20 ;  /* 0x0000f01401007387 */ /* 0x0001e20000100a00 */
[----:B------:R1:W-:Y:S03]  /*3d2e0*/  STL.64 [R1+0xf8], R22 ;  /* 0x0000f81601007387 */ /* 0x0003e60000100a00 */
[----:B0-----:R-:W3:Y:S01]  /*3d2f0*/  LDL.LU R20, [R1+0xb0] ;  /* 0x0000b00001147983 */ /* 0x001ee20000300800 */
[----:B------:R-:W3:Y:S01]  /*3d300*/  LDL.LU R21, [R1+0xb4] ;  /* 0x0000b40001157983 */ /* 0x000ee20000300800 */
[----:B-1----:R-:W-:Y:S02]  /*3d310*/  MOV R22, R0 ;  /* 0x0000000000167202 */ /* 0x002fe40000000f00 */
[----:B------:R-:W-:Y:S01]  /*3d320*/  MOV R23, R10 ;  /* 0x0000000a00177202 */ /* 0x000fe20000000f00 */
[----:B------:R-:W4:Y:S01]  /*3d330*/  LDL.LU R0, [R1+0x3058] ;  /* 0x0030580001007983 */ /* 0x000f220000300800 */
[----:B------:R-:W4:Y:S03]  /*3d340*/  LDL.LU R10, [R1+0x3054] ;  /* 0x00305400010a7983 */ /* 0x000f260000300800 */
[----:B------:R0:W-:Y:S02]  /*3d350*/  STL.64 [R1+0x3018], R22 ;  /* 0x0030181601007387 */ /* 0x0001e40000100a00 */
[----:B0-----:R-:W-:Y:S01]  /*3d360*/  MOV R22, R7 ;  /* 0x0000000700167202 */ /* 0x001fe20000000f00 */
[----:B------:R-:W-:Y:S01]  /*3d370*/  IMAD.MOV.U32 R23, RZ, RZ, R3 ;  /* 0x000000ffff177224 */ /* 0x000fe200078e0003 */
[C---:B--2---:R-:W-:Y:S11]  /*3d380*/  HMMA.16816.F32 R12, R16.reuse, R4, R12 ;  /* 0x00000004100c723c */ /* 0x044ff6000000180c */
[----:B------:R-:W-:Y:S11]  /*3d390*/  @!UPT UIADD3 URZ, URZ, URZ, URZ ;  /* 0x0000003f3f3ff290 */ /* 0x000ff6000fffe03f */
[----:B------:R-:W-:Y:S02]  /*3d3a0*/  @!UPT UIADD3 URZ, URZ, URZ, URZ ;  /* 0x0000003f3f3ff290 */ /* 0x000fe4000fffe03f */
[----:B------:R-:W-:Y:S01]  /*3d3b0*/  MOV R3, R15 ;  /* 0x0000000f00037202 */ /* 0x000fe20000000f00 */
[----:B---3--:R0:W-:Y:S02]  /*3d3c0*/  STL.64 [R1+0x3010], R20 ;  /* 0x0030101401007387 */ /* 0x0081e40000100a00 */
[----:B0-----:R-:W-:Y:S01]  /*3d3d0*/  IMAD.MOV.U32 R20, RZ, RZ, R11 ;  /* 0x000000ffff147224 */ /* 0x001fe200078e000b */
[----:B------:R-:W-:Y:S01]  /*3d3e0*/  MOV R21, R6 ;  /* 0x0000000600157202 */ /* 0x000fe20000000f00 */
[----:B------:R-:W2:Y:S01]  /*3d3f0*/  LDL.LU R11, [R1+0x3050] ;  /* 0x00305000010b7983 */ /* 0x000ea20000300800 */
[----:B------:R-:W4:Y:S02]  /*3d400*/  LDL.LU R6, [R1+0x304c] ;  /* 0x00304c0001067983 */ /* 0x000f240000300800 */
[----:B------:R-:W4:Y:S02]  /*3d410*/  LDL.LU R7, [R1+0x3048] ;  /* 0x0030480001077983 */ /* 0x000f240000300800 */
[----:B------:R-:W-:Y:S01]  /*3d420*/  STL.64 [R1+0x160], R12 ;  /* 0x0001600c01007387 */ /* 0x000fe20000100a00 */
[----:B------:R0:W-:Y:S04]  /*3d430*/  STL [R1+0x168], R14 ;  /* 0x0001680e01007387 */ /* 0x0001e80000100800 */
[----:B0-----:R-:W3:Y:S01]  /*3d440*/  LDL.LU.64 R14, [R1+0x3040] ;  /* 0x00304000010e7983 */ /* 0x001ee20000300a00 */
[----:B------:R-:W3:Y:S02]  /*3d450*/  LDL.LU.64 R12, [R1+0x3038] ;  /* 0x00303800010c7983 */ /* 0x000ee40000300a00 */
[----:B------:R-:W-:Y:S01]  /*3d460*/  STL [R1+0x2fc8], R3 ;  /* 0x002fc80301007387 */ /* 0x000fe20000100800 */
[----:B---3--:R-:W-:Y:S01]  /*3d470*/  HMMA.16816.F32 R16, R16, R8, R12 ;  /* 0x000000081010723c */ /* 0x008fe2000000180c */
[----:B------:R-:W0:Y:S11]  /*3d480*/  LDSM.16.MT88.4 R12, [R28+0x15080] ;  /* 0x015080001c0c783b */ /* 0x000e360000004200 */
[----:B------:R-:W-:Y:S11]  /*3d490*/  @!UPT UIADD3 URZ, URZ, URZ, URZ ;  /* 0x0000003f3f3ff290 */ /* 0x000ff6000fffe03f */
[----:B------:R0:W-:Y:S01]  /*3d4a0*/  STL.64 [R1+0xa0], R16 ;  /* 0x0000a01001007387 */ /* 0x0001e20000100a00 */
[----:B------:R1:W-:Y:S01]  /*3d4b0*/  STL.64 [R1+0xa8], R18 ;  /* 0x0000a81201007387 */ /* 0x0003e20000100a00 */
[----:B0-----:R-:W-:Y:S02]  /*3d4c0*/  MOV R17, R14 ;  /* 0x0000000e00117202 */ /* 0x001fe40000000f00 */
[----:B------:R-:W-:Y:S02]  /*3d4d0*/  MOV R16, R15 ;  /* 0x0000000f00107202 */ /* 0x000fe40000000f00 */
[----:B-1----:R-:W-:Y:S01]  /*3d4e0*/  MOV R19, R12 ;  /* 0x0000000c00137202 */ /* 0x002fe20000000f00 */
[----:B------:R-:W-:Y:S01]  /*3d4f0*/  IMAD.MOV.U32 R18, RZ, RZ, R13 ;  /* 0x000000ffff127224 */ /* 0x000fe200078e000d */
[----:B------:R-:W4:Y:S01]  /*3d500*/  LDL.LU.64 R14, [R1+0x3030] ;  /* 0x00303000010e7983 */ /* 0x000f220000300a00 */
[----:B------:R-:W4:Y:S02]  /*3d510*/  LDL.LU.64 R12, [R1+0x3028] ;  /* 0x00302800010c7983 */ /* 0x000f240000300a00 */
[----:B------:R-:W-:Y:S01]  /*3d520*/  STL [R1+0x2fcc], R28 ;  /* 0x002fcc1c01007387 */ /* 0x000fe20000100800 */
[C---:B----4-:R-:W-:Y:S11]  /*3d530*/  HMMA.16816.F32 R24, R12.reuse, R6, R24 ;  /* 0x000000060c18723c */ /* 0x050ff60000001818 */
[----:B------:R-:W-:Y:S11]  /*3d540*/  @!UPT UIADD3 URZ, URZ, URZ, URZ ;  /* 0x0000003f3f3ff290 */ /* 0x000ff6000fffe03f */
[----:B------:R-:W-:Y:S01]  /*3d550*/  @!UPT UIADD3 URZ, URZ, URZ, URZ ;  /* 0x0000003f3f3ff290 */ /* 0x000fe2000fffe03f */
[----:B------:R-:W-:Y:S01]  /*3d560*/  STL.64 [R1+0x60], R24 ;  /* 0x0000601801007387 */ /* 0x000fe20000100a00 */
[----:B------:R-:W-:Y:S02]  /*3d570*/  STL.64 [R1+0x68], R26 ;  /* 0x0000681a01007387 */ /* 0x000fe40000100a00 */
[----:B------:R-:W0:Y:S02]  /*3d580*/  LDSM.16.MT88.4 R24, [R0+0x15000] ;  /* 0x015000000018783b */ /* 0x000e240000004200 */
[----:B0-----:R0:W-:Y:S01]  /*3d590*/  STL.64 [R1+0x10], R24 ;  /* 0x0000101801007387 */ /* 0x0011e20000100a00 */
[----:B------:R-:W-:Y:S02]  /*3d5a0*/  MOV R3, R27 ;  /* 0x0000001b00037202 */ /* 0x000fe40000000f00 */
[----:B------:R-:W3:Y:S01]  /*3d5b0*/  LDL R27, [R1+0x1ae4] ;  /* 0x001ae400011b7983 */ /* 0x000ee20000100800 */
[----:B--2---:R-:W-:Y:S01]  /*3d5c0*/  HMMA.16816.F32 R12, R12, R10, R20 ;  /* 0x0000000a0c0c723c */ /* 0x004fe20000001814 */
[----:B------:R-:W-:Y:S11]  /*3d5d0*/  IMAD.MOV.U32 R28, RZ, RZ, R26 ;  /* 0x000000ffff1c7224 */ /* 0x000ff600078e001a */
[----:B------:R-:W-:Y:S11]  /*3d5e0*/  @!UPT UIADD3 URZ, URZ, URZ, URZ ;  /* 0x0000003f3f3ff290 */ /* 0x000ff6000fffe03f */
[----:B------:R-:W-:Y:S01]  /*3d5f0*/  @!UPT UIADD3 URZ, URZ, URZ, URZ ;  /* 0x0000003f3f3ff290 */ /* 0x000fe2000fffe03f */
[----:B------:R-:W-:Y:S01]  /*3d600*/  IMAD.MOV.U32 R5, RZ, RZ, R14 ;  /* 0x000000ffff057224 */ /* 0x000fe200078e000e */
[----:B------:R-:W-:Y:S01]  /*3d610*/  MOV R4, R15 ;  /* 0x0000000f00047202 */ /* 0x000fe20000000f00 */
[----:B---3--:R1:W-:Y:S01]  /*3d620*/  STL [R1+0x2ff8], R27 ;  /* 0x002ff81b01007387 */ /* 0x0083e20000100800 */
[----:B0-----:R-:W2:Y:S02]  /*3d630*/  LDL.LU R24, [R1+0x80] ;  /* 0x0000800001187983 */ /* 0x001ea40000300800 */
[----:B------:R-:W2:Y:S02]  /*3d640*/  LDL.LU R25, [R1+0x84] ;  /* 0x0000840001197983 */ /* 0x000ea40000300800 */
[----:B------:R-:W2:Y:S01]  /*3d650*/  LDL.LU R26, [R1+0x88] ;  /* 0x00008800011a7983 */ /* 0x000ea20000300800 */
[----:B-1----:R-:W-:Y:S02]  /*3d660*/  MOV R27, R29 ;  /* 0x0000001d001b7202 */ /* 0x002fe40000000f00 */
[----:B------:R-:W3:Y:S01]  /*3d670*/  LDL.LU R29, [R1+0x3020] ;  /* 0x00302000011d7983 */ /* 0x000ee20000300800 */
[----:B------:R-:W-:Y:S02]  /*3d680*/  STL [R1+0x2fd4], R3 ;  /* 0x002fd40301007387 */ /* 0x000fe40000100800 */
[----:B------:R-:W-:Y:S02]  /*3d690*/  STL [R1+0x2fd0], R28 ;  /* 0x002fd01c01007387 */ /* 0x000fe40000100800 */
[----:B------:R-:W4:Y:S01]  /*3d6a0*/  LDL.LU.64 R22, [R1+0x3018] ;  /* 0x0030180001167983 */ /* 0x000f220000300a00 */
[----:B------:R-:W4:Y:S01]  /*3d6b0*/  LDL.LU.64 R20, [R1+0x3010] ;  /* 0x0030100001147983 */ /* 0x000f220000300a00 */
[----:B------:R-:W-:Y:S02]  /*3d6c0*/  STL.64 [R1+0x70], R12 ;  /* 0x0000700c01007387 */ /* 0x000fe40000100a00 */
[----:B------:R-:W0:Y:S02]  /*3d6d0*/  LDSM.16.MT88.4 R12, [R0+0x15080] ;  /* 0x01508000000c783b */ /* 0x000e240000004200 */
[----:B0-----:R-:W-:Y:S01]  /*3d6e0*/  MOV R3, R14 ;  /* 0x0000000e00037202 */ /* 0x001fe20000000f00 */
[----:B------:R0:W-:Y:S01]  /*3d6f0*/  STL.64 [R1], R12 ;  /* 0x0000000c01007387 */ /* 0x0001e20000100a00 */
[----:B------:R-:W-:-:S02]  /*3d700*/  IMAD.MOV.U32 R28, RZ, RZ, R15 ;  /* 0x000000ffff1c7224 */ /* 0x000fc400078e000f */
[----:B------:R-:W4:Y:S01]  /*3d710*/  LDL.LU.64 R14, [R1+0x3008] ;  /* 0x00300800010e7983 */ /* 0x000f220000300a00 */
[----:B0-----:R-:W4:Y:S02]  /*3d720*/  LDL.LU.64 R12, [R1+0x3000] ;  /* 0x00300000010c7983 */ /* 0x001f240000300a00 */
[C---:B----4-:R-:W-:Y:S08]  /*3d730*/  HMMA.16816.F32 R20, R12.reuse, R6, R20 ;  /* 0x000000060c14723c */ /* 0x050ff00000001814 */
[----:B--2---:R-:W-:Y:S01]  /*3d740*/  HMMA.16816.F32 R24, R12, R10, R24 ;  /* 0x0000000a0c18723c */ /* 0x004fe20000001818 */
[----:B---3--:R-:W0:Y:S11]  /*3d750*/  LDSM.16.MT88.4 R12, [R29+0x15000] ;  /* 0x015000001d0c783b */ /* 0x008e360000004200 */
[----:B------:R-:W-:Y:S03]  /*3d760*/  @!UPT UIADD3 URZ, URZ, URZ, URZ ;  /* 0x0000003f3f3ff290 */ /* 0x000fe6000fffe03f */
[----:B------:R1:W-:Y:S01]  /*3d770*/  STL.64 [R1+0xb0], R20 ;  /* 0x0000b01401007387 */ /* 0x0003e20000100a00 */
[----:B------:R-:W-:Y:S02]  /*3d780*/  MOV R8, R23 ;  /* 0x0000001700087202 */ /* 0x000fe40000000f00 */
[----:B------:R-:W-:Y:S01]  /*3d790*/  MOV R9, R22 ;  /* 0x0000001600097202 */ /* 0x000fe20000000f00 */
[----:B-1----:R-:W2:Y:S01]  /*3d7a0*/  LDL.LU R20, [R1+0x150] ;  /* 0x0001500001147983 */ /* 0x002ea20000300800 */
[----:B------:R-:W2:Y:S02]  /*3d7b0*/  LDL.LU R21, [R1+0x154] ;  /* 0x0001540001157983 */ /* 0x000ea40000300800 */
[----:B------:R-:W2:Y:S02]  /*3d7c0*/  LDL.LU R22, [R1+0x158] ;  /* 0x0001580001167983 */ /* 0x000ea40000300800 */
[----:B------:R-:W2:Y:S01]  /*3d7d0*/  LDL.LU R23, [R1+0x15c] ;  /* 0x00015c0001177983 */ /* 0x000ea20000300800 */
[----:B------:R-:W-:Y:S01]  /*3d7e0*/  STL [R1+0x2f24], R8 ;  /* 0x002f240801007387 */ /* 0x000fe20000100800 */
[----:B------:R-:W-:Y:S02]  /*3d7f0*/  STL [R1+0x2f20], R9 ;  /* 0x002f200901007387 */ /* 0x000fe40000100800 */
[----:B0-----:R0:W-:Y:S01]  /*3d800*/  STL.64 [R1+0x2f70], R14 ;  /* 0x002f700e01007387 */ /* 0x0011e20000100a00 */
[----:B------:R-:W-:Y:S04]  /*3d810*/  STL.64 [R1+0x80], R24 ;  /* 0x0000801801007387 */ /* 0x000fe80000100a00 */
[----:B------:R-:W-:Y:S01]  /*3d820*/  STL.64 [R1+0x88], R26 ;  /* 0x0000881a01007387 */ /* 0x000fe20000100a00 */
[----:B------:R1:W-:Y:S01]  /*3d830*/  STL.64 [R1+0x2f68], R12 ;  /* 0x002f680c01007387 */ /* 0x0003e20000100a00 */
[----:B0-----:R-:W-:Y:S01]  /*3d840*/  MOV R14, R17 ;  /* 0x00000011000e7202 */ /* 0x001fe20000000f00 */
[----:B------:R-:W-:-:S02]  /*3d850*/  IMAD.MOV.U32 R15, RZ, RZ, R16 ;  /* 0x000000ffff0f7224 */ /* 0x000fc400078e0010 */
[----:B-1----:R-:W-:Y:S01]  /*3d860*/  IMAD.MOV.U32 R12, RZ, RZ, R19 ;  /* 0x000000ffff0c7224 */ /* 0x002fe200078e0013 */
[----:B------:R-:W-:Y:S02]  /*3d870*/  MOV R13, R18 ;  /* 0x00000012000d7202 */ /* 0x000fe40000000f00 */
[----:B------:R-:W0:Y:S04]  /*3d880*/  LDSM.16.MT88.4 R16, [R29+0x15080] ;  /* 0x015080001d10783b */ /* 0x000e280000004200 */
[----:B------:R-:W-:Y:S01]  /*3d890*/  STL.64 [R1+0x2fe0], R14 ;  /* 0x002fe00e01007387 */ /* 0x000fe20000100a00 */
[----:B------:R1:W-:Y:S03]  /*3d8a0*/  STL.64 [R1+0x2fd8], R12 ;  /* 0x002fd80c01007387 */ /* 0x0003e60000100a00 */
[----:B-1----:R-:W2:Y:S01]  /*3d8b0*/  LDL.LU R12, [R1+0x40] ;  /* 0x00004000010c7983 */ /* 0x002ea20000300800 */
[----:B------:R-:W2:Y:S02]  /*3d8c0*/  LDL.LU R13, [R1+0x44] ;  /* 0x00004400010d7983 */ /* 0x000ea40000300800 */
[----:B------:R-:W2:Y:S01]  /*3d8d0*/  LDL.LU R14, [R1+0x48] ;  /* 0x00004800010e7983 */ /* 0x000ea20000300800 */
[----:B------:R-:W-:-:S02]  /*3d8e0*/  MOV R15, R2 ;  /* 0x00000002000f7202 */ /* 0x000fc40000000f00 */
[----:B------:R-:W3:Y:S04]  /*3d8f0*/  LDL.LU R2, [R1+0x2ffc] ;  /* 0x002ffc0001027983 */ /* 0x000ee80000300800 */
[----:B0-----:R-:W-:Y:S01]  /*3d900*/  STL.64 [R1+0x2f50], R18 ;  /* 0x002f501201007387 */ /* 0x001fe20000100a00 */
[----:B------:R0:W-:Y:S03]  /*3d910*/  STL.64 [R1+0x2f48], R16 ;  /* 0x002f481001007387 */ /* 0x0001e60000100a00 */
[----:B0-----:R-:W4:Y:S01]  /*3d920*/  LDL.LU R16, [R1+0xe0] ;  /* 0x0000e00001107983 */ /* 0x001f220000300800 */
[----:B------:R-:W4:Y:S02]  /*3d930*/  LDL.LU R17, [R1+0xe4] ;  /* 0x0000e40001117983 */ /* 0x000f240000300800 */
[----:B------:R-:W2:Y:S02]  /*3d940*/  LDL.LU R18, [R1+0xe8] ;  /* 0x0000e80001127983 */ /* 0x000ea40000300800 */
[----:B------:R-:W2:Y:S01]  /*3d950*/  LDL.LU R19, [R1+0xec] ;  /* 0x0000ec0001137983 */ /* 0x000ea20000300800 */
[----:B---3--:R-:W0:Y:S04]  /*3d960*/  LDSM.16.MT88.4 R24, [R2+0x16000] ;  /* 0x016000000218783b */ /* 0x008e280000004200 */
[----:B--2---:R-:W-:Y:S01]  /*3d970*/  STL.64 [R1+0x2ff0], R18 ;  /* 0x002ff01201007387 */ /* 0x004fe20000100a00 */
[----:B----4-:R1:W-:Y:S03]  /*3d980*/  STL.64 [R1+0x2fe8], R16 ;  /* 0x002fe81001007387 */ /* 0x0103e60000100a00 */
[----:B-1----:R-:W2:Y:S01]  /*3d990*/  LDL.LU R16, [R1+0x110] ;  /* 0x0001100001107983 */ /* 0x002ea20000300800 */
[----:B------:R-:W2:Y:S02]  /*3d9a0*/  LDL.LU R17, [R1+0x114] ;  /* 0x0001140001117983 */ /* 0x000ea40000300800 */
[----:B------:R-:W2:Y:S02]  /*3d9b0*/  LDL.LU R18, [R1+0x118] ;  /* 0x0001180001127983 */ /* 0x000ea40000300800 */
[----:B------:R-:W2:Y:S01]  /*3d9c0*/  LDL.LU R19, [R1+0x11c] ;  /* 0x00011c0001137983 */ /* 0x000ea20000300800 */
[----:B------:R-:W-:Y:S01]  /*3d9d0*/  STL [R1+0x2f28], R29 ;  /* 0x002f281d01007387 */ /* 0x000fe20000100800 */
[----:B0-----:R-:W-:Y:S02]  /*3d9e0*/  STL.64 [R1+0x50], R24 ;  /* 0x0000501801007387 */ /* 0x001fe40000100a00 */
[----:B------:R0:W-:Y:S02]  /*3d9f0*/  STL.64 [R1+0x58], R26 ;  /* 0x0000581a01007387 */ /* 0x0001e40000100a00 */
[----:B0-----:R-:W3:Y:S01]  /*3da00*/  LDL.LU R27, [R1+0x2ff8] ;  /* 0x002ff800011b7983 */ /* 0x001ee20000300800 */
[C---:B------:R-:W-:Y:S11]  /*3da10*/  HMMA.16816.F32 R20, R12.reuse, R6, R20 ;  /* 0x000000060c14723c */ /* 0x040ff60000001814 */
[----:B------:R-:W-:Y:S11]  /*3da20*/  @!UPT UIADD3 URZ, URZ, URZ, URZ ;  /* 0x0000003f3f3ff290 */ /* 0x000ff6000fffe03f */
[----:B------:R-:W-:Y:S01]  /*3da30*/  @!UPT UIADD3 URZ, URZ, URZ, URZ ;  /* 0x0000003f3f3ff290 */ /* 0x000fe2000fffe03f */
[----:B------:R-:W-:Y:S01]  /*3da40*/  STL.64 [R1+0x1b0], R20 ;  /* 0x0001b01401007387 */ /* 0x000fe20000100a00 */
[----:B------:R-:W-:Y:S03]  /*3da50*/  STL.64 [R1+0x1b8], R22 ;  /* 0x0001b81601007387 */ /* 0x000fe60000100a00 */
[----:B---3--:R-:W0:Y:S01]  /*3da60*/  LDSM.16.M88.4 R20, [R27+0x20280] ;  /* 0x020280001b14783b */ /* 0x008e220000000200 */
[----:B--2---:R-:W-:Y:S01]  /*3da70*/  HMMA.16816.F32 R12, R12, R10, R16 ;  /* 0x0000000a0c0c723c */ /* 0x004fe20000001810 */
[----:B------:R-:W1:Y:S02]  /*3da80*/  LDSM.16.M88.4 R24, [R27+0x28280] ;  /* 0x028280001b18783b */ /* 0x000e640000000200 */
[----:B0-----:R-:W-:Y:S02]  /*3da90*/  STL [R1+0x2e0c], R22 ;  /* 0x002e0c1601007387 */ /* 0x001fe40000100800 */
[----:B------:R-:W-:Y:S02]  /*3daa0*/  STL [R1+0x2e08], R23 ;  /* 0x002e081701007387 */ /* 0x000fe40000100800 */
[----:B------:R0:W-:Y:S02]  /*3dab0*/  STL.64 [R1+0x2f30], R20 ;  /* 0x002f301401007387 */ /* 0x0001e40000100a00 */
[----:B0-----:R-:W2:Y:S01]  /*3dac0*/  LDL.LU R20, [R1+0x120] ;  /* 0x0001200001147983 */ /* 0x001ea20000300800 */
[----:B------:R-:W2:Y:S02]  /*3dad0*/  LDL.LU R21, [R1+0x124] ;  /* 0x0001240001157983 */ /* 0x000ea40000300800 */
[----:B------:R-:W2:Y:S02]  /*3dae0*/  LDL.LU R22, [R1+0x128] ;  /* 0x0001280001167983 */ /* 0x000ea40000300800 */
[----:B------:R-:W2:Y:S01]  /*3daf0*/  LDL.LU R23, [R1+0x12c] ;  /* 0x00012c0001177983 */ /* 0x000ea20000300800 */
[----:B------:R-:W3:Y:S01]  /*3db00*/  LDL.LU.64 R18, [R1+0x2ff0] ;  /* 0x002ff00001127983 */ /* 0x000ee20000300a00 */
[----:B------:R-:W3:Y:S07]  /*3db10*/  LDL.LU.64 R16, [R1+0x2fe8] ;  /* 0x002fe80001107983 */ /* 0x000eee0000300a00 */
[----:B------:R-:W-:Y:S02]  /*3db20*/  STL.64 [R1+0x190], R12 ;  /* 0x0001900c01007387 */ /* 0x000fe40000100a00 */
[----:B------:R0:W-:Y:S02]  /*3db30*/  STL.64 [R1+0x198], R14 ;  /* 0x0001980e01007387 */ /* 0x0001e40000100a00 */
[----:B0-----:R-:W2:Y:S01]  /*3db40*/  LDL.LU.64 R14, [R1+0x2fe0] ;  /* 0x002fe000010e7983 */ /* 0x001ea20000300a00 */
[----:B------:R-:W2:Y:S02]  /*3db50*/  LDL.LU.64 R12, [R1+0x2fd8] ;  /* 0x002fd800010c7983 */ /* 0x000ea40000300a00 */
[----:B-1----:R-:W-:Y:S02]  /*3db60*/  STL [R1+0x2f2c], R25 ;  /* 0x002f2c1901007387 */ /* 0x002fe40000100800 */
[----:B------:R-:W-:Y:S01]  /*3db70*/  STL [R1+0x2e04], R26 ;  /* 0x002e041a01007387 */ /* 0x000fe20000100800 */
[----:B------:R-:W-:Y:S01]  /*3db80*/  STL [R1+0x2e00], R27 ;  /* 0x002e001b01007387 */ /* 0x000fe20000100800 */
[C---:B--2---:R-:W-:Y:S08]  /*3db90*/  HMMA.16816.F32 R20, R12.reuse, R6, R20 ;  /* 0x000000060c14723c */ /* 0x044ff00000001814 */
[----:B---3--:R-:W-:Y:S01]  /*3dba0*/  HMMA.16816.F32 R16, R12, R10, R16 ;  /* 0x0000000a0c10723c */ /* 0x008fe20000001810 */
[----:B------:R-:W2:Y:S06]  /*3dbb0*/  LDL.LU R12, [R1] ;  /* 0x00000000010c7983 */ /* 0x000eac0000300800 */
[----:B------:R-:W-:Y:S01]  /*3dbc0*/  MOV R14, R3 ;  /* 0x00000003000e7202 */ /* 0x000fe20000000f00 */
[----:B------:R-:W-:-:S07]  /*3dbd0*/  IMAD.MOV.U32 R15, RZ, RZ, R28 ;  /* 0x000000ffff0f7224 */ /* 0x000fce00078e001c */
[----:B------:R-:W-:Y:S01]  /*3dbe0*/  STL.64 [R1+0x170], R20 ;  /* 0x0001701401007387 */ /* 0x000fe20000100a00 */
[----:B------:R-:W-:Y:S07]  /*3dbf0*/  STL.64 [R1+0x178], R22 ;  /* 0x0001781601007387 */ /* 0x000fee0000100a00 */
[----:B------:R-:W-:Y:S02]  /*3dc00*/  STL.64 [R1+0x120], R16 ;  /* 0x0001201001007387 */ /* 0x000fe40000100a00 */
[----:B------:R-:W-:Y:S01]  /*3dc10*/  STL.64 [R1+0x128], R18 ;  /* 0x0001281201007387 */ /* 0x000fe20000100a00 */
[----:B------:R-:W2:Y:S01]  /*3dc20*/  LDL.LU R13, [R1+0x4] ;  /* 0x00000400010d7983 */ /* 0x000ea20000300800 */
[----:B------:R-:W3:Y:S02]  /*3dc30*/  LDL.LU R3, [R1+0x2fd4] ;  /* 0x002fd40001037983 */ /* 0x000ee40000300800 */
[----:B------:R-:W4:Y:S01]  /*3dc40*/  LDL.LU R28, [R1+0x2fd0] ;  /* 0x002fd000011c7983 */ /* 0x000f220000300800 */
[----:B------:R-:W0:Y:S01]  /*3dc50*/  LDSM.16.MT88.4 R16, [R2+0x16080] ;  /* 0x016080000210783b */ /* 0x000e220000004200 */
[----:B------:R4:W-:Y:S02]  /*3dc60*/  STL.64 [R1+0x2fa0], R14 ;  /* 0x002fa00e01007387 */ /* 0x0009e40000100a00 */
[----:B0-----:R-:W-:Y:S01]  /*3dc70*/  IMAD.MOV.U32 R8, RZ, RZ, R18 ;  /* 0x000000ffff087224 */ /* 0x001fe200078e0012 */
[----:B------:R-:W-:-:S02]  /*3dc80*/  MOV R9, R19 ;  /* 0x0000001300097202 */ /* 0x000fc40000000f00 */
[----:B------:R-:W-:Y:S02]  /*3dc90*/  MOV R25, R16 ;  /* 0x0000001000197202 */ /* 0x000fe40000000f00 */
[----:B------:R-:W-:Y:S01]  /*3dca0*/  MOV R29, R17 ;  /* 0x00000011001d7202 */ /* 0x000fe20000000f00 */
[----:B--2---:R0:W-:Y:S01]  /*3dcb0*/  STL.64 [R1+0x2f98], R12 ;  /* 0x002f980c01007387 */ /* 0x0041e20000100a00 */
[----:B------:R-:W-:Y:S02]  /*3dcc0*/  STL.64 [R1+0x2fc0], R10 ;  /* 0x002fc00a01007387 */ /* 0x000fe40000100a00 */
[----:B------:R1:W-:Y:S01]  /*3dcd0*/  STL.64 [R1+0x2fb8], R8 ;  /* 0x002fb80801007387 */ /* 0x0003e20000100a00 */
[----:B----4-:R-:W-:Y:S01]  /*3dce0*/  MOV R14, R28 ;  /* 0x0000001c000e7202 */ /* 0x010fe20000000f00 */
[----:B---3--:R-:W-:Y:S01]  /*3dcf0*/  IMAD.MOV.U32 R15, RZ, RZ, R3 ;  /* 0x000000ffff0f7224 */ /* 0x008fe200078e0003 */
[----:B0-----:R-:W2:Y:S01]  /*3dd00*/  LDL.LU R12, [R1+0x10] ;  /* 0x00001000010c7983 */ /* 0x001ea20000300800 */
[----:B------:R-:W2:Y:S02]  /*3dd10*/  LDL.LU R13, [R1+0x14] ;  /* 0x00001400010d7983 */ /* 0x000ea40000300800 */
[----:B------:R-:W3:Y:S02]  /*3dd20*/  LDL.LU R28, [R1+0x2fcc] ;  /* 0x002fcc00011c7983 */ /* 0x000ee40000300800 */
[----:B------:R-:W4:Y:S01]  /*3dd30*/  LDL.LU R3, [R1+0x2fc8] ;  /* 0x002fc80001037983 */ /* 0x000f220000300800 */
[----:B------:R-:W2:Y:S01]  /*3dd40*/  LDL.LU R16, [R1+0xf0] ;  /* 0x0000f00001107983 */ /* 0x000ea20000300800 */
[----:B------:R-:W2:Y:S02]  /*3dd50*/  LDL.LU R17, [R1+0xf4] ;  /* 0x0000f40001117983 */ /* 0x000ea40000300800 */
[----:B------:R-:W2:Y:S02]  /*3dd60*/  LDL.LU R18, [R1+0xf8] ;  /* 0x0000f80001127983 */ /* 0x000ea40000300800 */
[----:B------:R-:W2:Y:S01]  /*3dd70*/  LDL.LU R19, [R1+0xfc] ;  /* 0x0000fc0001137983 */ /* 0x000ea20000300800 */
[----:B-1----:R-:W3:Y:S01]  /*3dd80*/  LDL.LU R8, [R1+0x140] ;  /* 0x0001400001087983 */ /* 0x002ee20000300800 */
[----:B------:R-:W3:Y:S02]  /*3dd90*/  LDL.LU R9, [R1+0x144] ;  /* 0x0001440001097983 */ /* 0x000ee40000300800 */
[----:B------:R-:W3:Y:S02]  /*3dda0*/  LDL.LU R10, [R1+0x148] ;  /* 0x00014800010a7983 */ /* 0x000ee40000300800 */
[----:B------:R-:W3:Y:S01]  /*3ddb0*/  LDL.LU R11, [R1+0x14c] ;  /* 0x00014c00010b7983 */ /* 0x000ee20000300800 */
        /* <DEDUP_REMOVED lines=17> */
[----:B------:R-:W2:Y:S01]  /*3ded0*/  LDL.LU R19, [R1+0xdc] ;  /* 0x0000dc0001137983 */ /* 0x000ea20000300800 */
[C---:B---3--:R-:W-:Y:S01]  /*3dee0*/  HMMA.16816.F32 R8, R12.reuse, R6, R8 ;  /* 0x000000060c08723c */ /* 0x048fe20000001808 */
[----:B--2---:R-:W-:Y:S01]  /*3def0*/  STL.64 [R1+0x2fb0], R18 ;  /* 0x002fb01201007387 */ /* 0x004fe20000100a00 */
[----:B------:R0:W-:Y:S03]  /*3df00*/  STL.64 [R1+0x2fa8], R16 ;  /* 0x002fa81001007387 */ /* 0x0001e60000100a00 */
[----:B0-----:R-:W2:Y:S01]  /*3df10*/  LDL.LU R16, [R1+0x100] ;  /* 0x0001000001107983 */ /* 0x001ea20000300800 */
[----:B------:R-:W2:Y:S02]  /*3df20*/  LDL.LU R17, [R1+0x104] ;  /* 0x0001040001117983 */ /* 0x000ea40000300800 */
[----:B------:R-:W2:Y:S02]  /*3df30*/  LDL.LU R18, [R1+0x108] ;  /* 0x0001080001127983 */ /* 0x000ea40000300800 */
[----:B------:R-:W2:Y:S01]  /*3df40*/  LDL.LU R19, [R1+0x10c] ;  /* 0x00010c0001137983 */ /* 0x000ea20000300800 */
[----:B------:R-:W3:Y:S01]  /*3df50*/  LDL.LU R20, [R1+0xa0] ;  /* 0x0000a00001147983 */ /* 0x000ee20000300800 */
[----:B------:R-:W3:Y:S02]  /*3df60*/  LDL.LU R21, [R1+0xa4] ;  /* 0x0000a40001157983 */ /* 0x000ee40000300800 */
[----:B------:R-:W2:Y:S02]  /*3df70*/  LDL.LU R22, [R1+0xa8] ;  /* 0x0000a80001167983 */ /* 0x000ea40000300800 */
[----:B------:R-:W2:Y:S08]  /*3df80*/  LDL.LU R23, [R1+0xac] ;  /* 0x0000ac0001177983 */ /* 0x000eb00000300800 */
[----:B------:R-:W-:Y:S01]  /*3df90*/  MOV R27, R10 ;  /* 0x0000000a001b7202 */ /* 0x000fe20000000f00 */
[----:B------:R-:W-:Y:S01]  /*3dfa0*/  IMAD.MOV.U32 R26, RZ, RZ, R11 ;  /* 0x000000ffff1a7224 */ /* 0x000fe200078e000b */
[----:B--2---:R-:W-:Y:S01]  /*3dfb0*/  STL.64 [R1+0x2f40], R22 ;  /* 0x002f401601007387 */ /* 0x004fe20000100a00 */
[----:B---3--:R0:W-:Y:S03]  /*3dfc0*/  STL.64 [R1+0x2f38], R20 ;  /* 0x002f381401007387 */ /* 0x0081e60000100a00 */
[----:B0-----:R-:W2:Y:S01]  /*3dfd0*/  LDL.LU R20, [R1+0x160] ;  /* 0x0001600001147983 */ /* 0x001ea20000300800 */
[----:B------:R-:W2:Y:S02]  /*3dfe0*/  LDL.LU R21, [R1+0x164] ;  /* 0x0001640001157983 */ /* 0x000ea40000300800 */
[----:B------:R-:W2:Y:S02]  /*3dff0*/  LDL.LU R22, [R1+0x168] ;  /* 0x0001680001167983 */ /* 0x000ea40000300800 */
[----:B------:R-:W-:Y:S01]  /*3e000*/  STL [R1+0x2f1c], R2 ;  /* 0x002f1c0201007387 */ /* 0x000fe20000100800 */
[----:B------:R0:W-:Y:S01]  /*3e010*/  STL.64 [R1+0x1a0], R8 ;  /* 0x0001a00801007387 */ /* 0x0001e20000100a00 */
[----:B------:R-:W3:Y:S03]  /*3e020*/  LDL.LU.64 R10, [R1+0x2fc0] ;  /* 0x002fc000010a7983 */ /* 0x000ee60000300a00 */
[----:B0-----:R-:W2:Y:S01]  /*3e030*/  LDL.LU.64 R8, [R1+0x2fb8] ;  /* 0x002fb80001087983 */ /* 0x001ea20000300a00 */
[----:B------:R-:W-:Y:S02]  /*3e040*/  STL [R1+0x2ef4], R26 ;  /* 0x002ef41a01007387 */ /* 0x000fe40000100800 */
[----:B------:R-:W-:Y:S01]  /*3e050*/  STL [R1+0x2ef0], R27 ;  /* 0x002ef01b01007387 */ /* 0x000fe20000100800 */
[----:B---3--:R-:W-:Y:S01]  /*3e060*/  HMMA.16816.F32 R12, R12, R10, R16 ;  /* 0x0000000a0c0c723c */ /* 0x008fe20000001810 */
[----:B------:R-:W3:Y:S01]  /*3e070*/  LDL.LU.64 R18, [R1+0x2fb0] ;  /* 0x002fb00001127983 */ /* 0x000ee20000300a00 */
[----:B------:R-:W3:Y:S11]  /*3e080*/  LDL.LU.64 R16, [R1+0x2fa8] ;  /* 0x002fa80001107983 */ /* 0x000ef60000300a00 */
[----:B------:R-:W-:Y:S10]  /*3e090*/  @!UPT UIADD3 URZ, URZ, URZ, URZ ;  /* 0x0000003f3f3ff290 */ /* 0x000ff4000fffe03f */
[----:B------:R-:W-:Y:S01]  /*3e0a0*/  STL.64 [R1+0x180], R12 ;  /* 0x0001800c01007387 */ /* 0x000fe20000100a00 */
[----:B------:R0:W-:Y:S03]  /*3e0b0*/  STL.64 [R1+0x188], R14 ;  /* 0x0001880e01007387 */ /* 0x0001e60000100a00 */
[----:B0-----:R-:W3:Y:S01]  /*3e0c0*/  LDL.LU.64 R14, [R1+0x2fa0] ;  /* 0x002fa000010e7983 */ /* 0x001ee20000300a00 */
[----:B------:R-:W3:Y:S02]  /*3e0d0*/  LDL.LU.64 R12, [R1+0x2f98] ;  /* 0x002f9800010c7983 */ /* 0x000ee40000300a00 */
[C---:B---3--:R-:W-:Y:S11]  /*3e0e0*/  HMMA.16816.F32 R16, R12.reuse, R6, R16 ;  /* 0x000000060c10723c */ /* 0x048ff60000001810 */
[----:B------:R-:W-:Y:S11]  /*3e0f0*/  @!UPT UIADD3 URZ, URZ, URZ, URZ ;  /* 0x0000003f3f3ff290 */ /* 0x000ff6000fffe03f */
[----:B------:R-:W-:Y:S01]  /*3e100*/  @!UPT UIADD3 URZ, URZ, URZ, URZ ;  /* 0x0000003f3f3ff290 */ /* 0x000fe2000fffe03f */
[----:B------:R-:W-:Y:S01]  /*3e110*/  STL.64 [R1+0x150], R16 ;  /* 0x0001501001007387 */ /* 0x000fe20000100a00 */
[----:B------:R-:W-:Y:S02]  /*3e120*/  STL.64 [R1+0x158], R18 ;  /* 0x0001581201007387 */ /* 0x000fe40000100a00 */
[----:B------:R-:W0:Y:S02]  /*3e130*/  LDSM.16.MT88.4 R16, [R28+0x16000] ;  /* 0x016000001c10783b */ /* 0x000e240000004200 */
[----:B0-----:R0:W-:Y:S01]  /*3e140*/  STL.64 [R1+0x38], R18 ;  /* 0x0000381201007387 */ /* 0x0011e20000100a00 */
[----:B------:R-:W-:Y:S02]  /*3e150*/  MOV R26, R16 ;  /* 0x00000010001a7202 */ /* 0x000fe40000000f00 */
[----:B------:R-:W-:Y:S01]  /*3e160*/  MOV R27, R17 ;  /* 0x00000011001b7202 */ /* 0x000fe20000000f00 */
[----:B0-----:R-:W3:Y:S01]  /*3e170*/  LDL.LU.64 R18, [R1+0x2f90] ;  /* 0x002f900001127983 */ /* 0x001ee20000300a00 */
[----:B------:R-:W3:Y:S03]  /*3e180*/  LDL.LU.64 R16, [R1+0x2f88] ;  /* 0x002f880001107983 */ /* 0x000ee60000300a00 */
[----:B------:R-:W-:Y:S02]  /*3e190*/  STL [R1+0x2efc], R27 ;  /* 0x002efc1b01007387 */ /* 0x000fe40000100800 */
[----:B------:R-:W-:Y:S01]  /*3e1a0*/  STL [R1+0x2ef8], R26 ;  /* 0x002ef81a01007387 */ /* 0x000fe20000100800 */
[----:B---3--:R-:W-:Y:S01]  /*3e1b0*/  HMMA.16816.F32 R12, R12, R10, R16 ;  /* 0x0000000a0c0c723c */ /* 0x008fe20000001810 */
[----:B------:R-:W3:Y:S01]  /*3e1c0*/  LDL.LU.64 R18, [R1+0x2f80] ;  /* 0x002f800001127983 */ /* 0x000ee20000300a00 */
[----:B------:R-:W3:Y:S11]  /*3e1d0*/  LDL.LU.64 R16, [R1+0x2f78] ;  /* 0x002f780001107983 */ /* 0x000ef60000300a00 */
[----:B------:R-:W-:Y:S10]  /*3e1e0*/  @!UPT UIADD3 URZ, URZ, URZ, URZ ;  /* 0x0000003f3f3ff290 */ /* 0x000ff4000fffe03f */
[----:B------:R-:W-:Y:S01]  /*3e1f0*/  STL.64 [R1+0x140], R12 ;  /* 0x0001400c01007387 */ /* 0x000fe20000100a00 */
[----:B------:R-:W-:Y:S02]  /*3e200*/  STL.64 [R1+0x148], R14 ;  /* 0x0001480e01007387 */ /* 0x000fe40000100a00 */
[----:B------:R-:W0:Y:S04]  /*3e210*/  LDSM.16.MT88.4 R12, [R28+0x16080] ;  /* 0x016080001c0c783b */ /* 0x000e280000004200 */
[----:B0-----:R-:W-:Y:S01]  /*3e220*/  IMAD.MOV.U32 R27, RZ, RZ, R14 ;  /* 0x000000ffff1b7224 */ /* 0x001fe200078e000e */
[----:B------:R0:W-:Y:S01]  /*3e230*/  STL.64 [R1+0x40], R12 ;  /* 0x0000400c01007387 */ /* 0x0001e20000100a00 */
[----:B------:R-:W-:Y:S02]  /*3e240*/  MOV R26, R15 ;  /* 0x0000000f001a7202 */ /* 0x000fe40000000f00 */
[----:B------:R-:W3:Y:S01]  /*3e250*/  LDL.LU.64 R14, [R1+0x2f70] ;  /* 0x002f7000010e7983 */ /* 0x000ee20000300a00 */
[----:B0-----:R-:W3:Y:S01]  /*3e260*/  LDL.LU.64 R12, [R1+0x2f68] ;  /* 0x002f6800010c7983 */ /* 0x001ee20000300a00 */
[----:B------:R-:W-:Y:S02]  /*3e270*/  STL [R1+0x2f10], R28 ;  /* 0x002f101c01007387 */ /* 0x000fe40000100800 */
[----:B------:R-:W-:Y:S02]  /*3e280*/  STL [R1+0x2f04], R27 ;  /* 0x002f041b01007387 */ /* 0x000fe40000100800 */
[----:B------:R-:W-:Y:S01]  /*3e290*/  STL [R1+0x2f00], R26 ;  /* 0x002f001a01007387 */ /* 0x000fe20000100800 */
[----:B----4-:R-:W-:Y:S01]  /*3e2a0*/  MOV R23, R3 ;  /* 0x0000000300177202 */ /* 0x010fe20000000f00 */
        /* <DEDUP_REMOVED lines=10> */
[----:B------:R-:W2:Y:S01]  /*3e350*/  LDL.LU.64 R18, [R1+0x2f50] ;  /* 0x002f500001127983 */ /* 0x000ea20000300a00 */
[----:B------:R-:W2:Y:S11]  /*3e360*/  LDL.LU.64 R16, [R1+0x2f48] ;  /* 0x002f480001107983 */ /* 0x000eb60000300a00 */
[----:B------:R-:W-:Y:S11]  /*3e370*/  @!UPT UIADD3 URZ, URZ, URZ, URZ ;  /* 0x0000003f3f3ff290 */ /* 0x000ff6000fffe03f */
[----:B------:R-:W-:Y:S01]  /*3e380*/  IMAD.MOV.U32 R27, RZ, RZ, R12 ;  /* 0x000000ffff1b7224 */ /* 0x000fe200078e000c */
[----:B------:R0:W-:Y:S01]  /*3e390*/  STL.64 [R1+0xf8], R14 ;  /* 0x0000f80e01007387 */ /* 0x0001e20000100a00 */
[----:B------:R-:W-:Y:S02]  /*3e3a0*/  MOV R26, R13 ;  /* 0x0000000d001a7202 */ /* 0x000fe40000000f00 */
[----:B------:R-:W3:Y:S01]  /*3e3b0*/  LDL.LU.64 R12, [R1+0x50] ;  /* 0x00005000010c7983 */ /* 0x000ee20000300a00 */
[----:B0-----:R-:W3:Y:S01]  /*3e3c0*/  LDL.LU.64 R14, [R1+0x58] ;  /* 0x00005800010e7983 */ /* 0x001ee20000300a00 */
        /* <DEDUP_REMOVED lines=9> */
[----:B------:R-:W3:Y:S11]  /*3e460*/  LDL.LU.64 R20, [R1+0x2f30] ;  /* 0x002f300001147983 */ /* 0x000ef60000300a00 */
[----:B------:R-:W-:Y:S11]  /*3e470*/  @!UPT UIADD3 URZ, URZ, URZ, URZ ;  /* 0x0000003f3f3ff290 */ /* 0x000ff6000fffe03f */
[----:B------:R0:W-:Y:S01]  /*3e480*/  STL.64 [R1+0xd0], R16 ;  /* 0x0000d01001007387 */ /* 0x0001e20000100a00 */
[----:B------:R1:W-:Y:S03]  /*3e490*/  STL.64 [R1+0xd8], R18 ;  /* 0x0000d81201007387 */ /* 0x0003e60000100a00 */
[----:B0-----:R-:W3:Y:S01]  /*3e4a0*/  LDL.LU R16, [R1+0x60] ;  /* 0x0000600001107983 */ /* 0x001ee20000300800 */
[----:B------:R-:W3:Y:S02]  /*3e4b0*/  LDL.LU R17, [R1+0x64] ;  /* 0x0000640001117983 */ /* 0x000ee40000300800 */
[----:B-1----:R-:W3:Y:S02]  /*3e4c0*/  LDL.LU R18, [R1+0x68] ;  /* 0x0000680001127983 */ /* 0x002ee40000300800 */
[----:B------:R-:W3:Y:S02]  /*3e4d0*/  LDL.LU R19, [R1+0x6c] ;  /* 0x00006c0001137983 */ /* 0x000ee40000300800 */
[----:B------:R-:W-:Y:S01]  /*3e4e0*/  IMAD.MOV.U32 R22, RZ, RZ, R5 ;  /* 0x000000ffff167224 */ /* 0x000fe200078e0005 */
[----:B------:R-:W-:-:S02]  /*3e4f0*/  MOV R23, R4 ;  /* 0x0000000400177202 */ /* 0x000fc40000000f00 */
[----:B------:R-:W0:Y:S01]  /*3e500*/  LDSM.16.MT88.4 R4, [R0+0x16000] ;  /* 0x016000000004783b */ /* 0x000e220000004200 */
[----:B---3--:R-:W-:Y:S11]  /*3e510*/  HMMA.16816.F32 R16, R12, R20, R16 ;  /* 0x000000140c10723c */ /* 0x008ff60000001810 */
[----:B------:R-:W-:Y:S11]  /*3e520*/  @!UPT UIADD3 URZ, URZ, URZ, URZ ;  /* 0x0000003f3f3ff290 */ /* 0x000ff6000fffe03f */
[----:B------:R-:W-:Y:S01]  /*3e530*/  @!UPT UIADD3 URZ, URZ, URZ, URZ ;  /* 0x0000003f3f3ff290 */ /* 0x000fe2000fffe03f */
[----:B------:R-:W-:Y:S01]  /*3e540*/  STL.64 [R1+0xc0], R16 ;  /* 0x0000c01001007387 */ /* 0x000fe20000100a00 */
[----:B------:R-:W-:Y:S02]  /*3e550*/  STL.64 [R1+0xc8], R18 ;  /* 0x0000c81201007387 */ /* 0x000fe40000100a00 */
[----:B------:R1:W-:Y:S02]  /*3e560*/  STL.64 [R1+0x2f08], R20 ;  /* 0x002f081401007387 */ /* 0x0003e40000100a00 */
[----:B------:R-:W2:Y:S01]  /*3e570*/  LDSM.16.MT88.4 R16, [R0+0x16080] ;  /* 0x016080000010783b */ /* 0x000ea20000004200 */
[----:B-1----:R-:W3:Y:S03]  /*3e580*/  LDL.LU R20, [R1+0x70] ;  /* 0x0000700001147983 */ /* 0x002ee60000300800 */
[----:B------:R-:W3:Y:S02]  /*3e590*/  LDL.LU R21, [R1+0x74] ;  /* 0x0000740001157983 */ /* 0x000ee40000300800 */
[----:B0-----:R-:W-:Y:S02]  /*3e5a0*/  STL.64 [R1+0x2ea0], R6 ;  /* 0x002ea00601007387 */ /* 0x001fe40000100a00 */
[----:B------:R0:W-:Y:S02]  /*3e5b0*/  STL.64 [R1+0x2e98], R4 ;  /* 0x002e980401007387 */ /* 0x0001e40000100a00 */
[----:B0-----:R-:W-:Y:S01]  /*3e5c0*/  MOV R4, R25 ;  /* 0x0000001900047202 */ /* 0x001fe20000000f00 */
[----:B------:R-:W-:Y:S01]  /*3e5d0*/  IMAD.MOV.U32 R5, RZ, RZ, R29 ;  /* 0x000000ffff057224 */ /* 0x000fe200078e001d */
[----:B------:R-:W3:Y:S01]  /*3e5e0*/  LDL.LU R25, [R1+0x2f2c] ;  /* 0x002f2c0001197983 */ /* 0x000ee20000300800 */
[----:B------:R-:W4:Y:S01]  /*3e5f0*/  LDL.LU R29, [R1+0x2f28] ;  /* 0x002f2800011d7983 */ /* 0x000f220000300800 */
[----:B------:R-:W-:-:S02]  /*3e600*/  MOV R6, R8 ;  /* 0x0000000800067202 */ /* 0x000fc40000000f00 */
[----:B------:R-:W-:Y:S01]  /*3e610*/  MOV R7, R9 ;  /* 0x0000000900077202 */ /* 0x000fe20000000f00 */
[----:B------:R-:W3:Y:S01]  /*3e620*/  LDL.LU R8, [R1+0x2f24] ;  /* 0x002f240001087983 */ /* 0x000ee20000300800 */
[----:B------:R-:W3:Y:S01]  /*3e630*/  LDL.LU R9, [R1+0x2f20] ;  /* 0x002f200001097983 */ /* 0x000ee20000300800 */
[----:B------:R-:W-:Y:S01]  /*3e640*/  MOV R2, R12 ;  /* 0x0000000c00027202 */ /* 0x000fe20000000f00 */
[----:B------:R-:W-:Y:S01]  /*3e650*/  IMAD.MOV.U32 R27, RZ, RZ, R13 ;  /* 0x000000ffff1b7224 */ /* 0x000fe200078e000d */
[----:B------:R-:W-:Y:S02]  /*3e660*/  MOV R3, R14 ;  /* 0x0000000e00037202 */ /* 0x000fe40000000f00 */
[----:B------:R-:W-:Y:S01]  /*3e670*/  MOV R28, R15 ;  /* 0x0000000f001c7202 */ /* 0x000fe20000000f00 */
[----:B--2---:R-:W-:Y:S01]  /*3e680*/  STL.64 [R1+0x2e80], R18 ;  /* 0x002e801201007387 */ /* 0x004fe20000100a00 */
[----:B------:R0:W-:Y:S03]  /*3e690*/  STL.64 [R1+0x2e78], R16 ;  /* 0x002e781001007387 */ /* 0x0001e60000100a00 */
[----:B0-----:R-:W2:Y:S01]  /*3e6a0*/  LDL.LU R16, [R1+0x80] ;  /* 0x0000800001107983 */ /* 0x001ea20000300800 */
[----:B------:R-:W2:Y:S02]  /*3e6b0*/  LDL.LU R17, [R1+0x84] ;  /* 0x0000840001117983 */ /* 0x000ea40000300800 */
[----:B------:R-:W2:Y:S02]  /*3e6c0*/  LDL.LU R18, [R1+0x88] ;  /* 0x0000880001127983 */ /* 0x000ea40000300800 */
[----:B------:R-:W2:Y:S01]  /*3e6d0*/  LDL.LU R19, [R1+0x8c] ;  /* 0x00008c0001137983 */ /* 0x000ea20000300800 */
[----:B----4-:R-:W0:Y:S04]  /*3e6e0*/  LDSM.16.MT88.4 R12, [R29+0x16000] ;  /* 0x016000001d0c783b */ /* 0x010e280000004200 */
[----:B0-----:R3:W-:Y:S02]  /*3e6f0*/  STL.64 [R1+0x2e60], R14 ;  /* 0x002e600e01007387 */ /* 0x0017e40000100a00 */
[----:B---3--:R-:W-:Y:S01]  /*3e700*/  IMAD.MOV.U32 R14, RZ, RZ, R9 ;  /* 0x000000ffff0e7224 */ /* 0x008fe200078e0009 */
[----:B------:R-:W-:-:S02]  /*3e710*/  MOV R15, R8 ;  /* 0x00000008000f7202 */ /* 0x000fc40000000f00 */
[----:B------:R-:W0:Y:S04]  /*3e720*/  LDSM.16.MT88.4 R8, [R29+0x16080] ;  /* 0x016080001d08783b */ /* 0x000e280000004200 */
[----:B------:R1:W-:Y:S04]  /*3e730*/  STL.64 [R1+0x2e58], R12 ;  /* 0x002e580c01007387 */ /* 0x0003e80000100a00 */
[----:B-1----:R-:W3:Y:S01]  /*3e740*/  LDL.LU R12, [R1+0xb0] ;  /* 0x0000b000010c7983 */ /* 0x002ee20000300800 */
[----:B------:R-:W3:Y:S03]  /*3e750*/  LDL.LU R13, [R1+0xb4] ;  /* 0x0000b400010d7983 */ /* 0x000ee60000300800 */
[----:B0-----:R0:W-:Y:S01]  /*3e760*/  STL [R1+0x2e34], R8 ;  /* 0x002e340801007387 */ /* 0x0011e20000100800 */
[----:B------:R1:W-:Y:S02]  /*3e770*/  STL [R1+0x2e30], R9 ;  /* 0x002e300901007387 */ /* 0x0003e40000100800 */
[----:B------:R4:W-:Y:S02]  /*3e780*/  STL [R1+0x2e2c], R10 ;  /* 0x002e2c0a01007387 */ /* 0x0009e40000100800 */
[----:B------:R1:W-:Y:S01]  /*3e790*/  STL [R1+0x2e28], R11 ;  /* 0x002e280b01007387 */ /* 0x0003e20000100800 */
[----:B0-----:R-:W-:-:S02]  /*3e7a0*/  MOV R8, R2 ;  /* 0x0000000200087202 */ /* 0x001fc40000000f00 */
[----:B------:R-:W2:Y:S01]  /*3e7b0*/  LDL.LU R2, [R1+0x2f1c] ;  /* 0x002f1c0001027983 */ /* 0x000ea20000300800 */
[----:B-1----:R-:W-:Y:S01]  /*3e7c0*/  IMAD.MOV.U32 R9, RZ, RZ, R27 ;  /* 0x000000ffff097224 */ /* 0x002fe200078e001b */
[----:B----4-:R-:W-:Y:S02]  /*3e7d0*/  MOV R10, R3 ;  /* 0x00000003000a7202 */ /* 0x010fe40000000f00 */
[----:B------:R-:W-:Y:S01]  /*3e7e0*/  MOV R11, R28 ;  /* 0x0000001c000b7202 */ /* 0x000fe20000000f00 */
[----:B------:R-:W4:Y:S01]  /*3e7f0*/  LDL.LU R27, [R1+0x2f18] ;  /* 0x002f1800011b7983 */ /* 0x000f220000300800 */
[----:B------:R-:W3:Y:S02]  /*3e800*/  LDL.LU R3, [R1+0x2f14] ;  /* 0x002f140001037983 */ /* 0x000ee40000300800 */
[----:B------:R-:W3:Y:S02]  /*3e810*/  LDL.LU R28, [R1+0x2f10] ;  /* 0x002f1000011c7983 */ /* 0x000ee40000300800 */
[----:B------:R-:W-:Y:S01]  /*3e820*/  STL [R1+0x2dd8], R29 ;  /* 0x002dd81d01007387 */ /* 0x000fe20000100800 */
[----:B------:R-:W-:Y:S01]  /*3e830*/  HMMA.16816.F32 R8, R8, R24, R20 ;  /* 0x000000180808723c */ /* 0x000fe20000001814 */
[----:B------:R-:W3:Y:S11]  /*3e840*/  LDL.LU.64 R20, [R1+0x2f08] ;  /* 0x002f080001147983 */ /* 0x000ef60000300a00 */
[----:B------:R-:W-:Y:S11]  /*3e850*/  @!UPT UIADD3 URZ, URZ, URZ, URZ ;  /* 0x0000003f3f3ff290 */ /* 0x000ff6000fffe03f */
[----:B------:R-:W-:Y:S01]  /*3e860*/  STL.64 [R1+0x90], R8 ;  /* 0x0000900801007387 */ /* 0x000fe20000100a00 */
[----:B------:R-:W-:Y:S03]  /*3e870*/  STL.64 [R1+0x98], R10 ;  /* 0x0000980a01007387 */ /* 0x000fe60000100a00 */
[----:B--2---:R-:W0:Y:S04]  /*3e880*/  LDSM.16.MT88.4 R8, [R2+0x17000] ;  /* 0x017000000208783b */ /* 0x004e280000004200 */
[----:B0-----:R-:W-:Y:S01]  /*3e890*/  STL.64 [R1], R8 ;  /* 0x0000000801007387 */ /* 0x001fe20000100a00 */
[----:B------:R3:W-:Y:S02]  /*3e8a0*/  STL.64 [R1+0x8], R10 ;  /* 0x0000080a01007387 */ /* 0x0007e40000100a00 */
[C---:B---3--:R-:W-:Y:S08]  /*3e8b0*/  HMMA.16816.F32 R8, R4.reuse, R20, R12 ;  /* 0x000000140408723c */ /* 0x048ff0000000180c */
[----:B------:R-:W-:Y:S11]  /*3e8c0*/  HMMA.16816.F32 R4, R4, R24, R16 ;  /* 0x000000180404723c */ /* 0x000ff60000001810 */
[----:B------:R-:W-:Y:S04]  /*3e8d0*/  @!UPT UIADD3 URZ, URZ, URZ, URZ ;  /* 0x0000003f3f3ff290 */ /* 0x000fe8000fffe03f */
[----:B------:R-:W-:Y:S01]  /*3e8e0*/  STL.64 [R1+0xb0], R8 ;  /* 0x0000b00801007387 */ /* 0x000fe20000100a00 */
[----:B------:R-:W-:Y:S01]  /*3e8f0*/  IMAD.MOV.U32 R22, RZ, RZ, R10 ;  /* 0x000000ffff167224 */ /* 0x000fe200078e000a */
[----:B------:R-:W-:Y:S02]  /*3e900*/  MOV R23, R11 ;  /* 0x0000000b00177202 */ /* 0x000fe40000000f00 */
[----:B------:R-:W0:Y:S04]  /*3e910*/  LDSM.16.MT88.4 R8, [R2+0x17080] ;  /* 0x017080000208783b */ /* 0x000e280000004200 */
[----:B------:R1:W-:Y:S01]  /*3e920*/  STL [R1+0x2e14], R22 ;  /* 0x002e141601007387 */ /* 0x0003e20000100800 */
[----:B------:R2:W-:Y:S02]  /*3e930*/  STL [R1+0x2e10], R23 ;  /* 0x002e101701007387 */ /* 0x0005e40000100800 */
[----:B------:R-:W-:Y:S01]  /*3e940*/  STL [R1+0x2ddc], R2 ;  /* 0x002ddc0201007387 */ /* 0x000fe20000100800 */
[----:B-1----:R-:W-:Y:S01]  /*3e950*/  MOV R22, R5 ;  /* 0x0000000500167202 */ /* 0x002fe20000000f00 */
[----:B--2---:R-:W-:Y:S01]  /*3e960*/  IMAD.MOV.U32 R23, RZ, RZ, R6 ;  /* 0x000000ffff177224 */ /* 0x004fe200078e0006 */
[----:B0-----:R-:W-:Y:S01]  /*3e970*/  STL.64 [R1+0x10], R8 ;  /* 0x0000100801007387 */ /* 0x001fe20000100a00 */
[----:B------:R-:W-:Y:S02]  /*3e980*/  STL.64 [R1+0x18], R10 ;  /* 0x0000180a01007387 */ /* 0x000fe40000100a00 */
[----:B------:R-:W-:Y:S02]  /*3e990*/  STL [R1+0x60], R4 ;  /* 0x0000600401007387 */ /* 0x000fe40000100800 */
[----:B------:R-:W-:Y:S02]  /*3e9a0*/  STL [R1+0x6c], R7 ;  /* 0x00006c0701007387 */ /* 0x000fe40000100800 */
[----:B------:R-:W0:Y:S04]  /*3e9b0*/  LDSM.16.MT88.4 R4, [R28+0x17000] ;  /* 0x017000001c04783b */ /* 0x000e280000004200 */
[----:B------:R-:W-:Y:S01]  /*3e9c0*/  STL.64 [R1+0x2ee8], R24 ;  /* 0x002ee81801007387 */ /* 0x000fe20000100a00 */
[----:B------:R-:W-:Y:S02]  /*3e9d0*/  STL [R1+0x2e1c], R22 ;  /* 0x002e1c1601007387 */ /* 0x000fe40000100800 */
[----:B------:R-:W-:Y:S02]  /*3e9e0*/  STL [R1+0x2e18], R23 ;  /* 0x002e181701007387 */ /* 0x000fe40000100800 */
[----:B0-----:R-:W-:Y:S01]  /*3e9f0*/  IMAD.MOV.U32 R10, RZ, RZ, R6 ;  /* 0x000000ffff0a7224 */ /* 0x001fe200078e0006 */
[----:B------:R-:W-:-:S02]  /*3ea00*/  MOV R11, R7 ;  /* 0x00000007000b7202 */ /* 0x000fc40000000f00 */
[----:B------:R-:W-:Y:S02]  /*3ea10*/  MOV R8, R4 ;  /* 0x0000000400087202 */ /* 0x000fe40000000f00 */
[----:B------:R-:W-:Y:S01]  /*3ea20*/  MOV R9, R5 ;  /* 0x0000000500097202 */ /* 0x000fe20000000f00 */
[----:B------:R-:W-:Y:S04]  /*3ea30*/  STL.64 [R1+0x2e40], R10 ;  /* 0x002e400a01007387 */ /* 0x000fe80000100a00 */
[----:B------:R4:W-:Y:S02]  /*3ea40*/  STL.64 [R1+0x2e38], R8 ;  /* 0x002e380801007387 */ /* 0x0009e40000100a00 */
[----:B----4-:R-:W-:Y:S01]  /*3ea50*/  MOV R8, R27 ;  /* 0x0000001b00087202 */ /* 0x010fe20000000f00 */
[----:B------:R-:W-:Y:S01]  /*3ea60*/  IMAD.MOV.U32 R9, RZ, RZ, R26 ;  /* 0x000000ffff097224 */ /* 0x000fe200078e001a */
[----:B------:R-:W2:Y:S01]  /*3ea70*/  LDL.LU R27, [R1+0x2f04] ;  /* 0x002f0400011b7983 */ /* 0x000ea20000300800 */
[----:B------:R-:W3:Y:S02]  /*3ea80*/  LDL.LU R26, [R1+0x2f00] ;  /* 0x002f0000011a7983 */ /* 0x000ee40000300800 */
[----:B------:R-:W4:Y:S02]  /*3ea90*/  LDL.LU R10, [R1+0xf8] ;  /* 0x0000f800010a7983 */ /* 0x000f240000300800 */
[----:B------:R-:W4:Y:S01]  /*3eaa0*/  LDL.LU R11, [R1+0xfc] ;  /* 0x0000fc00010b7983 */ /* 0x000f220000300800 */
[----:B------:R-:W4:Y:S01]  /*3eab0*/  LDL.LU R4, [R1+0x40] ;  /* 0x0000400001047983 */ /* 0x000f220000300800 */
[----:B------:R-:W4:Y:S01]  /*3eac0*/  LDL.LU R5, [R1+0x44] ;  /* 0x0000440001057983 */ /* 0x000f220000300800 */
[----:B--2---:R-:W-:-:S02]  /*3ead0*/  MOV R6, R27 ;  /* 0x0000001b00067202 */ /* 0x004fc40000000f00 */
[----:B---3--:R-:W-:Y:S01]  /*3eae0*/  MOV R7, R26 ;  /* 0x0000001a00077202 */ /* 0x008fe20000000f00 */
[----:B------:R-:W2:Y:S01]  /*3eaf0*/  LDL.LU R27, [R1+0x2efc] ;  /* 0x002efc00011b7983 */ /* 0x000ea20000300800 */
[----:B------:R-:W3:Y:S03]  /*3eb00*/  LDL.LU R26, [R1+0x2ef8] ;  /* 0x002ef800011a7983 */ /* 0x000ee60000300800 */
[----:B------:R-:W-:Y:S01]  /*3eb10*/  STL.64 [R1+0x2ed0], R6 ;  /* 0x002ed00601007387 */ /* 0x000fe20000100a00 */
[----:B----4-:R2:W-:Y:S02]  /*3eb20*/  STL.64 [R1+0x2ec8], R4 ;  /* 0x002ec80401007387 */ /* 0x0105e40000100a00 */
[----:B------:R-:W4:Y:S02]  /*3eb30*/  LDL.LU R12, [R1+0x140] ;  /* 0x00014000010c7983 */ /* 0x000f240000300800 */
[----:B------:R-:W4:Y:S01]  /*3eb40*/  LDL.LU R13, [R1+0x144] ;  /* 0x00014400010d7983 */ /* 0x000f220000300800 */
[----:B------:R-:W4:Y:S01]  /*3eb50*/  LDL.LU R14, [R1+0x148] ;  /* 0x00014800010e7983 */ /* 0x000f220000300800 */
[----:B------:R-:W4:Y:S02]  /*3eb60*/  LDL.LU R15, [R1+0x14c] ;  /* 0x00014c00010f7983 */ /* 0x000f240000300800 */
[----:B------:R-:W4:Y:S02]  /*3eb70*/  LDL.LU R16, [R1+0x180] ;  /* 0x0001800001107983 */ /* 0x000f240000300800 */
[----:B------:R-:W4:Y:S01]  /*3eb80*/  LDL.LU R17, [R1+0x184] ;  /* 0x0001840001117983 */ /* 0x000f220000300800 */
[----:B------:R-:W4:Y:S01]  /*3eb90*/  LDL.LU R18, [R1+0x188] ;  /* 0x0001880001127983 */ /* 0x000f220000300800 */
[----:B------:R-:W4:Y:S01]  /*3eba0*/  LDL.LU R19, [R1+0x18c] ;  /* 0x00018c0001137983 */ /* 0x000f220000300800 */
[----:B--2---:R-:W-:Y:S01]  /*3ebb0*/  MOV R5, R27 ;  /* 0x0000001b00057202 */ /* 0x004fe20000000f00 */
[----:B---3--:R-:W-:-:S02]  /*3ebc0*/  IMAD.MOV.U32 R4, RZ, RZ, R26 ;  /* 0x000000ffff047224 */ /* 0x008fc400078e001a */
[----:B------:R-:W2:Y:S01]  /*3ebd0*/  LDL.LU R26, [R1+0x2ef4] ;  /* 0x002ef400011a7983 */ /* 0x000ea20000300800 */
[----:B------:R-:W3:Y:S02]  /*3ebe0*/  LDL.LU R27, [R1+0x2ef0] ;  /* 0x002ef000011b7983 */ /* 0x000ee40000300800 */
[----:B------:R-:W3:Y:S02]  /*3ebf0*/  LDL.LU R6, [R1+0x38] ;  /* 0x0000380001067983 */ /* 0x000ee40000300800 */
[----:B------:R-:W3:Y:S01]  /*3ec00*/  LDL.LU R7, [R1+0x3c] ;  /* 0x00003c0001077983 */ /* 0x000ee20000300800 */
[----:B----4-:R-:W-:Y:S01]  /*3ec10*/  STL.64 [R1+0x2e90], R18 ;  /* 0x002e901201007387 */ /* 0x010fe20000100a00 */
[----:B------:R0:W-:Y:S03]  /*3ec20*/  STL.64 [R1+0x2e88], R16 ;  /* 0x002e881001007387 */ /* 0x0001e60000100a00 */
[----:B0-----:R-:W4:Y:S01]  /*3ec30*/  LDL.LU R16, [R1+0x1a0] ;  /* 0x0001a00001107983 */ /* 0x001f220000300800 */
[----:B------:R-:W4:Y:S02]  /*3ec40*/  LDL.LU R17, [R1+0x1a4] ;  /* 0x0001a40001117983 */ /* 0x000f240000300800 */
[----:B------:R-:W4:Y:S02]  /*3ec50*/  LDL.LU R24, [R1+0x1b0] ;  /* 0x0001b00001187983 */ /* 0x000f240000300800 */
[----:B------:R-:W4:Y:S02]  /*3ec60*/  LDL.LU R25, [R1+0x1b4] ;  /* 0x0001b40001197983 */ /* 0x000f240000300800 */
[----:B--2---:R-:W-:Y:S01]  /*3ec70*/  IMAD.MOV.U32 R19, RZ, RZ, R26 ;  /* 0x000000ffff137224 */ /* 0x004fe200078e001a */
[----:B---3--:R-:W-:Y:S01]  /*3ec80*/  MOV R18, R27 ;  /* 0x0000001b00127202 */ /* 0x008fe20000000f00 */
[----:B------:R-:W2:Y:S01]  /*3ec90*/  LDL.LU R26, [R1+0x1b8] ;  /* 0x0001b800011a7983 */ /* 0x000ea20000300800 */
[----:B------:R-:W2:Y:S03]  /*3eca0*/  LDL.LU R27, [R1+0x1bc] ;  /* 0x0001bc00011b7983 */ /* 0x000ea60000300800 */
[----:B------:R-:W-:Y:S04]  /*3ecb0*/  STL.64 [R1+0x2eb0], R18 ;  /* 0x002eb01201007387 */ /* 0x000fe80000100a00 */
[----:B----4-:R0:W-:Y:S04]  /*3ecc0*/  STL.64 [R1+0x2ea8], R16 ;  /* 0x002ea81001007387 */ /* 0x0101e80000100a00 */
        /* <DEDUP_REMOVED lines=10> */
[C---:B--2---:R-:W-:Y:S11]  /*3ed70*/  HMMA.16816.F32 R24, R4.reuse, R20, R24 ;  /* 0x000000140418723c */ /* 0x044ff60000001818 */
[----:B------:R-:W-:Y:S11]  /*3ed80*/  @!UPT UIADD3 URZ, URZ, URZ, URZ ;  /* 0x0000003f3f3ff290 */ /* 0x000ff6000fffe03f */
[----:B------:R-:W-:Y:S02]  /*3ed90*/  @!UPT UIADD3 URZ, URZ, URZ, URZ ;  /* 0x0000003f3f3ff290 */ /* 0x000fe4000fffe03f */
[----:B------:R-:W-:Y:S01]  /*3eda0*/  MOV R22, R24 ;  /* 0x0000001800167202 */ /* 0x000fe20000000f00 */
[----:B------:R-:W-:Y:S01]  /*3edb0*/  IMAD.MOV.U32 R23, RZ, RZ, R25 ;  /* 0x000000ffff177224 */ /* 0x000fe200078e0019 */
[----:B----4-:R-:W-:Y:S01]  /*3edc0*/  STL.64 [R1+0x2ee0], R18 ;  /* 0x002ee01201007387 */ /* 0x010fe20000100a00 */
[----:B---3--:R0:W-:Y:S03]  /*3edd0*/  STL.64 [R1+0x2ed8], R16 ;  /* 0x002ed81001007387 */ /* 0x0081e60000100a00 */
        /* <DEDUP_REMOVED lines=10> */
[----:B------:R-:W-:Y:S01]  /*3ee80*/  STL.64 [R1+0x2e50], R10 ;  /* 0x002e500a01007387 */ /* 0x000fe20000100a00 */
[----:B------:R0:W-:Y:S03]  /*3ee90*/  STL.64 [R1+0x2e48], R8 ;  /* 0x002e480801007387 */ /* 0x0001e60000100a00 */
[----:B0-----:R-:W4:Y:S01]  /*3eea0*/  LDL.LU R8, [R1+0x110] ;  /* 0x0001100001087983 */ /* 0x001f220000300800 */
[----:B------:R-:W4:Y:S02]  /*3eeb0*/  LDL.LU R9, [R1+0x114] ;  /* 0x0001140001097983 */ /* 0x000f240000300800 */
[----:B------:R-:W4:Y:S02]  /*3eec0*/  LDL.LU R10, [R1+0x118] ;  /* 0x00011800010a7983 */ /* 0x000f240000300800 */
[----:B------:R-:W-:Y:S01]  /*3eed0*/  STL.64 [R1+0x88], R26 ;  /* 0x0000881a01007387 */ /* 0x000fe20000100a00 */
[----:B------:R-:W2:Y:S01]  /*3eee0*/  LDL.LU.64 R24, [R1+0x2ee8] ;  /* 0x002ee80001187983 */ /* 0x000ea20000300a00 */
[----:B------:R-:W-:Y:S02]  /*3eef0*/  STL [R1+0x2e24], R23 ;  /* 0x002e241701007387 */ /* 0x000fe40000100800 */
        /* <DEDUP_REMOVED lines=9> */
[----:B--2---:R-:W-:Y:S11]  /*3ef90*/  HMMA.16816.F32 R16, R4, R20, R16 ;  /* 0x000000140410723c */ /* 0x004ff60000001810 */
[----:B------:R-:W-:Y:S11]  /*3efa0*/  @!UPT UIADD3 URZ, URZ, URZ, URZ ;  /* 0x0000003f3f3ff290 */ /* 0x000ff6000fffe03f */
[----:B------:R-:W-:Y:S01]  /*3efb0*/  @!UPT UIADD3 URZ, URZ, URZ, URZ ;  /* 0x0000003f3f3ff290 */ /* 0x000fe2000fffe03f */
[----:B------:R-:W-:Y:S01]  /*3efc0*/  STL [R1+0xa0], R16 ;  /* 0x0000a01001007387 */ /* 0x000fe20000100800 */
[----:B------:R-:W-:Y:S01]  /*3efd0*/  MOV R26, R17 ;  /* 0x00000011001a7202 */ /* 0x000fe20000000f00 */
[----:B------:R-:W-:Y:S01]  /*3efe0*/  STL [R1+0xac], R19 ;  /* 0x0000ac1301007387 */ /* 0x000fe20000100800 */
[----:B------:R-:W-:Y:S02]  /*3eff0*/  MOV R27, R18 ;  /* 0x00000012001b7202 */ /* 0x000fe40000000f00 */
[----:B------:R-:W0:Y:S02]  /*3f000*/  LDSM.16.MT88.4 R16, [R28+0x17080] ;  /* 0x017080001c10783b */ /* 0x000e240000004200 */
[----:B0-----:R-:W-:Y:S02]  /*3f010*/  IMAD.MOV.U32 R23, RZ, RZ, R18 ;  /* 0x000000ffff177224 */ /* 0x001fe400078e0012 */
[----:B------:R0:W-:Y:S01]  /*3f020*/  STL.64 [R1+0x30], R16 ;  /* 0x0000301001007387 */ /* 0x0001e20000100a00 */
[----:B------:R-:W-:-:S02]  /*3f030*/  MOV R22, R19 ;  /* 0x0000001300167202 */ /* 0x000fc40000000f00 */
[----:B------:R-:W2:Y:S01]  /*3f040*/  LDL.LU.64 R18, [R1+0x2ec0] ;  /* 0x002ec00001127983 */ /* 0x000ea20000300a00 */
[----:B0-----:R-:W2:Y:S01]  /*3f050*/  LDL.LU.64 R16, [R1+0x2eb8] ;  /* 0x002eb80001107983 */ /* 0x001ea20000300a00 */
[----:B------:R-:W-:Y:S01]  /*3f060*/  STL [R1+0x2d48], R28 ;  /* 0x002d481c01007387 */ /* 0x000fe20000100800 */
[----:B--2---:R-:W-:Y:S02]  /*3f070*/  HMMA.16816.F32 R4, R4, R24, R16 ;  /* 0x000000180404723c */ /* 0x004fe40000001810 */
[----:B------:R-:W2:Y:S01]  /*3f080*/  LDL.LU.64 R18, [R1+0x2eb0] ;  /* 0x002eb00001127983 */ /* 0x000ea20000300a00 */
[----:B------:R-:W2:Y:S11]  /*3f090*/  LDL.LU.64 R16, [R1+0x2ea8] ;  /* 0x002ea80001107983 */ /* 0x000eb60000300a00 */
[----:B------:R-:W-:Y:S09]  /*3f0a0*/  @!UPT UIADD3 URZ, URZ, URZ, URZ ;  /* 0x0000003f3f3ff290 */ /* 0x000ff2000fffe03f */
[----:B------:R-:W-:Y:S01]  /*3f0b0*/  STL.64 [R1+0x50], R4 ;  /* 0x0000500401007387 */ /* 0x000fe20000100a00 */
[----:B------:R-:W-:Y:S01]  /*3f0c0*/  MOV R2, R6 ;  /* 0x0000000600027202 */ /* 0x000fe20000000f00 */
[----:B------:R-:W-:Y:S02]  /*3f0d0*/  IMAD.MOV.U32 R29, RZ, RZ, R7 ;  /* 0x000000ffff1d7224 */ /* 0x000fe400078e0007 */
[----:B------:R-:W0:Y:S04]  /*3f0e0*/  LDSM.16.MT88.4 R4, [R0+0x17000] ;  /* 0x017000000004783b */ /* 0x000e280000004200 */
[----:B0-----:R-:W-:Y:S01]  /*3f0f0*/  STL.64 [R1+0x40], R4 ;  /* 0x0000400401007387 */ /* 0x001fe20000100a00 */
[----:B------:R0:W-:Y:S03]  /*3f100*/  STL.64 [R1+0x48], R6 ;  /* 0x0000480601007387 */ /* 0x0001e60000100a00 */
[----:B0-----:R-:W2:Y:S01]  /*3f110*/  LDL.LU.64 R6, [R1+0x2ea0] ;  /* 0x002ea00001067983 */ /* 0x001ea20000300a00 */
[----:B------:R-:W2:Y:S01]  /*3f120*/  LDL.LU.64 R4, [R1+0x2e98] ;  /* 0x002e980001047983 */ /* 0x000ea20000300a00 */
[----:B------:R-:W-:Y:S01]  /*3f130*/  MOV R11, R3 ;  /* 0x00000003000b7202 */ /* 0x000fe20000000f00 */
        /* <DEDUP_REMOVED lines=8> */
[----:B--2---:R-:W-:Y:S11]  /*3f1c0*/  HMMA.16816.F32 R16, R4, R24, R16 ;  /* 0x000000180410723c */ /* 0x004ff60000001810 */
        /* <DEDUP_REMOVED lines=8> */
[C---:B---3--:R-:W-:Y:S11]  /*3f250*/  HMMA.16816.F32 R12, R16.reuse, R20, R12 ;  /* 0x00000014100c723c */ /* 0x048ff6000000180c */
        /* <DEDUP_REMOVED lines=19> */
[----:B------:R-:W-:Y:S01]  /*3f390*/  STL [R1+0x190], R8 ;  /* 0x0001900801007387 */ /* 0x000fe20000100800 */
[----:B------:R0:W-:Y:S01]  /*3f3a0*/  STL.64 [R1+0x198], R10 ;  /* 0x0001980a01007387 */ /* 0x0001e20000100a00 */
[----:B------:R-:W-:Y:S02]  /*3f3b0*/  MOV R28, R9 ;  /* 0x00000009001c7202 */ /* 0x000fe40000000f00 */
[----:B0-----:R-:W3:Y:S01]  /*3f3c0*/  LDL.LU.64 R10, [R1+0x2e50] ;  /* 0x002e5000010a7983 */ /* 0x001ee20000300a00 */
[----:B------:R-:W3:Y:S02]  /*3f3d0*/  LDL.LU.64 R8, [R1+0x2e48] ;  /* 0x002e480001087983 */ /* 0x000ee40000300a00 */
[----:B------:R-:W-:Y:S01]  /*3f3e0*/  STL [R1+0x2d60], R28 ;  /* 0x002d601c01007387 */ /* 0x000fe20000100800 */
[----:B---3--:R-:W-:Y:S01]  /*3f3f0*/  HMMA.16816.F32 R12, R12, R24, R8 ;  /* 0x000000180c0c723c */ /* 0x008fe20000001808 */
[----:B------:R-:W3:Y:S01]  /*3f400*/  LDL.LU.64 R10, [R1+0x2e40] ;  /* 0x002e4000010a7983 */ /* 0x000ee20000300a00 */
[----:B------:R-:W4:Y:S11]  /*3f410*/  LDL.LU.64 R8, [R1+0x2e38] ;  /* 0x002e380001087983 */ /* 0x000f360000300a00 */
[----:B------:R-:W-:Y:S10]  /*3f420*/  @!UPT UIADD3 URZ, URZ, URZ, URZ ;  /* 0x0000003f3f3ff290 */ /* 0x000ff4000fffe03f */
[----:B------:R-:W-:Y:S01]  /*3f430*/  STL.64 [R1+0x180], R12 ;  /* 0x0001800c01007387 */ /* 0x000fe20000100a00 */
[----:B------:R3:W-:Y:S02]  /*3f440*/  STL.64 [R1+0x188], R14 ;  /* 0x0001880e01007387 */ /* 0x0007e40000100a00 */
[----:B---3--:R-:W-:Y:S01]  /*3f450*/  MOV R14, R10 ;  /* 0x0000000a000e7202 */ /* 0x008fe20000000f00 */
[----:B----4-:R-:W-:Y:S02]  /*3f460*/  IMAD.MOV.U32 R12, RZ, RZ, R8 ;  /* 0x000000ffff0c7224 */ /* 0x010fe400078e0008 */
[----:B------:R-:W-:Y:S01]  /*3f470*/  IMAD.MOV.U32 R15, RZ, RZ, R11 ;  /* 0x000000ffff0f7224 */ /* 0x000fe200078e000b */
[----:B------:R-:W3:Y:S01]  /*3f480*/  LDL.LU R8, [R1+0x2e34] ;  /* 0x002e340001087983 */ /* 0x000ee20000300800 */
[----:B------:R-:W-:Y:S02]  /*3f490*/  MOV R13, R9 ;  /* 0x00000009000d7202 */ /* 0x000fe40000000f00 */
[----:B------:R-:W3:Y:S02]  /*3f4a0*/  LDL.LU R9, [R1+0x2e30] ;  /* 0x002e300001097983 */ /* 0x000ee40000300800 */
[----:B------:R-:W3:Y:S01]  /*3f4b0*/  LDL.LU R10, [R1+0x2e2c] ;  /* 0x002e2c00010a7983 */ /* 0x000ee20000300800 */
[----:B------:R-:W3:Y:S01]  /*3f4c0*/  LDL.LU R11, [R1+0x2e28] ;  /* 0x002e2800010b7983 */ /* 0x000ee20000300800 */
[----:B------:R-:W-:Y:S02]  /*3f4d0*/  STL.64 [R1+0x2db0], R14 ;  /* 0x002db00e01007387 */ /* 0x000fe40000100a00 */
[----:B------:R0:W-:Y:S02]  /*3f4e0*/  STL.64 [R1+0x2da8], R12 ;  /* 0x002da80c01007387 */ /* 0x0001e40000100a00 */
[----:B0-----:R-:W3:Y:S01]  /*3f4f0*/  LDL.LU R12, [R1+0xe0] ;  /* 0x0000e000010c7983 */ /* 0x001ee20000300800 */
[----:B------:R-:W3:Y:S02]  /*3f500*/  LDL.LU R13, [R1+0xe4] ;  /* 0x0000e400010d7983 */ /* 0x000ee40000300800 */
[----:B------:R-:W3:Y:S02]  /*3f510*/  LDL.LU R14, [R1+0xe8] ;  /* 0x0000e800010e7983 */ /* 0x000ee40000300800 */
[----:B------:R-:W3:Y:S02]  /*3f520*/  LDL.LU R15, [R1+0xec] ;  /* 0x0000ec00010f7983 */ /* 0x000ee40000300800 */
[C---:B---3--:R-:W-:Y:S11]  /*3f530*/  HMMA.16816.F32 R12, R8.reuse, R20, R12 ;  /* 0x00000014080c723c */ /* 0x048ff6000000180c */
[----:B------:R-:W-:Y:S11]  /*3f540*/  @!UPT UIADD3 URZ, URZ, URZ, URZ ;  /* 0x0000003f3f3ff290 */ /* 0x000ff6000fffe03f */
[----:B------:R-:W-:Y:S01]  /*3f550*/  @!UPT UIADD3 URZ, URZ, URZ, URZ ;  /* 0x0000003f3f3ff290 */ /* 0x000fe2000fffe03f */
[----:B------:R-:W-:Y:S01]  /*3f560*/  STL.64 [R1+0x150], R12 ;  /* 0x0001500c01007387 */ /* 0x000fe20000100a00 */
[----:B------:R2:W-:Y:S02]  /*3f570*/  STL.64 [R1+0x158], R14 ;  /* 0x0001580e01007387 */ /* 0x0005e40000100a00 */
[----:B--2---:R-:W-:Y:S01]  /*3f580*/  HMMA.16816.F32 R12, R8, R24, R16 ;  /* 0x00000018080c723c */ /* 0x004fe20000001810 */
[----:B------:R-:W2:Y:S06]  /*3f590*/  LDL.LU R8, [R1+0x30] ;  /* 0x0000300001087983 */ /* 0x000eac0000300800 */
[----:B------:R-:W-:-:S02]  /*3f5a0*/  MOV R10, R23 ;  /* 0x00000017000a7202 */ /* 0x000fc40000000f00 */
[----:B------:R-:W-:Y:S11]  /*3f5b0*/  MOV R11, R22 ;  /* 0x00000016000b7202 */ /* 0x000ff60000000f00 */
[----:B------:R-:W-:Y:S03]  /*3f5c0*/  @!UPT UIADD3 URZ, URZ, URZ, URZ ;  /* 0x0000003f3f3ff290 */ /* 0x000fe6000fffe03f */
[----:B------:R0:W-:Y:S01]  /*3f5d0*/  STL.64 [R1+0x140], R12 ;  /* 0x0001400c01007387 */ /* 0x0001e20000100a00 */
[----:B------:R1:W-:Y:S02]  /*3f5e0*/  STL.64 [R1+0x148], R14 ;  /* 0x0001480e01007387 */ /* 0x0003e40000100a00 */
[----:B------:R-:W2:Y:S02]  /*3f5f0*/  LDL.LU R9, [R1+0x34] ;  /* 0x0000340001097983 */ /* 0x000ea40000300800 */
[----:B------:R-:W3:Y:S01]  /*3f600*/  LDL.LU R23, [R1+0x2e24] ;  /* 0x002e240001177983 */ /* 0x000ee20000300800 */
[----:B------:R-:W4:Y:S04]  /*3f610*/  LDL.LU R22, [R1+0x2e20] ;  /* 0x002e200001167983 */ /* 0x000f280000300800 */
[----:B0-----:R-:W2:Y:S01]  /*3f620*/  LDL.LU R12, [R1+0x10] ;  /* 0x00001000010c7983 */ /* 0x001ea20000300800 */
[----:B------:R-:W2:Y:S02]  /*3f630*/  LDL.LU R13, [R1+0x14] ;  /* 0x00001400010d7983 */ /* 0x000ea40000300800 */
[----:B-1----:R-:W2:Y:S02]  /*3f640*/  LDL.LU R14, [R1+0x18] ;  /* 0x00001800010e7983 */ /* 0x002ea40000300800 */
[----:B------:R-:W2:Y:S02]  /*3f650*/  LDL.LU R15, [R1+0x1c] ;  /* 0x00001c00010f7983 */ /* 0x000ea40000300800 */
[----:B--2---:R-:W-:Y:S01]  /*3f660*/  STL.64 [R1+0x2de8], R14 ;  /* 0x002de80e01007387 */ /* 0x004fe20000100a00 */
[----:B------:R-:W-:Y:S02]  /*3f670*/  STL.64 [R1+0x2de0], R12 ;  /* 0x002de00c01007387 */ /* 0x000fe40000100a00 */
[----:B------:R-:W2:Y:S02]  /*3f680*/  LDL.LU R16, [R1] ;  /* 0x0000000001107983 */ /* 0x000ea40000300800 */
[----:B------:R-:W2:Y:S01]  /*3f690*/  LDL.LU R17, [R1+0x4] ;  /* 0x0000040001117983 */ /* 0x000ea20000300800 */
[----:B------:R-:W2:Y:S01]  /*3f6a0*/  LDL.LU R18, [R1+0x8] ;  /* 0x0000080001127983 */ /* 0x000ea20000300800 */
[----:B------:R-:W2:Y:S02]  /*3f6b0*/  LDL.LU R19, [R1+0xc] ;  /* 0x00000c0001137983 */ /* 0x000ea40000300800 */
[----:B------:R-:W-:Y:S02]  /*3f6c0*/  STL.64 [R1+0x2d90], R10 ;  /* 0x002d900a01007387 */ /* 0x000fe40000100a00 */
[----:B------:R0:W-:Y:S02]  /*3f6d0*/  STL.64 [R1+0x2d88], R8 ;  /* 0x002d880801007387 */ /* 0x0001e40000100a00 */
[----:B0-----:R-:W2:Y:S01]  /*3f6e0*/  LDL.LU R8, [R1+0x70] ;  /* 0x0000700001087983 */ /* 0x001ea20000300800 */
[----:B------:R-:W2:Y:S02]  /*3f6f0*/  LDL.LU R9, [R1+0x74] ;  /* 0x0000740001097983 */ /* 0x000ea40000300800 */
[----:B------:R-:W2:Y:S02]  /*3f700*/  LDL.LU R10, [R1+0x78] ;  /* 0x00007800010a7983 */ /* 0x000ea40000300800 */
[----:B------:R-:W2:Y:S01]  /*3f710*/  LDL.LU R11, [R1+0x7c] ;  /* 0x00007c00010b7983 */ /* 0x000ea20000300800 */
[----:B------:R-:W2:Y:S01]  /*3f720*/  LDL.LU R12, [R1+0x90] ;  /* 0x00009000010c7983 */ /* 0x000ea20000300800 */
        /* <DEDUP_REMOVED lines=9> */
[----:B------:R-:W-:Y:S01]  /*3f7c0*/  STL.64 [R1+0x2da0], R10 ;  /* 0x002da00a01007387 */ /* 0x000fe20000100a00 */
[----:B------:R4:W-:Y:S02]  /*3f7d0*/  STL.64 [R1+0x2d98], R8 ;  /* 0x002d980801007387 */ /* 0x0009e40000100a00 */
[----:B----4-:R-:W-:Y:S01]  /*3f7e0*/  IMAD.MOV.U32 R8, RZ, RZ, R22 ;  /* 0x000000ffff087224 */ /* 0x010fe200078e0016 */
[----:B---3--:R-:W-:Y:S01]  /*3f7f0*/  MOV R9, R23 ;  /* 0x0000001700097202 */ /* 0x008fe20000000f00 */
[----:B------:R-:W3:Y:S01]  /*3f800*/  LDL.LU R22, [R1+0x2e1c] ;  /* 0x002e1c0001167983 */ /* 0x000ee20000300800 */
[----:B------:R-:W4:Y:S02]  /*3f810*/  LDL.LU R23, [R1+0x2e18] ;  /* 0x002e180001177983 */ /* 0x000f240000300800 */
[----:B------:R-:W2:Y:S02]  /*3f820*/  LDL.LU R10, [R1+0x88] ;  /* 0x00008800010a7983 */ /* 0x000ea40000300800 */
[----:B------:R-:W2:Y:S02]  /*3f830*/  LDL.LU R11, [R1+0x8c] ;  /* 0x00008c00010b7983 */ /* 0x000ea40000300800 */
[----:B--2---:R4:W-:Y:S01]  /*3f840*/  STL.64 [R1+0x2dc0], R10 ;  /* 0x002dc00a01007387 */ /* 0x0049e20000100a00 */
[----:B------:R0:W-:Y:S02]  /*3f850*/  STL.64 [R1+0x2db8], R8 ;  /* 0x002db80801007387 */ /* 0x0001e40000100a00 */
[----:B----4-:R-:W-:Y:S01]  /*3f860*/  IMAD.MOV.U32 R10, RZ, RZ, R23 ;  /* 0x000000ffff0a7224 */ /* 0x010fe200078e0017 */
[----:B0-----:R-:W2:Y:S01]  /*3f870*/  LDL.LU R8, [R1+0x60] ;  /* 0x0000600001087983 */ /* 0x001ea20000300800 */
[----:B---3--:R-:W-:-:S02]  /*3f880*/  MOV R9, R22 ;  /* 0x0000001600097202 */ /* 0x008fc40000000f00 */
[----:B------:R-:W3:Y:S02]  /*3f890*/  LDL.LU R22, [R1+0x2e14] ;  /* 0x002e140001167983 */ /* 0x000ee40000300800 */
[----:B------:R-:W4:Y:S01]  /*3f8a0*/  LDL.LU R23, [R1+0x2e10] ;  /* 0x002e100001177983 */ /* 0x000f220000300800 */
[----:B------:R-:W2:Y:S04]  /*3f8b0*/  LDL.LU R11, [R1+0x6c] ;  /* 0x00006c00010b7983 */ /* 0x000ea80000300800 */
[----:B--2---:R3:W-:Y:S01]  /*3f8c0*/  STL.64 [R1+0x2dd0], R10 ;  /* 0x002dd00a01007387 */ /* 0x0047e20000100a00 */
[----:B------:R0:W-:Y:S01]  /*3f8d0*/  STL.64 [R1+0x2dc8], R8 ;  /* 0x002dc80801007387 */ /* 0x0001e20000100a00 */
[----:B---3--:R-:W-:Y:S02]  /*3f8e0*/  MOV R10, R22 ;  /* 0x00000016000a7202 */ /* 0x008fe40000000f00 */
[----:B0-----:R-:W2:Y:S01]  /*3f8f0*/  LDL.LU R8, [R1+0xb0] ;  /* 0x0000b00001087983 */ /* 0x001ea20000300800 */
[----:B------:R-:W2:Y:S02]  /*3f900*/  LDL.LU R9, [R1+0xb4] ;  /* 0x0000b40001097983 */ /* 0x000ea40000300800 */
[----:B------:R-:W3:Y:S01]  /*3f910*/  LDL.LU R22, [R1+0x2e0c] ;  /* 0x002e0c0001167983 */ /* 0x000ee20000300800 */
[----:B----4-:R-:W-:-:S02]  /*3f920*/  MOV R11, R23 ;  /* 0x00000017000b7202 */ /* 0x010fc40000000f00 */
[----:B------:R-:W3:Y:S01]  /*3f930*/  LDL.LU R23, [R1+0x2e08] ;  /* 0x002e080001177983 */ /* 0x000ee20000300800 */
[----:B------:R-:W4:Y:S01]  /*3f940*/  LDL R7, [R1+0xe40] ;  /* 0x000e400001077983 */ /* 0x000f220000100800 */
[----:B---3--:R-:W-:Y:S02]  /*3f950*/  HMMA.16816.F32 R12, R16, R22, R12 ;  /* 0x00000016100c723c */ /* 0x008fe4000000180c */
[----:B----4-:R0:W-:Y:S01]  /*3f960*/  STL.64 [R1+0x2d80], R6 ;  /* 0x002d800601007387 */ /* 0x0101e20000100a00 */
[----:B------:R1:W-:Y:S01]  /*3f970*/  STL.64 [R1+0x2d78], R4 ;  /* 0x002d780401007387 */ /* 0x0003e20000100a00 */
[----:B0-----:R-:W-:Y:S02]  /*3f980*/  MOV R6, R27 ;  /* 0x0000001b00067202 */ /* 0x001fe40000000f00 */
[----:B-1----:R-:W3:Y:S01]  /*3f990*/  LDL.LU R4, [R1+0xa0] ;  /* 0x0000a00001047983 */ /* 0x002ee20000300800 */
[----:B------:R-:W-:Y:S02]  /*3f9a0*/  IMAD.MOV.U32 R5, RZ, RZ, R26 ;  /* 0x000000ffff057224 */ /* 0x000fe400078e001a */
[----:B------:R-:W4:Y:S02]  /*3f9b0*/  LDL.LU R26, [R1+0x2e04] ;  /* 0x002e0400011a7983 */ /* 0x000f240000300800 */
[----:B------:R-:W4:Y:S01]  /*3f9c0*/  LDL.LU R27, [R1+0x2e00] ;  /* 0x002e0000011b7983 */ /* 0x000f220000300800 */
[----:B------:R-:W3:Y:S11]  /*3f9d0*/  LDL.LU R7, [R1+0xac] ;  /* 0x0000ac0001077983 */ /* 0x000ef60000300800 */
[----:B------:R0:W-:Y:S01]  /*3f9e0*/  STL.64 [R1+0x130], R12 ;  /* 0x0001300c01007387 */ /* 0x0001e20000100a00 */
[----:B------:R-:W-:Y:S01]  /*3f9f0*/  MOV R25, R14 ;  /* 0x0000000e00197202 */ /* 0x000fe20000000f00 */
[----:B------:R-:W-:-:S02]  /*3fa00*/  IMAD.MOV.U32 R24, RZ, RZ, R15 ;  /* 0x000000ffff187224 */ /* 0x000fc400078e000f */
[----:B------:R-:W4:Y:S04]  /*3fa10*/  LDL.LU.64 R14, [R1+0x2df8] ;  /* 0x002df800010e7983 */ /* 0x000f280000300a00 */
[----:B0-----:R-:W4:Y:S01]  /*3fa20*/  LDL.LU.64 R12, [R1+0x2df0] ;  /* 0x002df000010c7983 */ /* 0x001f220000300a00 */
[----:B------:R-:W-:Y:S02]  /*3fa30*/  STL [R1+0x2d68], R24 ;  /* 0x002d681801007387 */ /* 0x000fe40000100800 */
[----:B------:R-:W-:Y:S01]  /*3fa40*/  STL [R1+0x2d64], R25 ;  /* 0x002d641901007387 */ /* 0x000fe20000100800 */
[----:B----4-:R-:W-:Y:S01]  /*3fa50*/  HMMA.16816.F32 R16, R16, R26, R12 ;  /* 0x0000001a1010723c */ /* 0x010fe2000000180c */
[----:B------:R-:W2:Y:S01]  /*3fa60*/  LDL.LU.64 R14, [R1+0x2de8] ;  /* 0x002de800010e7983 */ /* 0x000ea20000300a00 */
[----:B------:R-:W2:Y:S11]  /*3fa70*/  LDL.LU.64 R12, [R1+0x2de0] ;  /* 0x002de000010c7983 */ /* 0x000eb60000300a00 */
[----:B------:R-:W-:Y:S10]  /*3fa80*/  @!UPT UIADD3 URZ, URZ, URZ, URZ ;  /* 0x0000003f3f3ff290 */ /* 0x000ff4000fffe03f */
[----:B------:R-:W-:Y:S01]  /*3fa90*/  STL.64 [R1+0x110], R16 ;  /* 0x0001101001007387 */ /* 0x000fe20000100a00 */
[----:B------:R-:W-:Y:S02]  /*3faa0*/  STL.64 [R1+0x118], R18 ;  /* 0x0001181201007387 */ /* 0x000fe40000100a00 */
[----:B------:R-:W0:Y:S04]  /*3fab0*/  LDSM.16.MT88.4 R16, [R0+0x17080] ;  /* 0x017080000010783b */ /* 0x000e280000004200 */
[----:B------:R-:W-:Y:S01]  /*3fac0*/  STL [R1+0x2d6c], R0 ;  /* 0x002d6c0001007387 */ /* 0x000fe20000100800 */
[----:B0-----:R0:W-:Y:S01]  /*3fad0*/  STL.64 [R1+0x2d58], R18 ;  /* 0x002d581201007387 */ /* 0x0011e20000100a00 */
[----:B------:R1:W-:Y:S01]  /*3fae0*/  STL.64 [R1+0x2d50], R16 ;  /* 0x002d501001007387 */ /* 0x0003e20000100a00 */
[----:B0-----:R-:W-:-:S02]  /*3faf0*/  MOV R18, R2 ;  /* 0x0000000200127202 */ /* 0x001fc40000000f00 */
[----:B-1----:R-:W4:Y:S01]  /*3fb00*/  LDL.LU R16, [R1+0x50] ;  /* 0x0000500001107983 */ /* 0x002f220000300800 */
[----:B------:R-:W4:Y:S02]  /*3fb10*/  LDL.LU R17, [R1+0x54] ;  /* 0x0000540001117983 */ /* 0x000f240000300800 */
[----:B------:R-:W3:Y:S01]  /*3fb20*/  LDL.LU R2, [R1+0x2ddc] ;  /* 0x002ddc0001027983 */ /* 0x000ee20000300800 */
[----:B------:R-:W-:Y:S02]  /*3fb30*/  MOV R19, R29 ;  /* 0x0000001d00137202 */ /* 0x000fe40000000f00 */
        /* <DEDUP_REMOVED lines=22> */
[----:B0-----:R-:W-:Y:S02]  /*3fca0*/  STL.64 [R1], R8 ;  /* 0x0000000801007387 */ /* 0x001fe40000100a00 */
[----:B------:R0:W-:Y:S02]  /*3fcb0*/  STL [R1+0x8], R10 ;  /* 0x0000080a01007387 */ /* 0x0001e40000100800 */
[----:B------:R-:W-:Y:S02]  /*3fcc0*/  IMAD.MOV.U32 R0, RZ, RZ, R11 ;  /* 0x000000ffff007224 */ /* 0x000fe400078e000b */
        /* <DEDUP_REMOVED lines=11> */
[----:B0-----:R-:W3:Y:S01]  /*3fd80*/  LDL.LU.64 R12, [R1+0x40] ;  /* 0x00004000010c7983 */ /* 0x001ee20000300a00 */
[----:B------:R-:W3:Y:S01]  /*3fd90*/  LDL.LU.64 R14, [R1+0x48] ;  /* 0x00004800010e7983 */ /* 0x000ee20000300a00 */
[C---:B--2---:R-:W-:Y:S08]  /*3fda0*/  HMMA.16816.F32 R4, R8.reuse, R22, R4 ;  /* 0x000000160804723c */ /* 0x044ff00000001804 */
[----:B----4-:R-:W-:Y:S11]  /*3fdb0*/  HMMA.16816.F32 R8, R8, R26, R16 ;  /* 0x0000001a0808723c */ /* 0x010ff60000001810 */
[----:B------:R-:W-:Y:S04]  /*3fdc0*/  @!UPT UIADD3 URZ, URZ, URZ, URZ ;  /* 0x0000003f3f3ff290 */ /* 0x000fe8000fffe03f */
[----:B------:R-:W-:Y:S01]  /*3fdd0*/  STL.64 [R1+0x90], R4 ;  /* 0x0000900401007387 */ /* 0x000fe20000100a00 */
[----:B------:R0:W-:Y:S03]  /*3fde0*/  STL.64 [R1+0x98], R6 ;  /* 0x0000980601007387 */ /* 0x0001e60000100a00 */
[----:B0-----:R-:W2:Y:S01]  /*3fdf0*/  LDL.LU.64 R6, [R1+0x2d80] ;  /* 0x002d800001067983 */ /* 0x001ea20000300a00 */
[----:B------:R-:W4:Y:S02]  /*3fe00*/  LDL.LU.64 R4, [R1+0x2d78] ;  /* 0x002d780001047983 */ /* 0x000f240000300a00 */
[----:B------:R0:W-:Y:S02]  /*3fe10*/  STL.64 [R1+0x2d70], R26 ;  /* 0x002d701a01007387 */ /* 0x0001e40000100a00 */
[----:B------:R-:W4:Y:S01]  /*3fe20*/  LDL.LU R24, [R1+0x100] ;  /* 0x0001000001187983 */ /* 0x000f220000300800 */
[----:B------:R-:W-:Y:S01]  /*3fe30*/  STL.64 [R1+0x70], R8 ;  /* 0x0000700801007387 */ /* 0x000fe20000100a00 */
[----:B------:R-:W-:Y:S02]  /*3fe40*/  STL.64 [R1+0x78], R10 ;  /* 0x0000780a01007387 */ /* 0x000fe40000100a00 */
[----:B------:R-:W4:Y:S02]  /*3fe50*/  LDL.LU R25, [R1+0x104] ;  /* 0x0001040001197983 */ /* 0x000f240000300800 */
[----:B------:R-:W1:Y:S01]  /*3fe60*/  LDSM.16.MT88.4 R8, [R2+0x18000] ;  /* 0x018000000208783b */ /* 0x000e620000004200 */
[----:B0-----:R-:W4:Y:S01]  /*3fe70*/  LDL.LU R26, [R1+0x108] ;  /* 0x00010800011a7983 */ /* 0x001f220000300800 */
[----:B------:R-:W-:-:S02]  /*3fe80*/  MOV R27, R3 ;  /* 0x00000003001b7202 */ /* 0x000fc40000000f00 */
[----:B------:R-:W4:Y:S01]  /*3fe90*/  LDL.LU R16, [R1+0x120] ;  /* 0x0001200001107983 */ /* 0x000f220000300800 */
[----:B-1----:R-:W-:Y:S01]  /*3fea0*/  MOV R21, R8 ;  /* 0x0000000800157202 */ /* 0x002fe20000000f00 */
[----:B------:R-:W-:Y:S01]  /*3feb0*/  IMAD.MOV.U32 R20, RZ, RZ, R9 ;  /* 0x000000ffff147224 */ /* 0x000fe200078e0009 */
[----:B------:R-:W-:Y:S02]  /*3fec0*/  MOV R3, R10 ;  /* 0x0000000a00037202 */ /* 0x000fe40000000f00 */
[----:B------:R-:W-:Y:S02]  /*3fed0*/  MOV R2, R11 ;  /* 0x0000000b00027202 */ /* 0x000fe40000000f00 */
[----:B---3--:R-:W-:Y:S01]  /*3fee0*/  MOV R28, R14 ;  /* 0x0000000e001c7202 */ /* 0x008fe20000000f00 */
[----:B--2---:R-:W0:Y:S01]  /*3fef0*/  LDSM.16.M88.4 R8, [R7+0x20300] ;  /* 0x020300000708783b */ /* 0x004e220000000200 */
[----:B----4-:R-:W-:Y:S03]  /*3ff00*/  HMMA.16816.F32 R24, R12, R22, R24 ;  /* 0x000000160c18723c */ /* 0x010fe60000001818 */
[----:B0-----:R-:W-:Y:S01]  /*3ff10*/  STL [R1+0x2bfc], R10 ;  /* 0x002bfc0a01007387 */ /* 0x001fe20000100800 */
[----:B------:R-:W-:Y:S11]  /*3ff20*/  STL [R1+0x2bf8], R11 ;  /* 0x002bf80b01007387 */ /* 0x000ff60000100800 */
[----:B------:R-:W-:Y:S08]  /*3ff30*/  @!UPT UIADD3 URZ, URZ, URZ, URZ ;  /* 0x0000003f3f3ff290 */ /* 0x000ff0000fffe03f */
[----:B------:R0:W-:Y:S02]  /*3ff40*/  STL.64 [R1+0xa0], R24 ;  /* 0x0000a01801007387 */ /* 0x0001e40000100a00 */
[----:B------:R1:W-:Y:S02]  /*3ff50*/  STL.64 [R1+0xa8], R26 ;  /* 0x0000a81a01007387 */ /* 0x0003e40000100a00 */
[----:B0-----:R-:W-:Y:S01]  /*3ff60*/  IMAD.MOV.U32 R24, RZ, RZ, R12 ;  /* 0x000000ffff187224 */ /* 0x001fe200078e000c */
[----:B-1----:R-:W2:Y:S01]  /*3ff70*/  LDL.LU.64 R26, [R1+0x2d70] ;  /* 0x002d7000011a7983 */ /* 0x002ea20000300a00 */
[----:B------:R-:W-:Y:S01]  /*3ff80*/  MOV R25, R13 ;  /* 0x0000000d00197202 */ /* 0x000fe20000000f00 */
[----:B------:R-:W3:Y:S02]  /*3ff90*/  LDL.LU R12, [R1] ;  /* 0x00000000010c7983 */ /* 0x000ee40000300800 */
[----:B------:R-:W3:Y:S01]  /*3ffa0*/  LDL.LU R13, [R1+0x4] ;  /* 0x00000400010d7983 */ /* 0x000ee20000300800 */
[----:B------:R-:W4:Y:S01]  /*3ffb0*/  LDL.LU R14, [R1+0x8] ;  /* 0x00000800010e7983 */ /* 0x000f220000300800 */
[----:B------:R-:W-:Y:S01]  /*3ffc0*/  IMAD.MOV.U32 R11, RZ, RZ, R15 ;  /* 0x000000ffff0b7224 */ /* 0x000fe200078e000f */
[----:B------:R-:W-:Y:S01]  /*3ffd0*/  MOV R15, R0 ;  /* 0x00000000000f7202 */ /* 0x000fe20000000f00 */
[----:B------:R-:W-:Y:S01]  /*3ffe0*/  IMAD.MOV.U32 R17, RZ, RZ, R6 ;  /* 0x000000ffff117224 */ /* 0x000fe200078e0006 */
[----:B------:R-:W-:-:S02]  /*3fff0*/  MOV R18, R5 ;  /* 0x0000000500127202 */ /* 0x000fc40000000f00 */
[----:B------:R-:W-:Y:S02]  /*40000*/  MOV R19, R4 ;  /* 0x0000000400137202 */ /* 0x000fe40000000f00 */
[----:B------:R-:W0:Y:S04]  /*40010*/  LDSM.16.M88.4 R4, [R7+0x28300] ;  /* 0x028300000704783b */ /* 0x000e280000000200 */
[----:B------:R-:W1:Y:S04]  /*40020*/  S2R R0, SR_TID.X ;  /* 0x0000000000007919 */ /* 0x000e680000002100 */
[----:B------:R-:W0:Y:S04]  /*40030*/  S2R R10, SR_TID.X ;  /* 0x00000000000a7919 */ /* 0x000e280000002100 */
[----:B----4-:R-:W-:Y:S01]  /*40040*/  STL.64 [R1+0x2d30], R14 ;  /* 0x002d300e01007387 */ /* 0x010fe20000100a00 */
[----:B---3--:R3:W-:Y:S03]  /*40050*/  STL.64 [R1+0x2d28], R12 ;  /* 0x002d280c01007387 */ /* 0x0087e60000100a00 */
[----:B---3--:R-:W3:Y:S01]  /*40060*/  LDL.LU R12, [R1+0x160] ;  /* 0x00016000010c7983 */ /* 0x008ee20000300800 */
[----:B------:R-:W3:Y:S02]  /*40070*/  LDL.LU R13, [R1+0x164] ;  /* 0x00016400010d7983 */ /* 0x000ee40000300800 */
[----:B------:R-:W4:Y:S02]  /*40080*/  LDL.LU R14, [R1+0x168] ;  /* 0x00016800010e7983 */ /* 0x000f240000300800 */
[----:B------:R-:W4:Y:S02]  /*40090*/  LDL.LU R15, [R1+0x16c] ;  /* 0x00016c00010f7983 */ /* 0x000f240000300800 */
[----:B----4-:R-:W-:Y:S01]  /*400a0*/  STL.64 [R1+0x2d40], R14 ;  /* 0x002d400e01007387 */ /* 0x010fe20000100a00 */
[----:B---3--:R3:W-:Y:S03]  /*400b0*/  STL.64 [R1+0x2d38], R12 ;  /* 0x002d380c01007387 */ /* 0x0087e60000100a00 */
[----:B---3--:R-:W3:Y:S01]  /*400c0*/  LDL.LU R12, [R1+0x170] ;  /* 0x00017000010c7983 */ /* 0x008ee20000300800 */
[----:B------:R-:W3:Y:S02]  /*400d0*/  LDL.LU R13, [R1+0x174] ;  /* 0x00017400010d7983 */ /* 0x000ee40000300800 */
[----:B------:R-:W3:Y:S02]  /*400e0*/  LDL.LU R14, [R1+0x178] ;  /* 0x00017800010e7983 */ /* 0x000ee40000300800 */
[----:B------:R-:W3:Y:S01]  /*400f0*/  LDL.LU R15, [R1+0x17c] ;  /* 0x00017c00010f7983 */ /* 0x000ee20000300800 */
[----:B0-----:R1:W-:Y:S02]  /*40100*/  STL [R1+0x2c24], R6 ;  /* 0x002c240601007387 */ /* 0x0013e40000100800 */
[----:B-1----:R-:W-:Y:S01]  /*40110*/  LOP3.LUT R6, R0, 0x10, RZ, 0xc0, !PT ;  /* 0x0000001000067812 */ /* 0x002fe200078ec0ff */
[C---:B------:R-:W-:Y:S01]  /*40120*/  SHF.L.U32 R0, R10.reuse, 0x1, RZ ;  /* 0x000000010a007819 */ /* 0x040fe200000006ff */
[----:B------:R-:W-:-:S05]  /*40130*/  LOP3.LUT R10, R10, 0x7, RZ, 0xc0, !PT ;  /* 0x000000070a0a7812 */ /* 0x000fca00078ec0ff */
[----:B------:R-:W-:Y:S02]  /*40140*/  IMAD R10, R10, 0x110, RZ ;  /* 0x000001100a0a7824 */ /* 0x000fe400078e02ff */
[----:B------:R-:W-:-:S03]  /*40150*/  IMAD.SHL.U32 R6, R6, 0x80, RZ ;  /* 0x0000008006067824 */ /* 0x000fc600078e00ff */
[----:B------:R-:W-:Y:S02]  /*40160*/  LOP3.LUT R10, R10, 0x10, R0, 0x78, !PT ;  /* 0x000000100a0a7812 */ /* 0x000fe400078e7800 */
[----:B------:R-:W4:Y:S01]  /*40170*/  LDL.LU R0, [R1+0x2d6c] ;  /* 0x002d6c0001007983 */ /* 0x000f220000300800 */
[----:B------:R0:W-:Y:S01]  /*40180*/  STL [R1+0x2c20], R7 ;  /* 0x002c200701007387 */ /* 0x0001e20000100800 */
[----:B------:R-:W-:Y:S01]  /*40190*/  LOP3.LUT R10, R10, R6, RZ, 0xfc, !PT ;  /* 0x000000060a0a7212 */ /* 0x000fe200078efcff */
[----:B------:R1:W-:Y:S02]  /*401a0*/  STL.64 [R1+0x2d10], R4 ;  /* 0x002d100401007387 */ /* 0x0003e40000100a00 */
[----:B------:R-:W-:Y:S01]  /*401b0*/  IMAD.MOV.U32 R6, RZ, RZ, R28 ;  /* 0x000000ffff067224 */ /* 0x000fe200078e001c */
[----:B0-----:R-:W-:Y:S02]  /*401c0*/  MOV R7, R11 ;  /* 0x0000000b00077202 */ /* 0x001fe40000000f00 */
[----:B-1----:R-:W-:-:S02]  /*401d0*/  MOV R4, R24 ;  /* 0x0000001800047202 */ /* 0x002fc40000000f00 */
[----:B------:R-:W-:Y:S01]  /*401e0*/  MOV R5, R25 ;  /* 0x0000001900057202 */ /* 0x000fe20000000f00 */
[----:B------:R-:W3:Y:S01]  /*401f0*/  LDL.LU R24, [R1+0x2d68] ;  /* 0x002d680001187983 */ /* 0x000ee20000300800 */
[----:B------:R-:W3:Y:S02]  /*40200*/  LDL.LU R25, [R1+0x2d64] ;  /* 0x002d640001197983 */ /* 0x000ee40000300800 */
[----:B------:R-:W3:Y:S03]  /*40210*/  LDL.LU R28, [R1+0x2d60] ;  /* 0x002d6000011c7983 */ /* 0x000ee60000300800 */
[----:B--2---:R-:W-:Y:S01]  /*40220*/  HMMA.16816.F32 R4, R4, R26, R16 ;  /* 0x0000001a0404723c */ /* 0x004fe20000001810 */
[----:B------:R-:W2:Y:S01]  /*40230*/  LDL.LU.64 R18, [R1+0x2d58] ;  /* 0x002d580001127983 */ /* 0x000ea20000300a00 */
[----:B------:R-:W2:Y:S11]  /*40240*/  LDL.LU.64 R16, [R1+0x2d50] ;  /* 0x002d500001107983 */ /* 0x000eb60000300a00 */
[----:B------:R-:W-:Y:S10]  /*40250*/  @!UPT UIADD3 URZ, URZ, URZ, URZ ;  /* 0x0000003f3f3ff290 */ /* 0x000ff4000fffe03f */
[----:B------:R-:W-:Y:S01]  /*40260*/  STL.64 [R1+0x80], R4 ;  /* 0x0000800401007387 */ /* 0x000fe20000100a00 */
[----:B------:R-:W-:Y:S02]  /*40270*/  STL.64 [R1+0x88], R6 ;  /* 0x0000880601007387 */ /* 0x000fe40000100a00 */
[----:B------:R-:W0:Y:S02]  /*40280*/  LDSM.16.MT88.4 R4, [R10+0x18080] ;  /* 0x018080000a04783b */ /* 0x000e240000004200 */
[----:B0-----:R0:W-:Y:S02]  /*40290*/  STL.64 [R1+0x20], R4 ;  /* 0x0000200401007387 */ /* 0x0011e40000100a00 */
[----:B------:R1:W-:Y:S02]  /*402a0*/  STL.64 [R1+0x28], R6 ;  /* 0x0000280601007387 */ /* 0x0003e40000100a00 */
[----:B0-----:R-:W2:Y:S01]  /*402b0*/  LDL.LU R4, [R1+0x180] ;  /* 0x0001800001047983 */ /* 0x001ea20000300800 */
[----:B------:R-:W2:Y:S02]  /*402c0*/  LDL.LU R5, [R1+0x184] ;  /* 0x0001840001057983 */ /* 0x000ea40000300800 */
[----:B-1----:R-:W2:Y:S02]  /*402d0*/  LDL.LU R6, [R1+0x188] ;  /* 0x0001880001067983 */ /* 0x002ea40000300800 */
[----:B------:R-:W2:Y:S02]  /*402e0*/  LDL.LU R7, [R1+0x18c] ;  /* 0x00018c0001077983 */ /* 0x000ea40000300800 */
[----:B--2---:R-:W-:Y:S01]  /*402f0*/  STL.64 [R1+0x2d20], R6 ;  /* 0x002d200601007387 */ /* 0x004fe20000100a00 */
[----:B------:R0:W-:Y:S03]  /*40300*/  STL.64 [R1+0x2d18], R4 ;  /* 0x002d180401007387 */ /* 0x0001e60000100a00 */
[----:B0-----:R-:W2:Y:S01]  /*40310*/  LDL.LU R4, [R1+0x190] ;  /* 0x0001900001047983 */ /* 0x001ea20000300800 */
[----:B---3--:R-:W-:-:S02]  /*40320*/  MOV R5, R28 ;  /* 0x0000001c00057202 */ /* 0x008fc40000000f00 */
[----:B------:R-:W3:Y:S01]  /*40330*/  LDL.LU R28, [R1+0x2d48] ;  /* 0x002d4800011c7983 */ /* 0x000ee20000300800 */
[----:B------:R-:W-:Y:S01]  /*40340*/  HMMA.16816.F32 R12, R16, R22, R12 ;  /* 0x00000016100c723c */ /* 0x000fe2000000180c */
[----:B------:R-:W2:Y:S01]  /*40350*/  LDL.LU R6, [R1+0x198] ;  /* 0x0001980001067983 */ /* 0x000ea20000300800 */
[----:B------:R-:W2:Y:S11]  /*40360*/  LDL.LU R7, [R1+0x19c] ;  /* 0x00019c0001077983 */ /* 0x000eb60000300800 */
[----:B------:R-:W-:Y:S10]  /*40370*/  @!UPT UIADD3 URZ, URZ, URZ, URZ ;  /* 0x0000003f3f3ff290 */ /* 0x000ff4000fffe03f */
[----:B------:R-:W-:Y:S01]  /*40380*/  STL.64 [R1+0x60], R12 ;  /* 0x0000600c01007387 */ /* 0x000fe20000100a00 */
[----:B------:R-:W-:Y:S01]  /*40390*/  IMAD.MOV.U32 R11, RZ, RZ, R14 ;  /* 0x000000ffff0b7224 */ /* 0x000fe200078e000e */
[----:B------:R-:W-:-:S05]  /*403a0*/  MOV R10, R15 ;  /* 0x0000000f000a7202 */ /* 0x000fca0000000f00 */
[----:B------:R-:W-:Y:S01]  /*403b0*/  STL [R1+0x2cdc], R10 ;  /* 0x002cdc0a01007387 */ /* 0x000fe20000100800 */
[----:B------:R-:W-:Y:S03]  /*403c0*/  STL [R1+0x2cd8], R11 ;  /* 0x002cd80b01007387 */ /* 0x000fe60000100800 */
[----:B---3--:R-:W0:Y:S04]  /*403d0*/  LDSM.16.MT88.4 R12, [R28+0x18000] ;  /* 0x018000001c0c783b */ /* 0x008e280000004200 */
[----:B0-----:R-:W-:Y:S01]  /*403e0*/  STL.64 [R1+0x40], R12 ;  /* 0x0000400c01007387 */ /* 0x001fe20000100a00 */
[----:B------:R0:W-:Y:S03]  /*403f0*/  STL.64 [R1+0x48], R14 ;  /* 0x0000480e01007387 */ /* 0x0001e60000100a00 */
[----:B0-----:R-:W3:Y:S01]  /*40400*/  LDL.LU.64 R14, [R1+0x2d40] ;  /* 0x002d4000010e7983 */ /* 0x001ee20000300a00 */
[----:B------:R-:W3:Y:S02]  /*40410*/  LDL.LU.64 R12, [R1+0x2d38] ;  /* 0x002d3800010c7983 */ /* 0x000ee40000300a00 */
[----:B---3--:R-:W-:Y:S01]  /*40420*/  HMMA.16816.F32 R16, R16, R26, R12 ;  /* 0x0000001a1010723c */ /* 0x008fe2000000180c */
[----:B------:R-:W2:Y:S01]  /*40430*/  LDL.LU.64 R14, [R1+0x2d30] ;  /* 0x002d3000010e7983 */ /* 0x000ea20000300a00 */
[----:B------:R-:W2:Y:S11]  /*40440*/  LDL.LU.64 R12, [R1+0x2d28] ;  /* 0x002d2800010c7983 */ /* 0x000eb60000300a00 */
[----:B------:R-:W-:Y:S11]  /*40450*/  @!UPT UIADD3 URZ, URZ, URZ, URZ ;  /* 0x0000003f3f3ff290 */ /* 0x000ff6000fffe03f */
[----:B------:R-:W-:Y:S01]  /*40460*/  MOV R10, R18 ;  /* 0x00000012000a7202 */ /* 0x000fe20000000f00 */
[----:B------:R-:W-:Y:S01]  /*40470*/  IMAD.MOV.U32 R11, RZ, RZ, R19 ;  /* 0x000000ffff0b7224 */ /* 0x000fe200078e0013 */
[----:B------:R-:W-:Y:S02]  /*40480*/  STL.64 [R1+0x50], R16 ;  /* 0x0000501001007387 */ /* 0x000fe40000100a00 */
[----:B------:R-:W0:Y:S02]  /*40490*/  LDSM.16.MT88.4 R16, [R28+0x18080] ;  /* 0x018080001c10783b */ /* 0x000e240000004200 */
[----:B------:R-:W-:Y:S02]  /*404a0*/  STL.64 [R1+0x2ce8], R10 ;  /* 0x002ce80a01007387 */ /* 0x000fe40000100a00 */
[----:B------:R1:W-:Y:S02]  /*404b0*/  STL.64 [R1+0x2ce0], R8 ;  /* 0x002ce00801007387 */ /* 0x0003e40000100a00 */
[----:B-1----:R-:W3:Y:S01]  /*404c0*/  LDL.LU R8, [R1+0x140] ;  /* 0x0001400001087983 */ /* 0x002ee20000300800 */
[----:B------:R-:W3:Y:S02]  /*404d0*/  LDL.LU R9, [R1+0x144] ;  /* 0x0001440001097983 */ /* 0x000ee40000300800 */
[----:B------:R-:W3:Y:S02]  /*404e0*/  LDL.LU R10, [R1+0x148] ;  /* 0x00014800010a7983 */ /* 0x000ee40000300800 */
[----:B------:R-:W3:Y:S01]  /*404f0*/  LDL.LU R11, [R1+0x14c] ;  /* 0x00014c00010b7983 */ /* 0x000ee20000300800 */
[----:B--2---:R-:W-:Y:S11]  /*40500*/  HMMA.16816.F32 R4, R12, R22, R4 ;  /* 0x000000160c04723c */ /* 0x004ff60000001804 */
[----:B------:R-:W-:Y:S11]  /*40510*/  @!UPT UIADD3 URZ, URZ, URZ, URZ ;  /* 0x0000003f3f3ff290 */ /* 0x000ff6000fffe03f */
[----:B------:R-:W-:Y:S02]  /*40520*/  @!UPT UIADD3 URZ, URZ, URZ, URZ ;  /* 0x0000003f3f3ff290 */ /* 0x000fe4000fffe03f */
[----:B------:R-:W-:Y:S01]  /*40530*/  MOV R28, R5 ;  /* 0x00000005001c7202 */ /* 0x000fe20000000f00 */
[----:B---3--:R-:W-:Y:S01]  /*40540*/  STL.64 [R1+0x2cf8], R10 ;  /* 0x002cf80a01007387 */ /* 0x008fe20000100a00 */
[----:B------:R1:W-:Y:S03]  /*40550*/  STL.64 [R1+0x2cf0], R8 ;  /* 0x002cf00801007387 */ /* 0x0003e60000100a00 */
[----:B-1----:R-:W2:Y:S01]  /*40560*/  LDL.LU R8, [R1+0x150] ;  /* 0x0001500001087983 */ /* 0x002ea20000300800 */
[----:B------:R-:W2:Y:S02]  /*40570*/  LDL.LU R9, [R1+0x154] ;  /* 0x0001540001097983 */ /* 0x000ea40000300800 */
[----:B------:R-:W2:Y:S02]  /*40580*/  LDL.LU R10, [R1+0x158] ;  /* 0x00015800010a7983 */ /* 0x000ea40000300800 */
[----:B------:R-:W2:Y:S01]  /*40590*/  LDL.LU R11, [R1+0x15c] ;  /* 0x00015c00010b7983 */ /* 0x000ea20000300800 */
[----:B0-----:R0:W-:Y:S01]  /*405a0*/  STL.64 [R1+0x2c80], R18 ;  /* 0x002c801201007387 */ /* 0x0011e20000100a00 */
[----:B------:R-:W-:Y:S02]  /*405b0*/  STL.64 [R1+0x2c78], R16 ;  /* 0x002c781001007387 */ /* 0x000fe40000100a00 */
[----:B------:R1:W-:Y:S02]  /*405c0*/  STL [R1+0xe0], R4 ;  /* 0x0000e00401007387 */ /* 0x0003e40000100800 */
[----:B0-----:R-:W-:Y:S01]  /*405d0*/  IMAD.MOV.U32 R18, RZ, RZ, R3 ;  /* 0x000000ffff127224 */ /* 0x001fe200078e0003 */
[----:B------:R-:W-:Y:S01]  /*405e0*/  MOV R19, R2 ;  /* 0x0000000200137202 */ /* 0x000fe20000000f00 */
[----:B------:R-:W-:Y:S01]  /*405f0*/  IMAD.MOV.U32 R3, RZ, RZ, R6 ;  /* 0x000000ffff037224 */ /* 0x000fe200078e0006 */
[----:B------:R-:W-:-:S02]  /*40600*/  MOV R2, R7 ;  /* 0x0000000700027202 */ /* 0x000fc40000000f00 */
[----:B------:R-:W3:Y:S01]  /*40610*/  LDL.LU.64 R6, [R1+0x2d20] ;  /* 0x002d200001067983 */ /* 0x000ee20000300a00 */
[----:B-1----:R-:W3:Y:S02]  /*40620*/  LDL.LU.64 R4, [R1+0x2d18] ;  /* 0x002d180001047983 */ /* 0x002ee40000300a00 */
[----:B---3--:R-:W-:Y:S01]  /*40630*/  HMMA.16816.F32 R12, R12, R26, R4 ;  /* 0x0000001a0c0c723c */ /* 0x008fe20000001804 */
[----:B------:R-:W3:Y:S11]  /*40640*/  LDL.LU.64 R4, [R1+0x2d10] ;  /* 0x002d100001047983 */ /* 0x000ef60000300a00 */
[----:B------:R-:W-:Y:S11]  /*40650*/  @!UPT UIADD3 URZ, URZ, URZ, URZ ;  /* 0x0000003f3f3ff290 */ /* 0x000ff6000fffe03f */
[----:B------:R0:W-:Y:S01]  /*40660*/  STL.64 [R1], R12 ;  /* 0x0000000c01007387 */ /* 0x0001e20000100a00 */
[----:B------:R-:W-:Y:S01]  /*40670*/  MOV R6, R14 ;  /* 0x0000000e00067202 */ /* 0x000fe20000000f00 */
[----:B------:R-:W-:Y:S02]  /*40680*/  IMAD.MOV.U32 R7, RZ, RZ, R15 ;  /* 0x000000ffff077224 */ /* 0x000fe400078e000f */
[----:B------:R-:W2:Y:S04]  /*40690*/  LDL.LU.64 R14, [R1+0x2d08] ;  /* 0x002d0800010e7983 */ /* 0x000ea80000300a00 */
[----:B0-----:R-:W2:Y:S01]  /*406a0*/  LDL.LU.64 R12, [R1+0x2d00] ;  /* 0x002d0000010c7983 */ /* 0x001ea20000300a00 */
[----:B------:R-:W-:Y:S02]  /*406b0*/  MOV R16, R21 ;  /* 0x0000001500107202 */ /* 0x000fe40000000f00 */
[----:B------:R-:W-:-:S02]  /*406c0*/  MOV R17, R20 ;  /* 0x0000001400117202 */ /* 0x000fc40000000f00 */
[C---:B--2---:R-:W-:Y:S01]  /*406d0*/  HMMA.16816.F32 R20, R12.reuse, R22, R8 ;  /* 0x000000160c14723c */ /* 0x044fe20000001808 */
        /* <DEDUP_REMOVED lines=8> */
[----:B0-----:R-:W3:Y:S01]  /*40760*/  LDL.LU R20, [R1+0x110] ;  /* 0x0001100001147983 */ /* 0x001ee20000300800 */
[----:B------:R-:W3:Y:S02]  /*40770*/  LDL.LU R21, [R1+0x114] ;  /* 0x0001140001157983 */ /* 0x000ee40000300800 */
[----:B------:R-:W3:Y:S02]  /*40780*/  LDL.LU R22, [R1+0x118] ;  /* 0x0001180001167983 */ /* 0x000ee40000300800 */
[----:B------:R-:W3:Y:S01]  /*40790*/  LDL.LU R23, [R1+0x11c] ;  /* 0x00011c0001177983 */ /* 0x000ee20000300800 */
[----:B--2---:R-:W-:Y:S01]  /*407a0*/  HMMA.16816.F32 R12, R12, R26, R8 ;  /* 0x0000001a0c0c723c */ /* 0x004fe20000001808 */
[----:B------:R-:W2:Y:S01]  /*407b0*/  LDL.LU.64 R10, [R1+0x2ce8] ;  /* 0x002ce800010a7983 */ /* 0x000ea20000300a00 */
[----:B------:R-:W4:Y:S11]  /*407c0*/  LDL.LU.64 R8, [R1+0x2ce0] ;  /* 0x002ce00001087983 */ /* 0x000f360000300a00 */
[----:B------:R-:W-:Y:S10]  /*407d0*/  @!UPT UIADD3 URZ, URZ, URZ, URZ ;  /* 0x0000003f3f3ff290 */ /* 0x000ff4000fffe03f */
[----:B------:R0:W-:Y:S01]  /*407e0*/  STL.64 [R1+0x160], R12 ;  /* 0x0001600c01007387 */ /* 0x0001e20000100a00 */
[----:B------:R1:W-:Y:S03]  /*407f0*/  STL.64 [R1+0x168], R14 ;  /* 0x0001680e01007387 */ /* 0x0003e60000100a00 */
[----:B0-----:R-:W4:Y:S01]  /*40800*/  LDL.LU R12, [R1+0x130] ;  /* 0x00013000010c7983 */ /* 0x001f220000300800 */
[----:B------:R-:W4:Y:S01]  /*40810*/  LDL.LU R13, [R1+0x134] ;  /* 0x00013400010d7983 */ /* 0x000f220000300800 */
[----:B-1----:R-:W-:Y:S02]  /*40820*/  MOV R14, R25 ;  /* 0x00000019000e7202 */ /* 0x002fe40000000f00 */
[----:B------:R-:W-:Y:S02]  /*40830*/  MOV R15, R24 ;  /* 0x00000018000f7202 */ /* 0x000fe40000000f00 */
[----:B------:R-:W0:Y:S04]  /*40840*/  LDSM.16.MT88.4 R24, [R0+0x18080] ;  /* 0x018080000018783b */ /* 0x000e280000004200 */
[----:B0-----:R-:W-:Y:S01]  /*40850*/  STL.64 [R1+0x2c40], R26 ;  /* 0x002c401a01007387 */ /* 0x001fe20000100a00 */
[----:B------:R4:W-:Y:S02]  /*40860*/  STL.64 [R1+0x2c38], R24 ;  /* 0x002c381801007387 */ /* 0x0009e40000100a00 */
[----:B------:R-:W-:Y:S02]  /*40870*/  STL [R1+0x2c00], R0 ;  /* 0x002c000001007387 */ /* 0x000fe40000100800 */
[----:B------:R-:W-:Y:S01]  /*40880*/  STL.64 [R1+0x2cd0], R6 ;  /* 0x002cd00601007387 */ /* 0x000fe20000100a00 */
[C---:B----4-:R-:W-:Y:S08]  /*40890*/  HMMA.16816.F32 R24, R16.reuse, R8, R12 ;  /* 0x000000081018723c */ /* 0x050ff0000000180c */
[----:B---3--:R-:W-:Y:S11]  /*408a0*/  HMMA.16816.F32 R12, R16, R4, R20 ;  /* 0x00000004100c723c */ /* 0x008ff60000001814 */
[----:B------:R-:W-:Y:S04]  /*408b0*/  @!UPT UIADD3 URZ, URZ, URZ, URZ ;  /* 0x0000003f3f3ff290 */ /* 0x000fe8000fffe03f */
[----:B------:R-:W-:Y:S01]  /*408c0*/  STL.64 [R1+0x150], R24 ;  /* 0x0001501801007387 */ /* 0x000fe20000100a00 */
[----:B------:R-:W-:Y:S02]  /*408d0*/  STL.64 [R1+0x158], R26 ;  /* 0x0001581a01007387 */ /* 0x000fe40000100a00 */
[----:B------:R-:W-:Y:S05]  /*408e0*/  STL.64 [R1+0x2cc8], R4 ;  /* 0x002cc80401007387 */ /* 0x000fea0000100a00 */
[----:B------:R-:W-:Y:S01]  /*408f0*/  STL.64 [R1+0x140], R12 ;  /* 0x0001400c01007387 */ /* 0x000fe20000100a00 */
[----:B------:R-:W-:Y:S02]  /*40900*/  STL.64 [R1+0x148], R14 ;  /* 0x0001480e01007387 */ /* 0x000fe40000100a00 */
[----:B------:R-:W0:Y:S02]  /*40910*/  LDSM.16.MT88.4 R12, [R29+0x18000] ;  /* 0x018000001d0c783b */ /* 0x000e240000004200 */
[----:B0-----:R2:W-:Y:S02]  /*40920*/  STL.64 [R1+0x2c18], R14 ;  /* 0x002c180e01007387 */ /* 0x0015e40000100a00 */
[----:B------:R0:W-:Y:S02]  /*40930*/  STL.64 [R1+0x2c10], R12 ;  /* 0x002c100c01007387 */ /* 0x0001e40000100a00 */
[----:B--2---:R-:W-:Y:S01]  /*40940*/  IMAD.MOV.U32 R14, RZ, RZ, R10 ;  /* 0x000000ffff0e7224 */ /* 0x004fe200078e000a */
[----:B0-----:R-:W2:Y:S01]  /*40950*/  LDL.LU R12, [R1+0x50] ;  /* 0x00005000010c7983 */ /* 0x001ea20000300800 */
        /* <DEDUP_REMOVED lines=8> */
[----:B------:R-:W2:Y:S02]  /*409e0*/  LDL.LU R16, [R1+0x40] ;  /* 0x0000400001107983 */ /* 0x000ea40000300800 */
[----:B------:R-:W2:Y:S02]  /*409f0*/  LDL.LU R17, [R1+0x44] ;  /* 0x0000440001117983 */ /* 0x000ea40000300800 */
[----:B------:R-:W2:Y:S01]  /*40a00*/  LDL.LU R18, [R1+0x48] ;  /* 0x0000480001127983 */ /* 0x000ea20000300800 */
[----:B------:R-:W2:Y:S04]  /*40a10*/  LDL.LU R19, [R1+0x4c] ;  /* 0x00004c0001137983 */ /* 0x000ea80000300800 */
        /* <DEDUP_REMOVED lines=9> */
[----:B------:R-:W2:Y:S02]  /*40ab0*/  LDL.LU R21, [R1+0x94] ;  /* 0x0000940001157983 */ /* 0x000ea40000300800 */
[----:B------:R-:W2:Y:S02]  /*40ac0*/  LDL.LU R22, [R1+0x98] ;  /* 0x0000980001167983 */ /* 0x000ea40000300800 */
[----:B------:R-:W2:Y:S01]  /*40ad0*/  LDL.LU R23, [R1+0x9c] ;  /* 0x00009c0001177983 */ /* 0x000ea20000300800 */
[----:B------:R-:W3:Y:S01]  /*40ae0*/  LDL.LU R4, [R1+0xf0] ;  /* 0x0000f00001047983 */ /* 0x000ee20000300800 */
        /* <DEDUP_REMOVED lines=25> */
[----:B------:R-:W2:Y:S02]  /*40c80*/  LDL.LU R27, [R1+0x8c] ;  /* 0x00008c00011b7983 */ /* 0x000ea40000300800 */
[----:B--2---:R-:W-:Y:S01]  /*40c90*/  STL.64 [R1+0x2c50], R26 ;  /* 0x002c501a01007387 */ /* 0x004fe20000100a00 */
        /* <DEDUP_REMOVED lines=9> */
[----:B------:R-:W-:Y:S02]  /*40d30*/  STL.64 [R1+0x130], R4 ;  /* 0x0001300401007387 */ /* 0x000fe40000100a00 */
[----:B------:R0:W-:Y:S02]  /*40d40*/  STL.64 [R1+0x138], R6 ;  /* 0x0001380601007387 */ /* 0x0001e40000100a00 */
[----:B0-----:R-:W2:Y:S01]  /*40d50*/  LDL.LU.64 R6, [R1+0x2cd0] ;  /* 0x002cd00001067983 */ /* 0x001ea20000300a00 */
[----:B------:R-:W2:Y:S01]  /*40d60*/  LDL.LU.64 R4, [R1+0x2cc8] ;  /* 0x002cc80001047983 */ /* 0x000ea20000300a00 */
[----:B----4-:R-:W-:Y:S01]  /*40d70*/  MOV R14, R11 ;  /* 0x0000000b000e7202 */ /* 0x010fe20000000f00 */
[----:B------:R-:W-:Y:S01]  /*40d80*/  IMAD.MOV.U32 R15, RZ, RZ, R10 ;  /* 0x000000ffff0f7224 */ /* 0x000fe200078e000a */
[----:B--2---:R-:W-:Y:S01]  /*40d90*/  HMMA.16816.F32 R16, R16, R4, R20 ;  /* 0x000000041010723c */ /* 0x004fe20000001814 */
[----:B------:R-:W2:Y:S01]  /*40da0*/  LDL.LU.64 R22, [R1+0x2cc0] ;  /* 0x002cc00001167983 */ /* 0x000ea20000300a00 */
[----:B------:R-:W2:Y:S11]  /*40db0*/  LDL.LU.64 R20, [R1+0x2cb8] ;  /* 0x002cb80001147983 */ /* 0x000eb60000300a00 */
[----:B------:R-:W-:Y:S11]  /*40dc0*/  @!UPT UIADD3 URZ, URZ, URZ, URZ ;  /* 0x0000003f3f3ff290 */ /* 0x000ff6000fffe03f */
[----:B------:R-:W-:Y:S02]  /*40dd0*/  MOV R11, R19 ;  /* 0x00000013000b7202 */ /* 0x000fe40000000f00 */
[----:B------:R-:W0:Y:S04]  /*40de0*/  S2R R19, SR_TID.X ;  /* 0x0000000000137919 */ /* 0x000e280000002100 */
[----:B------:R-:W-:Y:S01]  /*40df0*/  STL.64 [R1+0x120], R16 ;  /* 0x0001201001007387 */ /* 0x000fe20000100a00 */
[----:B------:R0:W-:Y:S01]  /*40e00*/  STL [R1+0x2c08], R11 ;  /* 0x002c080b01007387 */ /* 0x0001e20000100800 */
[----:B------:R-:W-:Y:S02]  /*40e10*/  MOV R10, R18 ;  /* 0x00000012000a7202 */ /* 0x000fe40000000f00 */
[----:B0-----:R-:W-:-:S02]  /*40e20*/  LOP3.LUT R11, R19, 0x10, RZ, 0xc0, !PT ;  /* 0x00000010130b7812 */ /* 0x001fc400078ec0ff */
[----:B------:R-:W0:Y:S04]  /*40e30*/  LDSM.16.MT88.4 R16, [R29+0x18080] ;  /* 0x018080001d10783b */ /* 0x000e280000004200 */
[----:B------:R-:W-:Y:S04]  /*40e40*/  STL [R1+0x2c04], R10 ;  /* 0x002c040a01007387 */ /* 0x000fe80000100800 */
        /* <DEDUP_REMOVED lines=19> */
[----:B------:R-:W2:Y:S03]  /*40f80*/  LDL.LU.64 R16, [R1+0x2c78] ;  /* 0x002c780001107983 */ /* 0x000ea60000300a00 */
[----:B------:R-:W0:Y:S01]  /*40f90*/  S2R R0, SR_TID.X ;  /* 0x0000000000007919 */ /* 0x000e220000002100 */
[----:B------:R-:W-:Y:S01]  /*40fa0*/  SHF.L.U32 R11, R11, 0x7, RZ ;  /* 0x000000070b0b7819 */ /* 0x000fe200000006ff */
[C---:B0-----:R-:W-:Y:S01]  /*40fb0*/  IMAD.SHL.U32 R10, R0.reuse, 0x2, RZ ;  /* 0x00000002000a7824 */ /* 0x041fe200078e00ff */
[----:B------:R-:W-:-:S05]  /*40fc0*/  LOP3.LUT R0, R0, 0x7, RZ, 0xc0, !PT ;  /* 0x0000000700007812 */ /* 0x000fca00078ec0ff */
[----:B------:R-:W-:-:S05]  /*40fd0*/  IMAD R0, R0, 0x110, RZ ;  /* 0x0000011000007824 */ /* 0x000fca00078e02ff */
[----:B------:R-:W-:-:S04]  /*40fe0*/  LOP3.LUT R0, R0, 0x10, R10, 0x78, !PT ;  /* 0x0000001000007812 */ /* 0x000fc800078e780a */
[----:B------:R-:W-:Y:S01]  /*40ff0*/  LOP3.LUT R0, R0, R11, RZ, 0xfc, !PT ;  /* 0x0000000b00007212 */ /* 0x000fe200078efcff */
[C---:B--2---:R-:W-:Y:S11]  /*41000*/  HMMA.16816.F32 R20, R16.reuse, R8, R20 ;  /* 0x000000081014723c */ /* 0x044ff60000001814 */
[----:B------:R-:W-:Y:S11]  /*41010*/  @!UPT UIADD3 URZ, URZ, URZ, URZ ;  /* 0x0000003f3f3ff290 */ /* 0x000ff6000fffe03f */
[----:B------:R-:W-:Y:S01]  /*41020*/  @!UPT UIADD3 URZ, URZ, URZ, URZ ;  /* 0x0000003f3f3ff290 */ /* 0x000fe2000fffe03f */
[----:B------:R-:W-:Y:S01]  /*41030*/  STL.64 [R1+0x1a0], R20 ;  /* 0x0001a01401007387 */ /* 0x000fe20000100a00 */
[----:B------:R-:W-:Y:S02]  /*41040*/  STL.64 [R1+0x1a8], R22 ;  /* 0x0001a81601007387 */ /* 0x000fe40000100a00 */
[----:B------:R-:W0:Y:S02]  /*41050*/  LDSM.16.MT88.4 R20, [R0+0x19000] ;  /* 0x019000000014783b */ /* 0x000e240000004200 */
        /* <DEDUP_REMOVED lines=11> */
[----:B------:R0:W-:Y:S03]  /*41110*/  STL.64 [R1+0x118], R18 ;  /* 0x0001181201007387 */ /* 0x0001e60000100a00 */
[----:B0-----:R-:W0:Y:S02]  /*41120*/  S2R R19, SR_TID.X ;  /* 0x0000000000137919 */ /* 0x001e240000002100 */
[C---:B0-----:R-:W-:Y:S01]  /*41130*/  LOP3.LUT R18, R19.reuse, 0x10, RZ, 0xc0, !PT ;  /* 0x0000001013127812 */ /* 0x041fe200078ec0ff */
[C---:B------:R-:W-:Y:S01]  /*41140*/  IMAD.SHL.U32 R17, R19.reuse, 0x2, RZ ;  /* 0x0000000213117824 */ /* 0x040fe200078e00ff */
[----:B------:R-:W-:-:S05]  /*41150*/  LOP3.LUT R19, R19, 0x7, RZ, 0xc0, !PT ;  /* 0x0000000713137812 */ /* 0x000fca00078ec0ff */
[----:B------:R-:W-:Y:S01]  /*41160*/  IMAD R19, R19, 0x110, RZ ;  /* 0x0000011013137824 */ /* 0x000fe200078e02ff */
[----:B------:R-:W-:-:S04]  /*41170*/  SHF.L.U32 R18, R18, 0x7, RZ ;  /* 0x0000000712127819 */ /* 0x000fc800000006ff */
[----:B------:R-:W-:-:S04]  /*41180*/  LOP3.LUT R19, R19, 0x10, R17, 0x78, !PT ;  /* 0x0000001013137812 */ /* 0x000fc800078e7811 */
[----:B------:R-:W-:-:S06]  /*41190*/  LOP3.LUT R19, R19, R18, RZ, 0xfc, !PT ;  /* 0x0000001213137212 */ /* 0x000fcc00078efcff */
[----:B------:R-:W0:Y:S04]  /*411a0*/  LDSM.16.MT88.4 R16, [R19+0x19080] ;  /* 0x019080001310783b */ /* 0x000e280000004200 */
[----:B0-----:R-:W-:Y:S01]  /*411b0*/  STL.64 [R1+0x2ba0], R18 ;  /* 0x002ba01201007387 */ /* 0x001fe20000100a00 */
[----:B------:R0:W-:Y:S03]  /*411c0*/  STL.64 [R1+0x2b98], R16 ;  /* 0x002b981001007387 */ /* 0x0001e60000100a00 */
[----:B0-----:R-:W4:Y:S01]  /*411d0*/  LDL.LU R16, [R1+0xe0] ;  /* 0x0000e00001107983 */ /* 0x001f220000300800 */
        /* <DEDUP_REMOVED lines=8> */
[----:B------:R-:W3:Y:S01]  /*41260*/  LDL.LU.64 R26, [R1+0x2c40] ;  /* 0x002c4000011a7983 */ /* 0x000ee20000300a00 */
[----:B------:R-:W3:Y:S11]  /*41270*/  LDL.LU.64 R24, [R1+0x2c38] ;  /* 0x002c380001187983 */ /* 0x000ef60000300a00 */
[----:B------:R-:W-:Y:S10]  /*41280*/  @!UPT UIADD3 URZ, URZ, URZ, URZ ;  /* 0x0000003f3f3ff290 */ /* 0x000ff4000fffe03f */
[----:B------:R-:W-:Y:S01]  /*41290*/  STL.64 [R1+0xd0], R20 ;  /* 0x0000d01401007387 */ /* 0x000fe20000100a00 */
[----:B------:R0:W-:Y:S03]  /*412a0*/  STL.64 [R1+0xd8], R22 ;  /* 0x0000d81601007387 */ /* 0x0001e60000100a00 */
[----:B0-----:R-:W2:Y:S01]  /*412b0*/  LDL R23, [R1+0x1214] ;  /* 0x0012140001177983 */ /* 0x001ea20000100800 */
[C---:B---3--:R-:W-:Y:S11]  /*412c0*/  HMMA.16816.F32 R12, R24.reuse, R8, R12 ;  /* 0x00000008180c723c */ /* 0x048ff6000000180c */
[----:B------:R-:W-:Y:S11]  /*412d0*/  @!UPT UIADD3 URZ, URZ, URZ, URZ ;  /* 0x0000003f3f3ff290 */ /* 0x000ff6000fffe03f */
[----:B------:R-:W-:Y:S01]  /*412e0*/  @!UPT UIADD3 URZ, URZ, URZ, URZ ;  /* 0x0000003f3f3ff290 */ /* 0x000fe2000fffe03f */
[----:B------:R-:W-:Y:S01]  /*412f0*/  STL.64 [R1+0xc0], R12 ;  /* 0x0000c00c01007387 */ /* 0x000fe20000100a00 */
[----:B------:R0:W-:Y:S03]  /*41300*/  STL.64 [R1+0xc8], R14 ;  /* 0x0000c80e01007387 */ /* 0x0001e60000100a00 */
[----:B0-----:R-:W3:Y:S01]  /*41310*/  LDL.LU.64 R14, [R1+0x2c30] ;  /* 0x002c3000010e7983 */ /* 0x001ee20000300a00 */
[----:B------:R-:W3:Y:S01]  /*41320*/  LDL.LU.64 R12, [R1+0x2c28] ;  /* 0x002c2800010c7983 */ /* 0x000ee20000300a00 */
[----:B------:R-:W-:Y:S01]  /*41330*/  MOV R17, R28 ;  /* 0x0000001c00117202 */ /* 0x000fe20000000f00 */
[----:B------:R-:W-:Y:S01]  /*41340*/  IMAD.MOV.U32 R18, RZ, RZ, R3 ;  /* 0x000000ffff127224 */ /* 0x000fe200078e0003 */
[----:B------:R-:W-:Y:S01]  /*41350*/  MOV R19, R2 ;  /* 0x0000000200137202 */ /* 0x000fe20000000f00 */
[----:B---3--:R-:W-:Y:S11]  /*41360*/  HMMA.16816.F32 R12, R24, R4, R12 ;  /* 0x00000004180c723c */ /* 0x008ff6000000180c */
[----:B------:R-:W-:Y:S11]  /*41370*/  @!UPT UIADD3 URZ, URZ, URZ, URZ ;  /* 0x0000003f3f3ff290 */ /* 0x000ff6000fffe03f */
[----:B------:R-:W-:Y:S01]  /*41380*/  @!UPT UIADD3 URZ, URZ, URZ, URZ ;  /* 0x0000003f3f3ff290 */ /* 0x000fe2000fffe03f */
[----:B------:R-:W-:Y:S01]  /*41390*/  STL [R1+0x90], R12 ;  /* 0x0000900c01007387 */ /* 0x000fe20000100800 */
[----:B------:R-:W-:Y:S01]  /*413a0*/  MOV R28, R13 ;  /* 0x0000000d001c7202 */ /* 0x000fe20000000f00 */
[----:B------:R-:W-:Y:S01]  /*413b0*/  IMAD.MOV.U32 R3, RZ, RZ, R14 ;  /* 0x000000ffff037224 */ /* 0x000fe200078e000e */
[----:B------:R-:W-:Y:S01]  /*413c0*/  MOV R2, R15 ;  /* 0x0000000f00027202 */ /* 0x000fe20000000f00 */
[----:B------:R-:W3:Y:S04]  /*413d0*/  LDL.LU R24, [R1] ;  /* 0x0000000001187983 */ /* 0x000ee80000300800 */
[----:B--2---:R-:W0:Y:S01]  /*413e0*/  LDSM.16.MT88.4 R12, [R23+0x19000] ;  /* 0x01900000170c783b */ /* 0x004e220000004200 */
[----:B------:R-:W3:Y:S01]  /*413f0*/  LDL.LU R25, [R1+0x4] ;  /* 0x0000040001197983 */ /* 0x000ee20000300800 */
[----:B------:R-:W-:Y:S01]  /*41400*/  MOV R26, R6 ;  /* 0x00000006001a7202 */ /* 0x000fe20000000f00 */
[----:B------:R-:W-:Y:S01]  /*41410*/  IMAD.MOV.U32 R27, RZ, RZ, R7 ;  /* 0x000000ffff1b7224 */ /* 0x000fe200078e0007 */
[----:B------:R-:W2:Y:S01]  /*41420*/  LDL.LU R6, [R1+0x2c24] ;  /* 0x002c240001067983 */ /* 0x000ea20000300800 */
[----:B------:R-:W2:Y:S02]  /*41430*/  LDL.LU R7, [R1+0x2c20] ;  /* 0x002c200001077983 */ /* 0x000ea40000300800 */
[----:B------:R-:W-:Y:S02]  /*41440*/  STL [R1+0x2b88], R2 ;  /* 0x002b880201007387 */ /* 0x000fe40000100800 */
[----:B------:R-:W-:Y:S01]  /*41450*/  STL [R1+0x2b84], R3 ;  /* 0x002b840301007387 */ /* 0x000fe20000100800 */
[----:B------:R-:W-:Y:S04]  /*41460*/  STL [R1+0x2b80], R28 ;  /* 0x002b801c01007387 */ /* 0x000fe80000100800 */
[----:B0-----:R-:W-:Y:S01]  /*41470*/  STL.64 [R1+0x20], R12 ;  /* 0x0000200c01007387 */ /* 0x001fe20000100a00 */
[----:B------:R0:W-:Y:S03]  /*41480*/  STL.64 [R1+0x28], R14 ;  /* 0x0000280e01007387 */ /* 0x0001e60000100a00 */
[----:B0-----:R-:W4:Y:S01]  /*41490*/  LDL.LU.64 R14, [R1+0x2c18] ;  /* 0x002c1800010e7983 */ /* 0x001f220000300a00 */
[----:B------:R-:W4:Y:S02]  /*414a0*/  LDL.LU.64 R12, [R1+0x2c10] ;  /* 0x002c1000010c7983 */ /* 0x000f240000300a00 */
[C---:B----4-:R-:W-:Y:S11]  /*414b0*/  HMMA.16816.F32 R16, R12.reuse, R8, R16 ;  /* 0x000000080c10723c */ /* 0x050ff60000001810 */
[----:B------:R-:W-:Y:S11]  /*414c0*/  @!UPT UIADD3 URZ, URZ, URZ, URZ ;  /* 0x0000003f3f3ff290 */ /* 0x000ff6000fffe03f */
[----:B------:R-:W-:Y:S01]  /*414d0*/  @!UPT UIADD3 URZ, URZ, URZ, URZ ;  /* 0x0000003f3f3ff290 */ /* 0x000fe2000fffe03f */
[----:B------:R0:W-:Y:S01]  /*414e0*/  STL.64 [R1+0xa0], R16 ;  /* 0x0000a01001007387 */ /* 0x0001e20000100a00 */
[----:B------:R1:W-:Y:S01]  /*414f0*/  STL.64 [R1+0xa8], R18 ;  /* 0x0000a81201007387 */ /* 0x0003e20000100a00 */
[----:B0-----:R-:W-:Y:S02]  /*41500*/  MOV R16, R29 ;  /* 0x0000001d00107202 */ /* 0x001fe40000000f00 */
[----:B------:R-:W-:Y:S01]  /*41510*/  MOV R17, R11 ;  /* 0x0000000b00117202 */ /* 0x000fe20000000f00 */
[----:B------:R-:W4:Y:S01]  /*41520*/  LDL.LU R29, [R1+0x2c0c] ;  /* 0x002c0c00011d7983 */ /* 0x000f220000300800 */
[----:B------:R-:W4:Y:S02]  /*41530*/  LDL.LU R11, [R1+0x2c08] ;  /* 0x002c0800010b7983 */ /* 0x000f240000300800 */
[----:B-1----:R-:W-:Y:S01]  /*41540*/  IMAD.MOV.U32 R18, RZ, RZ, R10 ;  /* 0x000000ffff127224 */ /* 0x002fe200078e000a */
[----:B------:R-:W-:Y:S01]  /*41550*/  MOV R19, R0 ;  /* 0x0000000000137202 */ /* 0x000fe20000000f00 */
[----:B------:R-:W4:Y:S01]  /*41560*/  LDL.LU R10, [R1+0x2c04] ;  /* 0x002c0400010a7983 */ /* 0x000f220000300800 */
[----:B------:R-:W4:Y:S03]  /*41570*/  LDL.LU R0, [R1+0x2c00] ;  /* 0x002c000001007983 */ /* 0x000f260000300800 */
[----:B------:R-:W-:Y:S01]  /*41580*/  STL.64 [R1+0x2bd0], R18 ;  /* 0x002bd01201007387 */ /* 0x000fe20000100a00 */
[----:B------:R-:W-:Y:S02]  /*41590*/  STL.64 [R1+0x2bc8], R16 ;  /* 0x002bc81001007387 */ /* 0x000fe40000100a00 */
[----:B--2---:R-:W-:Y:S01]  /*415a0*/  STL.64 [R1+0x2bf0], R6 ;  /* 0x002bf00601007387 */ /* 0x004fe20000100a00 */
[----:B---3--:R-:W-:Y:S01]  /*415b0*/  HMMA.16816.F32 R12, R12, R4, R24 ;  /* 0x000000040c0c723c */ /* 0x008fe20000001818 */
[----:B------:R-:W-:Y:S04]  /*415c0*/  STL.64 [R1+0x2be8], R4 ;  /* 0x002be80401007387 */ /* 0x000fe80000100a00 */
[----:B------:R-:W0:Y:S11]  /*415d0*/  LDSM.16.MT88.4 R16, [R23+0x19080] ;  /* 0x019080001710783b */ /* 0x000e360000004200 */
[----:B------:R-:W-:Y:S07]  /*415e0*/  @!UPT UIADD3 URZ, URZ, URZ, URZ ;  /* 0x0000003f3f3ff290 */ /* 0x000fee000fffe03f */
[----:B------:R-:W-:Y:S01]  /*415f0*/  STL.64 [R1+0x80], R12 ;  /* 0x0000800c01007387 */ /* 0x000fe20000100a00 */
[----:B------:R-:W-:Y:S03]  /*41600*/  STL.64 [R1+0x88], R14 ;  /* 0x0000880e01007387 */ /* 0x000fe60000100a00 */
[----:B0-----:R0:W-:Y:S01]  /*41610*/  STL [R1+0x10], R16 ;  /* 0x0000101001007387 */ /* 0x0011e20000100800 */
[----:B------:R-:W-:Y:S01]  /*41620*/  MOV R2, R17 ;  /* 0x0000001100027202 */ /* 0x000fe20000000f00 */
[----:B------:R-:W-:Y:S01]  /*41630*/  IMAD.MOV.U32 R3, RZ, RZ, R18 ;  /* 0x000000ffff037224 */ /* 0x000fe200078e0012 */
[----:B------:R-:W-:Y:S01]  /*41640*/  MOV R28, R19 ;  /* 0x00000013001c7202 */ /* 0x000fe20000000f00 */
[----:B0-----:R-:W2:Y:S01]  /*41650*/  LDL.LU R16, [R1+0x30] ;  /* 0x0000300001107983 */ /* 0x001ea20000300800 */
[----:B------:R-:W2:Y:S02]  /*41660*/  LDL.LU R17, [R1+0x34] ;  /* 0x0000340001117983 */ /* 0x000ea40000300800 */
[----:B------:R-:W2:Y:S02]  /*41670*/  LDL.LU R18, [R1+0x38] ;  /* 0x0000380001127983 */ /* 0x000ea40000300800 */
[----:B------:R-:W2:Y:S01]  /*41680*/  LDL.LU R19, [R1+0x3c] ;  /* 0x00003c0001137983 */ /* 0x000ea20000300800 */
[----:B----4-:R-:W-:Y:S04]  /*41690*/  LDSM.16.MT88.4 R24, [R29+0x19000] ;  /* 0x019000001d18783b */ /* 0x010fe80000004200 */
[----:B------:R-:W0:Y:S04]  /*416a0*/  LDSM.16.MT88.4 R4, [R0+0x19000] ;  /* 0x019000000004783b */ /* 0x000e280000004200 */
[----:B------:R-:W1:Y:S01]  /*416b0*/  LDSM.16.MT88.4 R20, [R0+0x19080] ;  /* 0x019080000014783b */ /* 0x000e620000004200 */
[----:B0-----:R-:W-:Y:S01]  /*416c0*/  MOV R13, R6 ;  /* 0x00000006000d7202 */ /* 0x001fe20000000f00 */
[----:B------:R-:W-:-:S02]  /*416d0*/  IMAD.MOV.U32 R12, RZ, RZ, R7 ;  /* 0x000000ffff0c7224 */ /* 0x000fc400078e0007 */
[----:B------:R-:W-:Y:S04]  /*416e0*/  STL.64 [R1], R4 ;  /* 0x0000000401007387 */ /* 0x000fe80000100a00 */
[----:B------:R0:W-:Y:S04]  /*416f0*/  STL.64 [R1+0x2b90], R12 ;  /* 0x002b900c01007387 */ /* 0x0001e80000100a00 */
[----:B0-----:R-:W3:Y:S01]  /*41700*/  LDL.LU R12, [R1+0x130] ;  /* 0x00013000010c7983 */ /* 0x001ee20000300800 */
        /* <DEDUP_REMOVED lines=26> */
[----:B-1----:R0:W-:Y:S01]  /*418b0*/  STL.64 [R1+0x2b08], R22 ;  /* 0x002b081601007387 */ /* 0x0021e20000100a00 */
[----:B------:R1:W-:Y:S01]  /*418c0*/  STL.64 [R1+0x2b00], R20 ;  /* 0x002b001401007387 */ /* 0x0003e20000100a00 */
[----:B0-----:R-:W-:-:S02]  /*418d0*/  MOV R22, R10 ;  /* 0x0000000a00167202 */ /* 0x001fc40000000f00 */
[----:B-1----:R-:W3:Y:S01]  /*418e0*/  LDL.LU R20, [R1+0x120] ;  /* 0x0001200001147983 */ /* 0x002ee20000300800 */
[----:B------:R-:W3:Y:S02]  /*418f0*/  LDL.LU R21, [R1+0x124] ;  /* 0x0001240001157983 */ /* 0x000ee40000300800 */
[----:B------:R-:W4:Y:S01]  /*41900*/  LDL.LU R10, [R1+0x2bfc] ;  /* 0x002bfc00010a7983 */ /* 0x000f220000300800 */
[----:B------:R-:W-:Y:S02]  /*41910*/  MOV R23, R11 ;  /* 0x0000000b00177202 */ /* 0x000fe40000000f00 */
[----:B------:R-:W4:Y:S01]  /*41920*/  LDL.LU R11, [R1+0x2bf8] ;  /* 0x002bf800010b7983 */ /* 0x000f220000300800 */
[----:B------:R-:W-:Y:S02]  /*41930*/  STL [R1+0x2ac0], R0 ;  /* 0x002ac00001007387 */ /* 0x000fe40000100800 */
[----:B------:R-:W-:Y:S02]  /*41940*/  STL.64 [R1+0x2af0], R26 ;  /* 0x002af01a01007387 */ /* 0x000fe40000100a00 */
[----:B------:R0:W-:Y:S02]  /*41950*/  STL.64 [R1+0x2ae8], R24 ;  /* 0x002ae81801007387 */ /* 0x0001e40000100a00 */
[----:B0-----:R-:W2:Y:S01]  /*41960*/  LDL R25, [R1+0x1ae4] ;  /* 0x001ae40001197983 */ /* 0x001ea20000100800 */
[----:B------:R-:W-:Y:S02]  /*41970*/  STL.64 [R1+0x70], R4 ;  /* 0x0000700401007387 */ /* 0x000fe40000100a00 */
[----:B------:R-:W-:Y:S02]  /*41980*/  STL.64 [R1+0x78], R6 ;  /* 0x0000780601007387 */ /* 0x000fe40000100a00 */
[----:B------:R-:W0:Y:S04]  /*41990*/  LDSM.16.MT88.4 R4, [R29+0x19080] ;  /* 0x019080001d04783b */ /* 0x000e280000004200 */
[----:B0-----:R-:W-:Y:S01]  /*419a0*/  STL.64 [R1+0x50], R4 ;  /* 0x0000500401007387 */ /* 0x001fe20000100a00 */
[----:B------:R0:W-:Y:S03]  /*419b0*/  STL.64 [R1+0x58], R6 ;  /* 0x0000580601007387 */ /* 0x0001e60000100a00 */
[----:B0-----:R-:W2:Y:S01]  /*419c0*/  LDL.LU.64 R6, [R1+0x2bf0] ;  /* 0x002bf00001067983 */ /* 0x001ea20000300a00 */
[----:B------:R-:W2:Y:S02]  /*419d0*/  LDL.LU.64 R4, [R1+0x2be8] ;  /* 0x002be80001047983 */ /* 0x000ea40000300a00 */
[----:B------:R-:W-:Y:S01]  /*419e0*/  STL [R1+0x2ab0], R29 ;  /* 0x002ab01d01007387 */ /* 0x000fe20000100800 */
[----:B--2---:R-:W-:Y:S01]  /*419f0*/  HMMA.16816.F32 R16, R16, R4, R12 ;  /* 0x000000041010723c */ /* 0x004fe2000000180c */
[----:B------:R-:W4:Y:S01]  /*41a00*/  LDL.LU.64 R14, [R1+0x2be0] ;  /* 0x002be000010e7983 */ /* 0x000f220000300a00 */
[----:B------:R-:W4:Y:S11]  /*41a10*/  LDL.LU.64 R12, [R1+0x2bd8] ;  /* 0x002bd800010c7983 */ /* 0x000f360000300a00 */
[----:B------:R-:W-:Y:S10]  /*41a20*/  @!UPT UIADD3 URZ, URZ, URZ, URZ ;  /* 0x0000003f3f3ff290 */ /* 0x000ff4000fffe03f */
[----:B------:R-:W-:Y:S01]  /*41a30*/  STL.64 [R1+0xb0], R16 ;  /* 0x0000b01001007387 */ /* 0x000fe20000100a00 */
[----:B------:R0:W-:Y:S02]  /*41a40*/  STL [R1+0xb8], R18 ;  /* 0x0000b81201007387 */ /* 0x0001e40000100800 */
[----:B------:R-:W-:Y:S02]  /*41a50*/  IMAD.MOV.U32 R0, RZ, RZ, R19 ;  /* 0x000000ffff007224 */ /* 0x000fe400078e0013 */
[----:B0-----:R-:W4:Y:S01]  /*41a60*/  LDL.LU.64 R18, [R1+0x2bd0] ;  /* 0x002bd00001127983 */ /* 0x001f220000300a00 */
[----:B------:R-:W4:Y:S02]  /*41a70*/  LDL.LU.64 R16, [R1+0x2bc8] ;  /* 0x002bc80001107983 */ /* 0x000f240000300a00 */
[C---:B----4-:R-:W-:Y:S11]  /*41a80*/  HMMA.16816.F32 R12, R16.reuse, R10, R12 ;  /* 0x0000000a100c723c */ /* 0x050ff6000000180c */
        /* <DEDUP_REMOVED lines=10> */
[----:B------:R0:W-:Y:S01]  /*41b30*/  STL [R1+0xf4], R17 ;  /* 0x0000f41101007387 */ /* 0x0001e20000100800 */
[----:B------:R-:W-:Y:S01]  /*41b40*/  MOV R5, R18 ;  /* 0x0000001200057202 */ /* 0x000fe20000000f00 */
[----:B------:R-:W-:Y:S01]  /*41b50*/  IMAD.MOV.U32 R4, RZ, RZ, R19 ;  /* 0x000000ffff047224 */ /* 0x000fe200078e0013 */
[----:B------:R-:W-:Y:S01]  /*41b60*/  MOV R29, R16 ;  /* 0x00000010001d7202 */ /* 0x000fe20000000f00 */
[----:B------:R-:W2:Y:S04]  /*41b70*/  LDL.LU.64 R18, [R1+0x2ba0] ;  /* 0x002ba00001127983 */ /* 0x000ea80000300a00 */
[----:B0-----:R-:W2:Y:S01]  /*41b80*/  LDL.LU.64 R16, [R1+0x2b98] ;  /* 0x002b980001107983 */ /* 0x001ea20000300a00 */
[----:B------:R0:W-:Y:S03]  /*41b90*/  STL [R1+0x2abc], R29 ;  /* 0x002abc1d01007387 */ /* 0x0001e60000100800 */
[----:B0-----:R-:W4:Y:S01]  /*41ba0*/  LDL R29, [R1+0x1214] ;  /* 0x00121400011d7983 */ /* 0x001f220000100800 */
[----:B------:R-:W-:Y:S02]  /*41bb0*/  STL [R1+0x2ab8], R5 ;  /* 0x002ab80501007387 */ /* 0x000fe40000100800 */
[----:B------:R-:W-:Y:S01]  /*41bc0*/  STL [R1+0x2ab4], R4 ;  /* 0x002ab40401007387 */ /* 0x000fe20000100800 */
[C---:B--2---:R-:W-:Y:S11]  /*41bd0*/  HMMA.16816.F32 R12, R16.reuse, R10, R12 ;  /* 0x0000000a100c723c */ /* 0x044ff6000000180c */
[----:B------:R-:W-:Y:S11]  /*41be0*/  @!UPT UIADD3 URZ, URZ, URZ, URZ ;  /* 0x0000003f3f3ff290 */ /* 0x000ff6000fffe03f */
[----:B------:R-:W-:Y:S01]  /*41bf0*/  @!UPT UIADD3 URZ, URZ, URZ, URZ ;  /* 0x0000003f3f3ff290 */ /* 0x000fe2000fffe03f */
[----:B------:R0:W-:Y:S04]  /*41c00*/  STL.64 [R1+0x130], R12 ;  /* 0x0001300c01007387 */ /* 0x0001e80000100a00 */
[----:B0-----:R-:W2:Y:S01]  /*41c10*/  LDL.LU.64 R12, [R1+0x2b90] ;  /* 0x002b9000010c7983 */ /* 0x001ea20000300a00 */
[----:B---3--:R-:W-:Y:S01]  /*41c20*/  HMMA.16816.F32 R16, R16, R6, R20 ;  /* 0x000000061010723c */ /* 0x008fe20000001814 */
[----:B------:R-:W3:Y:S11]  /*41c30*/  LDL.LU R20, [R1] ;  /* 0x0000000001147983 */ /* 0x000ef60000300800 */
[----:B------:R-:W-:Y:S11]  /*41c40*/  @!UPT UIADD3 URZ, URZ, URZ, URZ ;  /* 0x0000003f3f3ff290 */ /* 0x000ff6000fffe03f */
[----:B------:R-:W-:Y:S01]  /*41c50*/  STL.64 [R1+0x120], R16 ;  /* 0x0001201001007387 */ /* 0x000fe20000100a00 */
[----:B------:R-:W-:Y:S02]  /*41c60*/  STL.64 [R1+0x128], R18 ;  /* 0x0001281201007387 */ /* 0x000fe40000100a00 */
[----:B------:R-:W3:Y:S01]  /*41c70*/  LDL.LU R21, [R1+0x4] ;  /* 0x0000040001157983 */ /* 0x000ee20000300800 */
[----:B------:R-:W-:Y:S02]  /*41c80*/  MOV R8, R15 ;  /* 0x0000000f00087202 */ /* 0x000fe40000000f00 */
[----:B------:R-:W-:Y:S01]  /*41c90*/  MOV R9, R14 ;  /* 0x0000000e00097202 */ /* 0x000fe20000000f00 */
[----:B------:R-:W0:Y:S04]  /*41ca0*/  S2R R15, SR_TID.X ;  /* 0x00000000000f7919 */ /* 0x000e280000002100 */
[----:B------:R-:W1:Y:S04]  /*41cb0*/  S2R R14, SR_TID.X ;  /* 0x00000000000e7919 */ /* 0x000e680000002100 */
[----:B------:R-:W-:Y:S01]  /*41cc0*/  LDSM.16.M88.4 R16, [R25+0x28300] ;  /* 0x028300001910783b */ /* 0x000fe20000000200 */
[----:B-1----:R-:W-:-:S04]  /*41cd0*/  LOP3.LUT R14, R14, 0x10, RZ, 0xc0, !PT ;  /* 0x000000100e0e7812 */ /* 0x002fc800078ec0ff */
[----:B------:R-:W-:Y:S01]  /*41ce0*/  SHF.L.U32 R14, R14, 0x7, RZ ;  /* 0x000000070e0e7819 */ /* 0x000fe200000006ff */
[----:B--2---:R-:W-:Y:S01]  /*41cf0*/  IMAD.MOV.U32 R22, RZ, RZ, R13 ;  /* 0x000000ffff167224 */ /* 0x004fe200078e000d */
[C---:B0-----:R-:W-:Y:S01]  /*41d00*/  SHF.L.U32 R13, R15.reuse, 0x1, RZ ;  /* 0x000000010f0d7819 */ /* 0x041fe200000006ff */
[----:B------:R-:W-:-:S05]  /*41d10*/  LOP3.LUT R15, R15, 0x7, RZ, 0xc0, !PT ;  /* 0x000000070f0f7812 */ /* 0x000fca00078ec0ff */
[----:B------:R-:W-:-:S05]  /*41d20*/  IMAD R15, R15, 0x110, RZ ;  /* 0x000001100f0f7824 */ /* 0x000fca00078e02ff */
[----:B------:R-:W-:-:S04]  /*41d30*/  LOP3.LUT R15, R15, 0x10, R13, 0x78, !PT ;  /* 0x000000100f0f7812 */ /* 0x000fc800078e780d */
[----:B------:R-:W-:Y:S01]  /*41d40*/  LOP3.LUT R15, R15, R14, RZ, 0xfc, !PT ;  /* 0x0000000e0f0f7212 */ /* 0x000fe200078efcff */
[----:B------:R-:W-:-:S05]  /*41d50*/  IMAD.MOV.U32 R23, RZ, RZ, R12 ;  /* 0x000000ffff177224 */ /* 0x000fca00078e000c */
[----:B------:R-:W0:Y:S04]  /*41d60*/  LDSM.16.MT88.4 R12, [R15+0x1a000] ;  /* 0x01a000000f0c783b */ /* 0x000e280000004200 */
[----:B------:R-:W-:Y:S01]  /*41d70*/  STL.64 [R1+0x2b38], R22 ;  /* 0x002b381601007387 */ /* 0x000fe20000100a00 */
[----:B---3--:R-:W-:Y:S03]  /*41d80*/  STL.64 [R1+0x2b30], R20 ;  /* 0x002b301401007387 */ /* 0x008fe60000100a00 */
[----:B0-----:R-:W-:Y:S01]  /*41d90*/  STL [R1+0x30], R12 ;  /* 0x0000300c01007387 */ /* 0x001fe20000100800 */
[----:B------:R-:W-:Y:S01]  /*41da0*/  MOV R5, R13 ;  /* 0x0000000d00057202 */ /* 0x000fe20000000f00 */
[----:B------:R-:W-:Y:S01]  /*41db0*/  STL [R1+0x3c], R15 ;  /* 0x00003c0f01007387 */ /* 0x000fe20000100800 */
[----:B------:R-:W-:-:S02]  /*41dc0*/  MOV R4, R14 ;  /* 0x0000000e00047202 */ /* 0x000fc40000000f00 */
[----:B------:R-:W0:Y:S04]  /*41dd0*/  LDSM.16.M88.4 R12, [R25+0x20300] ;  /* 0x02030000190c783b */ /* 0x000e280000000200 */
[----:B0-----:R-:W-:Y:S01]  /*41de0*/  STL [R1+0x29b4], R14 ;  /* 0x0029b40e01007387 */ /* 0x001fe20000100800 */
[----:B------:R-:W-:Y:S02]  /*41df0*/  STL [R1+0x29b0], R15 ;  /* 0x0029b00f01007387 */ /* 0x000fe40000100800 */
[----:B------:R-:W2:Y:S01]  /*41e00*/  LDL.LU R20, [R1+0x10] ;  /* 0x0000100001147983 */ /* 0x000ea20000300800 */
[----:B------:R-:W-:Y:S02]  /*41e10*/  MOV R22, R3 ;  /* 0x0000000300167202 */ /* 0x000fe40000000f00 */
[----:B------:R-:W-:-:S02]  /*41e20*/  MOV R23, R28 ;  /* 0x0000001c00177202 */ /* 0x000fc40000000f00 */
[----:B------:R-:W-:Y:S02]  /*41e30*/  MOV R21, R2 ;  /* 0x0000000200157202 */ /* 0x000fe40000000f00 */
[----:B------:R-:W3:Y:S01]  /*41e40*/  LDL.LU R2, [R1+0x2b88] ;  /* 0x002b880001027983 */ /* 0x000ee20000300800 */
[----:B------:R-:W3:Y:S02]  /*41e50*/  LDL.LU R3, [R1+0x2b84] ;  /* 0x002b840001037983 */ /* 0x000ee40000300800 */
[----:B------:R-:W3:Y:S02]  /*41e60*/  LDL.LU R28, [R1+0x2b80] ;  /* 0x002b8000011c7983 */ /* 0x000ee40000300800 */
[----:B------:R-:W-:Y:S01]  /*41e70*/  STL.64 [R1+0x2b68], R22 ;  /* 0x002b681601007387 */ /* 0x000fe20000100a00 */
[----:B------:R-:W0:Y:S04]  /*41e80*/  S2R R27, SR_TID.X ;  /* 0x00000000001b7919 */ /* 0x000e280000002100 */
[----:B------:R-:W1:Y:S04]  /*41e90*/  S2R R26, SR_TID.X ;  /* 0x00000000001a7919 */ /* 0x000e680000002100 */
[----:B--2---:R2:W-:Y:S04]  /*41ea0*/  STL.64 [R1+0x2b60], R20 ;  /* 0x002b601401007387 */ /* 0x0045e80000100a00 */
[----:B--2---:R-:W2:Y:S01]  /*41eb0*/  LDL.LU R20, [R1+0x20] ;  /* 0x0000200001147983 */ /* 0x004ea20000300800 */
[----:B------:R-:W2:Y:S02]  /*41ec0*/  LDL.LU R21, [R1+0x24] ;  /* 0x0000240001157983 */ /* 0x000ea40000300800 */
[----:B------:R-:W2:Y:S02]  /*41ed0*/  LDL.LU R22, [R1+0x28] ;  /* 0x0000280001167983 */ /* 0x000ea40000300800 */
[----:B------:R-:W2:Y:S01]  /*41ee0*/  LDL.LU R23, [R1+0x2c] ;  /* 0x00002c0001177983 */ /* 0x000ea20000300800 */
[----:B------:R-:W-:Y:S01]  /*41ef0*/  STL [R1+0x29e8], R18 ;  /* 0x0029e81201007387 */ /* 0x000fe20000100800 */
[----:B------:R-:W-:Y:S02]  /*41f00*/  STL [R1+0x29d0], R19 ;  /* 0x0029d01301007387 */ /* 0x000fe40000100800 */
[----:B------:R0:W-:Y:S02]  /*41f10*/  STL.64 [R1+0x2af8], R16 ;  /* 0x002af81001007387 */ /* 0x0001e40000100a00 */
[----:B0-----:R-:W2:Y:S01]  /*41f20*/  LDL.LU R16, [R1+0xc0] ;  /* 0x0000c00001107983 */ /* 0x001ea20000300800 */
[----:B------:R-:W2:Y:S02]  /*41f30*/  LDL.LU R17, [R1+0xc4] ;  /* 0x0000c40001117983 */ /* 0x000ea40000300800 */
[----:B------:R-:W2:Y:S02]  /*41f40*/  LDL.LU R18, [R1+0xc8] ;  /* 0x0000c80001127983 */ /* 0x000ea40000300800 */
[----:B------:R-:W2:Y:S01]  /*41f50*/  LDL.LU R19, [R1+0xcc] ;  /* 0x0000cc0001137983 */ /* 0x000ea20000300800 */
[C---:B------:R-:W-:Y:S01]  /*41f60*/  LOP3.LUT R14, R27.reuse, 0x7, RZ, 0xc0, !PT ;  /* 0x000000071b0e7812 */ /* 0x040fe200078ec0ff */
[----:B------:R-:W-:-:S02]  /*41f70*/  LOP3.LUT R27, R27, 0x10, RZ, 0xc0, !PT ;  /* 0x000000101b1b7812 */ /* 0x000fc400078ec0ff */
[----:B-1----:R-:W-:Y:S01]  /*41f80*/  IMAD.SHL.U32 R26, R26, 0x2, RZ ;  /* 0x000000021a1a7824 */ /* 0x002fe200078e00ff */
[----:B------:R-:W3:Y:S01]  /*41f90*/  LDL.LU R24, [R1+0x180] ;  /* 0x0001800001187983 */ /* 0x000ee20000300800 */
[----:B------:R-:W3:Y:S02]  /*41fa0*/  LDL.LU R25, [R1+0x184] ;  /* 0x0001840001197983 */ /* 0x000ee40000300800 */
[----:B------:R-:W-:Y:S02]  /*41fb0*/  IMAD R14, R14, 0x110, RZ ;  /* 0x000001100e0e7824 */ /* 0x000fe400078e02ff */
[----:B------:R-:W-:-:S03]  /*41fc0*/  IMAD.SHL.U32 R27, R27, 0x80, RZ ;  /* 0x000000801b1b7824 */ /* 0x000fc600078e00ff */
[----:B------:R-:W-:Y:S02]  /*41fd0*/  LOP3.LUT R14, R14, 0x10, R26, 0x78, !PT ;  /* 0x000000100e0e7812 */ /* 0x000fe400078e781a */
[----:B------:R-:W3:Y:S02]  /*41fe0*/  LDL.LU R26, [R1+0x188] ;  /* 0x00018800011a7983 */ /* 0x000ee40000300800 */
[----:B------:R-:W-:Y:S02]  /*41ff0*/  LOP3.LUT R14, R14, R27, RZ, 0xfc, !PT ;  /* 0x0000001b0e0e7212 */ /* 0x000fe400078efcff */
[----:B------:R-:W3:Y:S04]  /*42000*/  LDL.LU R27, [R1+0x18c] ;  /* 0x00018c00011b7983 */ /* 0x000ee80000300800 */
        /* <DEDUP_REMOVED lines=30> */
[----:B------:R-:W2:Y:S11]  /*421f0*/  LDL.LU R19, [R1+0x17c] ;  /* 0x00017c0001137983 */ /* 0x000eb60000300800 */
[----:B------:R-:W-:Y:S02]  /*42200*/  @!UPT UIADD3 URZ, URZ, URZ, URZ ;  /* 0x0000003f3f3ff290 */ /* 0x000fe4000fffe03f */
[----:B------:R-:W-:Y:S01]  /*42210*/  STL.64 [R1+0x150], R24 ;  /* 0x0001501801007387 */ /* 0x000fe20000100a00 */
[----:B------:R-:W-:Y:S02]  /*42220*/  STL.64 [R1+0x158], R26 ;  /* 0x0001581a01007387 */ /* 0x000fe40000100a00 */
[----:B------:R-:W0:Y:S02]  /*42230*/  LDSM.16.MT88.4 R24, [R14+0x1a080] ;  /* 0x01a080000e18783b */ /* 0x000e240000004200 */
[----:B0-----:R0:W-:Y:S02]  /*42240*/  STL.64 [R1+0x40], R24 ;  /* 0x0000401801007387 */ /* 0x0011e40000100a00 */
[----:B------:R-:W-:Y:S02]  /*42250*/  STL.64 [R1+0x48], R26 ;  /* 0x0000481a01007387 */ /* 0x000fe40000100a00 */
[----:B0-----:R-:W3:Y:S01]  /*42260*/  LDL.LU R24, [R1+0x90] ;  /* 0x0000900001187983 */ /* 0x001ee20000300800 */
[----:B------:R-:W-:Y:S01]  /*42270*/  STL [R1+0x2a68], R14 ;  /* 0x002a680e01007387 */ /* 0x000fe20000100800 */
[----:B--2---:R-:W-:Y:S02]  /*42280*/  HMMA.16816.F32 R20, R20, R6, R16 ;  /* 0x000000061414723c */ /* 0x004fe40000001810 */
[----:B------:R-:W2:Y:S01]  /*42290*/  LDL.LU.64 R18, [R1+0x2b78] ;  /* 0x002b780001127983 */ /* 0x000ea20000300a00 */
[----:B------:R-:W2:Y:S11]  /*422a0*/  LDL.LU.64 R16, [R1+0x2b70] ;  /* 0x002b700001107983 */ /* 0x000eb60000300a00 */
[----:B------:R-:W-:Y:S09]  /*422b0*/  @!UPT UIADD3 URZ, URZ, URZ, URZ ;  /* 0x0000003f3f3ff290 */ /* 0x000ff2000fffe03f */
[----:B------:R-:W-:Y:S01]  /*422c0*/  STL.64 [R1+0x180], R20 ;  /* 0x0001801401007387 */ /* 0x000fe20000100a00 */
[----:B------:R-:W-:Y:S02]  /*422d0*/  STL.64 [R1+0x188], R22 ;  /* 0x0001881601007387 */ /* 0x000fe40000100a00 */
[----:B----4-:R-:W0:Y:S02]  /*422e0*/  LDSM.16.MT88.4 R20, [R29+0x1a000] ;  /* 0x01a000001d14783b */ /* 0x010e240000004200 */
[----:B0-----:R-:W-:Y:S02]  /*422f0*/  STL.64 [R1+0x60], R20 ;  /* 0x0000601401007387 */ /* 0x001fe40000100a00 */
[----:B------:R0:W-:Y:S01]  /*42300*/  STL [R1+0x68], R22 ;  /* 0x0000681601007387 */ /* 0x0001e20000100800 */
[----:B------:R-:W-:Y:S02]  /*42310*/  MOV R15, R23 ;  /* 0x00000017000f7202 */ /* 0x000fe40000000f00 */
        /* <DEDUP_REMOVED lines=17> */
[----:B------:R-:W-:Y:S01]  /*42430*/  IMAD.MOV.U32 R26, RZ, RZ, R3 ;  /* 0x000000ffff1a7224 */ /* 0x000fe200078e0003 */
[----:B------:R-:W-:Y:S02]  /*42440*/  MOV R27, R2 ;  /* 0x00000002001b7202 */ /* 0x000fe40000000f00 */
[----:B------:R-:W-:Y:S01]  /*42450*/  MOV R25, R28 ;  /* 0x0000001c00197202 */ /* 0x000fe20000000f00 */
[C---:B--2---:R-:W-:Y:S11]  /*42460*/  HMMA.16816.F32 R16, R20.reuse, R10, R16 ;  /* 0x0000000a1410723c */ /* 0x044ff60000001810 */
[----:B------:R-:W-:Y:S11]  /*42470*/  @!UPT UIADD3 URZ, URZ, URZ, URZ ;  /* 0x0000003f3f3ff290 */ /* 0x000ff6000fffe03f */
[----:B------:R-:W-:Y:S01]  /*42480*/  @!UPT UIADD3 URZ, URZ, URZ, URZ ;  /* 0x0000003f3f3ff290 */ /* 0x000fe2000fffe03f */
[----:B------:R0:W-:Y:S01]  /*42490*/  STL [R1+0x140], R16 ;  /* 0x0001401001007387 */ /* 0x0001e20000100800 */
[----:B------:R-:W-:Y:S02]  /*424a0*/  MOV R3, R18 ;  /* 0x0000001200037202 */ /* 0x000fe40000000f00 */
[----:B------:R-:W-:Y:S01]  /*424b0*/  MOV R2, R19 ;  /* 0x0000001300027202 */ /* 0x000fe20000000f00 */
[----:B------:R-:W-:Y:S01]  /*424c0*/  IMAD.MOV.U32 R28, RZ, RZ, R17 ;  /* 0x000000ffff1c7224 */ /* 0x000fe200078e0011 */
        /* <DEDUP_REMOVED lines=12> */
[----:B------:R-:W-:Y:S02]  /*42590*/  @!UPT UIADD3 URZ, URZ, URZ, URZ ;  /* 0x0000003f3f3ff290 */ /* 0x000fe4000fffe03f */
[----:B------:R-:W-:Y:S01]  /*425a0*/  IMAD.MOV.U32 R14, RZ, RZ, R17 ;  /* 0x000000ffff0e7224 */ /* 0x000fe200078e0011 */
[----:B------:R0:W-:Y:S01]  /*425b0*/  STL [R1+0x100], R16 ;  /* 0x0001001001007387 */ /* 0x0001e20000100800 */
[----:B------:R-:W-:Y:S03]  /*425c0*/  STL.64 [R1+0x108], R18 ;  /* 0x0001081201007387 */ /* 0x000fe60000100a00 */
[----:B0-----:R-:W2:Y:S01]  /*425d0*/  LDL.LU.64 R16, [R1+0x2af8] ;  /* 0x002af80001107983 */ /* 0x001ea20000300a00 */
[----:B------:R-:W-:Y:S02]  /*425e0*/  STL.64 [R1+0x2a98], R14 ;  /* 0x002a980e01007387 */ /* 0x000fe40000100a00 */
[----:B------:R0:W-:Y:S02]  /*425f0*/  STL.64 [R1+0x2a90], R12 ;  /* 0x002a900c01007387 */ /* 0x0001e40000100a00 */
        /* <DEDUP_REMOVED lines=10> */
[----:B---3--:R-:W-:Y:S01]  /*426a0*/  HMMA.16816.F32 R20, R20, R6, R24 ;  /* 0x000000061414723c */ /* 0x008fe20000001818 */
[----:B----4-:R-:W-:Y:S01]  /*426b0*/  STL.64 [R1+0x2ae0], R14 ;  /* 0x002ae00e01007387 */ /* 0x010fe20000100a00 */
[----:B--2---:R0:W-:Y:S03]  /*426c0*/  STL.64 [R1+0x2ad8], R12 ;  /* 0x002ad80c01007387 */ /* 0x0041e60000100a00 */
[----:B0-----:R-:W2:Y:S01]  /*426d0*/  LDL.LU R12, [R1+0xa0] ;  /* 0x0000a000010c7983 */ /* 0x001ea20000300800 */
[----:B------:R-:W2:Y:S02]  /*426e0*/  LDL.LU R13, [R1+0xa4] ;  /* 0x0000a400010d7983 */ /* 0x000ea40000300800 */
[----:B------:R-:W2:Y:S02]  /*426f0*/  LDL.LU R14, [R1+0xa8] ;  /* 0x0000a800010e7983 */ /* 0x000ea40000300800 */
[----:B------:R-:W2:Y:S01]  /*42700*/  LDL.LU R15, [R1+0xac] ;  /* 0x0000ac00010f7983 */ /* 0x000ea20000300800 */
[----:B------:R-:W2:Y:S01]  /*42710*/  LDL.LU.64 R26, [R1+0x2af0] ;  /* 0x002af000011a7983 */ /* 0x000ea20000300a00 */
[----:B------:R-:W2:Y:S11]  /*42720*/  LDL.LU.64 R24, [R1+0x2ae8] ;  /* 0x002ae80001187983 */ /* 0x000eb60000300a00 */
[----:B------:R0:W-:Y:S02]  /*42730*/  STL.64 [R1+0xc0], R20 ;  /* 0x0000c01401007387 */ /* 0x0001e40000100a00 */
[----:B------:R1:W-:Y:S01]  /*42740*/  STL [R1+0xc8], R22 ;  /* 0x0000c81601007387 */ /* 0x0003e20000100800 */
[----:B------:R-:W-:Y:S01]  /*42750*/  MOV R18, R23 ;  /* 0x0000001700127202 */ /* 0x000fe20000000f00 */
[----:B0-----:R-:W3:Y:S01]  /*42760*/  LDL.LU R20, [R1+0x70] ;  /* 0x0000700001147983 */ /* 0x001ee20000300800 */
[----:B------:R-:W3:Y:S02]  /*42770*/  LDL.LU R21, [R1+0x74] ;  /* 0x0000740001157983 */ /* 0x000ee40000300800 */
[----:B-1----:R-:W3:Y:S02]  /*42780*/  LDL.LU R22, [R1+0x78] ;  /* 0x0000780001167983 */ /* 0x002ee40000300800 */
[----:B------:R-:W3:Y:S01]  /*42790*/  LDL.LU R23, [R1+0x7c] ;  /* 0x00007c0001177983 */ /* 0x000ee20000300800 */
[----:B------:R-:W-:Y:S01]  /*427a0*/  STL [R1+0x2a10], R18 ;  /* 0x002a101201007387 */ /* 0x000fe20000100800 */
[C---:B--2---:R-:W-:Y:S11]  /*427b0*/  HMMA.16816.F32 R12, R24.reuse, R10, R12 ;  /* 0x0000000a180c723c */ /* 0x044ff6000000180c */
[----:B------:R-:W-:Y:S11]  /*427c0*/  @!UPT UIADD3 URZ, URZ, URZ, URZ ;  /* 0x0000003f3f3ff290 */ /* 0x000ff6000fffe03f */
[----:B------:R-:W-:Y:S01]  /*427d0*/  @!UPT UIADD3 URZ, URZ, URZ, URZ ;  /* 0x0000003f3f3ff290 */ /* 0x000fe2000fffe03f */
[----:B------:R-:W-:Y:S01]  /*427e0*/  STL [R1+0x14], R13 ;  /* 0x0000140d01007387 */ /* 0x000fe20000100800 */
[----:B------:R0:W-:Y:S01]  /*427f0*/  STL.64 [R1+0x18], R14 ;  /* 0x0000180e01007387 */ /* 0x0001e20000100a00 */
[----:B------:R-:W-:Y:S02]  /*42800*/  MOV R19, R12 ;  /* 0x0000000c00137202 */ /* 0x000fe40000000f00 */
[----:B0-----:R-:W2:Y:S01]  /*42810*/  LDL.LU.64 R14, [R1+0x2ae0] ;  /* 0x002ae000010e7983 */ /* 0x001ea20000300a00 */
[----:B------:R-:W2:Y:S02]  /*42820*/  LDL.LU.64 R12, [R1+0x2ad8] ;  /* 0x002ad800010c7983 */ /* 0x000ea40000300a00 */
[----:B--2---:R-:W-:Y:S01]  /*42830*/  HMMA.16816.F32 R24, R24, R6, R12 ;  /* 0x000000061818723c */ /* 0x004fe2000000180c */
[----:B------:R-:W3:Y:S01]  /*42840*/  LDL.LU.64 R14, [R1+0x2ad0] ;  /* 0x002ad000010e7983 */ /* 0x000ee20000300a00 */
[----:B------:R-:W3:Y:S11]  /*42850*/  LDL.LU.64 R12, [R1+0x2ac8] ;  /* 0x002ac800010c7983 */ /* 0x000ef60000300a00 */
[----:B------:R-:W-:Y:S11]  /*42860*/  @!UPT UIADD3 URZ, URZ, URZ, URZ ;  /* 0x0000003f3f3ff290 */ /* 0x000ff6000fffe03f */
[----:B------:R-:W-:Y:S01]  /*42870*/  IMAD.MOV.U32 R18, RZ, RZ, R27 ;  /* 0x000000ffff127224 */ /* 0x000fe200078e001b */
[----:B------:R-:W-:Y:S01]  /*42880*/  STL.64 [R1], R24 ;  /* 0x0000001801007387 */ /* 0x000fe20000100a00 */
[----:B------:R-:W-:Y:S03]  /*42890*/  STL [R1+0x8], R26 ;  /* 0x0000081a01007387 */ /* 0x000fe60000100800 */
[----:B------:R-:W-:Y:S01]  /*428a0*/  STL.64 [R1+0x2a88], R18 ;  /* 0x002a881201007387 */ /* 0x000fe20000100a00 */
[----:B------:R0:W-:Y:S03]  /*428b0*/  STL.64 [R1+0x2a80], R16 ;  /* 0x002a801001007387 */ /* 0x0001e60000100a00 */
        /* <DEDUP_REMOVED lines=8> */
[----:B------:R-:W2:Y:S01]  /*42940*/  LDL.LU R18, [R1+0xb8] ;  /* 0x0000b80001127983 */ /* 0x000ea20000300800 */
[----:B------:R-:W-:-:S02]  /*42950*/  MOV R19, R0 ;  /* 0x0000000000137202 */ /* 0x000fc40000000f00 */
[----:B------:R-:W4:Y:S01]  /*42960*/  LDL.LU R0, [R1+0x2ac0] ;  /* 0x002ac00001007983 */ /* 0x000f220000300800 */
[----:B---3--:R-:W-:Y:S01]  /*42970*/  HMMA.16816.F32 R24, R12, R10, R20 ;  /* 0x0000000a0c18723c */ /* 0x008fe20000001814 */
[----:B------:R0:W1:Y:S02]  /*42980*/  LDSM.16.MT88.4 R20, [R29+0x1a080] ;  /* 0x01a080001d14783b */ /* 0x0000640000004200 */
[----:B0-----:R-:W3:Y:S11]  /*42990*/  LDL.LU R29, [R1+0x2abc] ;  /* 0x002abc00011d7983 */ /* 0x001ef60000300800 */
[----:B------:R-:W-:Y:S09]  /*429a0*/  @!UPT UIADD3 URZ, URZ, URZ, URZ ;  /* 0x0000003f3f3ff290 */ /* 0x000ff2000fffe03f */
[----:B------:R-:W-:Y:S01]  /*429b0*/  STL.64 [R1+0x70], R24 ;  /* 0x0000701801007387 */ /* 0x000fe20000100a00 */
[----:B------:R-:W-:Y:S03]  /*429c0*/  STL.64 [R1+0x78], R26 ;  /* 0x0000781a01007387 */ /* 0x000fe60000100a00 */
[----:B-1----:R0:W-:Y:S02]  /*429d0*/  STL.64 [R1+0x2a40], R22 ;  /* 0x002a401601007387 */ /* 0x0021e40000100a00 */
[----:B0-----:R-:W-:Y:S01]  /*429e0*/  MOV R22, R9 ;  /* 0x0000000900167202 */ /* 0x001fe20000000f00 */
[----:B------:R-:W-:Y:S01]  /*429f0*/  IMAD.MOV.U32 R23, RZ, RZ, R8 ;  /* 0x000000ffff177224 */ /* 0x000fe200078e0008 */
[----:B------:R0:W-:Y:S04]  /*42a00*/  STL.64 [R1+0x2a38], R20 ;  /* 0x002a381401007387 */ /* 0x0001e80000100a00 */
[----:B0-----:R-:W2:Y:S01]  /*42a10*/  LDL.LU R20, [R1+0x130] ;  /* 0x0001300001147983 */ /* 0x001ea20000300800 */
[----:B------:R-:W2:Y:S03]  /*42a20*/  LDL.LU R21, [R1+0x134] ;  /* 0x0001340001157983 */ /* 0x000ea60000300800 */
[----:B----4-:R-:W0:Y:S04]  /*42a30*/  LDSM.16.MT88.4 R8, [R0+0x1a000] ;  /* 0x01a000000008783b */ /* 0x010e280000004200 */
[----:B------:R-:W1:Y:S04]  /*42a40*/  LDSM.16.MT88.4 R24, [R0+0x1a080] ;  /* 0x01a080000018783b */ /* 0x000e680000004200 */
[----:B0-----:R0:W-:Y:S01]  /*42a50*/  STL.64 [R1+0x2a20], R10 ;  /* 0x002a200a01007387 */ /* 0x0011e20000100a00 */
[----:B------:R4:W-:Y:S01]  /*42a60*/  STL.64 [R1+0x2a18], R8 ;  /* 0x002a180801007387 */ /* 0x0009e20000100a00 */
[----:B0-----:R-:W-:-:S02]  /*42a70*/  MOV R10, R4 ;  /* 0x00000004000a7202 */ /* 0x001fc40000000f00 */
[----:B----4-:R-:W4:Y:S01]  /*42a80*/  LDL.LU R8, [R1+0x30] ;  /* 0x0000300001087983 */ /* 0x010f220000300800 */
[----:B------:R-:W-:Y:S02]  /*42a90*/  MOV R9, R5 ;  /* 0x0000000500097202 */ /* 0x000fe40000000f00 */
[----:B------:R-:W2:Y:S02]  /*42aa0*/  LDL.LU R5, [R1+0x2ab8] ;  /* 0x002ab80001057983 */ /* 0x000ea40000300800 */
[----:B------:R-:W4:Y:S01]  /*42ab0*/  LDL.LU R4, [R1+0x2ab4] ;  /* 0x002ab40001047983 */ /* 0x000f220000300800 */
[----:B------:R-:W4:Y:S01]  /*42ac0*/  LDL.LU R11, [R1+0x3c] ;  /* 0x00003c00010b7983 */ /* 0x000f220000300800 */
[----:B-1----:R-:W-:Y:S02]  /*42ad0*/  STL.64 [R1+0x29f8], R26 ;  /* 0x0029f81a01007387 */ /* 0x002fe40000100a00 */
[----:B------:R3:W-:Y:S02]  /*42ae0*/  STL.64 [R1+0x29f0], R24 ;  /* 0x0029f01801007387 */ /* 0x0007e40000100a00 */
[----:B---3--:R-:W-:-:S02]  /*42af0*/  IMAD.MOV.U32 R24, RZ, RZ, R29 ;  /* 0x000000ffff187224 */ /* 0x008fc400078e001d */
[----:B------:R-:W3:Y:S01]  /*42b00*/  LDL.LU R29, [R1+0x2ab0] ;  /* 0x002ab000011d7983 */ /* 0x000ee20000300800 */
[----:B------:R-:W3:Y:S01]  /*42b10*/  LDL.LU R25, [R1+0xf4] ;  /* 0x0000f40001197983 */ /* 0x000ee20000300800 */
[----:B--2---:R-:W-:Y:S02]  /*42b20*/  MOV R26, R5 ;  /* 0x00000005001a7202 */ /* 0x004fe40000000f00 */
[----:B----4-:R-:W-:Y:S02]  /*42b30*/  MOV R27, R4 ;  /* 0x00000004001b7202 */ /* 0x010fe40000000f00 */
[----:B------:R-:W-:Y:S01]  /*42b40*/  HMMA.16816.F32 R4, R12, R6, R16 ;  /* 0x000000060c04723c */ /* 0x000fe20000001810 */
[----:B------:R-:W2:Y:S01]  /*42b50*/  LDL.LU.64 R18, [R1+0x2aa8] ;  /* 0x002aa80001127983 */ /* 0x000ea20000300a00 */
[----:B------:R-:W2:Y:S02]  /*42b60*/  LDL.LU.64 R16, [R1+0x2aa0] ;  /* 0x002aa00001107983 */ /* 0x000ea40000300a00 */
[----:B------:R-:W4:Y:S02]  /*42b70*/  LDL.LU.64 R14, [R1+0x2a98] ;  /* 0x002a9800010e7983 */ /* 0x000f240000300a00 */
[----:B------:R-:W2:Y:S11]  /*42b80*/  LDL.LU.64 R12, [R1+0x2a90] ;  /* 0x002a9000010c7983 */ /* 0x000eb60000300a00 */
[----:B------:R-:W-:Y:S06]  /*42b90*/  @!UPT UIADD3 URZ, URZ, URZ, URZ ;  /* 0x0000003f3f3ff290 */ /* 0x000fec000fffe03f */
[----:B------:R-:W-:Y:S01]  /*42ba0*/  STL.64 [R1+0xe0], R4 ;  /* 0x0000e00401007387 */ /* 0x000fe20000100a00 */
[----:B------:R-:W-:Y:S02]  /*42bb0*/  STL.64 [R1+0xe8], R6 ;  /* 0x0000e80601007387 */ /* 0x000fe40000100a00 */
[----:B---3--:R-:W0:Y:S02]  /*42bc0*/  LDSM.16.MT88.4 R4, [R29+0x1a000] ;  /* 0x01a000001d04783b */ /* 0x008e240000004200 */
[----:B0-----:R-:W-:Y:S02]  /*42bd0*/  STL.64 [R1+0x29e0], R6 ;  /* 0x0029e00601007387 */ /* 0x001fe40000100a00 */
[----:B------:R0:W-:Y:S02]  /*42be0*/  STL.64 [R1+0x29d8], R4 ;  /* 0x0029d80401007387 */ /* 0x0001e40000100a00 */
        /* <DEDUP_REMOVED lines=11> */
[----:B------:R-:W-:Y:S01]  /*42ca0*/  STL [R1+0x29c0], R29 ;  /* 0x0029c01d01007387 */ /* 0x000fe20000100800 */
[----:B--2---:R-:W-:Y:S01]  /*42cb0*/  HMMA.16816.F32 R8, R8, R16, R24 ;  /* 0x000000100808723c */ /* 0x004fe20000001818 */
[----:B------:R-:W0:Y:S11]  /*42cc0*/  LDSM.16.MT88.4 R24, [R29+0x1a080] ;  /* 0x01a080001d18783b */ /* 0x000e360000004200 */
[----:B------:R-:W-:Y:S11]  /*42cd0*/  @!UPT UIADD3 URZ, URZ, URZ, URZ ;  /* 0x0000003f3f3ff290 */ /* 0x000ff6000fffe03f */
[----:B------:R-:W-:Y:S01]  /*42ce0*/  STL.64 [R1+0xa0], R8 ;  /* 0x0000a00801007387 */ /* 0x000fe20000100a00 */
[----:B------:R3:W-:Y:S02]  /*42cf0*/  STL.64 [R1+0xa8], R10 ;  /* 0x0000a80a01007387 */ /* 0x0007e40000100a00 */
[C---:B---3--:R-:W-:Y:S01]  /*42d00*/  HMMA.16816.F32 R8, R4.reuse, R12, R20 ;  /* 0x0000000c0408723c */ /* 0x048fe20000001814 */
[----:B0-----:R-:W-:Y:S01]  /*42d10*/  STL.64 [R1+0x20], R24 ;  /* 0x0000201801007387 */ /* 0x001fe20000100a00 */
[----:B------:R-:W-:Y:S02]  /*42d20*/  STL.64 [R1+0x28], R26 ;  /* 0x0000281a01007387 */ /* 0x000fe40000100a00 */
[----:B----4-:R-:W-:Y:S02]  /*42d30*/  STL [R1+0x2a78], R14 ;  /* 0x002a780e01007387 */ /* 0x010fe40000100800 */
[----:B------:R0:W-:Y:S02]  /*42d40*/  STL.64 [R1+0x2a70], R12 ;  /* 0x002a700c01007387 */ /* 0x0001e40000100a00 */
[----:B------:R-:W-:Y:S11]  /*42d50*/  IMAD.MOV.U32 R23, RZ, RZ, R15 ;  /* 0x000000ffff177224 */ /* 0x000ff600078e000f */
[----:B------:R-:W-:Y:S04]  /*42d60*/  @!UPT UIADD3 URZ, URZ, URZ, URZ ;  /* 0x0000003f3f3ff290 */ /* 0x000fe8000fffe03f */
[----:B------:R1:W-:Y:S01]  /*42d70*/  STL.64 [R1+0x90], R8 ;  /* 0x0000900801007387 */ /* 0x0003e20000100a00 */
[----:B------:R2:W-:Y:S02]  /*42d80*/  STL.64 [R1+0x98], R10 ;  /* 0x0000980a01007387 */ /* 0x0005e40000100a00 */
[----:B------:R-:W3:Y:S02]  /*42d90*/  LDL.LU R20, [R1+0x60] ;  /* 0x0000600001147983 */ /* 0x000ee40000300800 */
[----:B------:R-:W3:Y:S01]  /*42da0*/  LDL.LU R21, [R1+0x64] ;  /* 0x0000640001157983 */ /* 0x000ee20000300800 */
[----:B------:R-:W3:Y:S01]  /*42db0*/  LDL.LU R22, [R1+0x68] ;  /* 0x0000680001167983 */ /* 0x000ee20000300800 */
[----:B0-----:R-:W4:Y:S02]  /*42dc0*/  LDL.LU R12, [R1+0x120] ;  /* 0x00012000010c7983 */ /* 0x001f240000300800 */
[----:B------:R-:W4:Y:S02]  /*42dd0*/  LDL.LU R13, [R1+0x124] ;  /* 0x00012400010d7983 */ /* 0x000f240000300800 */
[----:B------:R-:W4:Y:S01]  /*42de0*/  LDL.LU R14, [R1+0x128] ;  /* 0x00012800010e7983 */ /* 0x000f220000300800 */
[----:B------:R-:W4:Y:S01]  /*42df0*/  LDL.LU R15, [R1+0x12c] ;  /* 0x00012c00010f7983 */ /* 0x000f220000300800 */
[----:B------:R-:W3:Y:S02]  /*42e00*/  LDL.LU R24, [R1+0x110] ;  /* 0x0001100001187983 */ /* 0x000ee40000300800 */
[----:B------:R-:W3:Y:S02]  /*42e10*/  LDL.LU R25, [R1+0x114] ;  /* 0x0001140001197983 */ /* 0x000ee40000300800 */
[----:B------:R-:W3:Y:S01]  /*42e20*/  LDL.LU R26, [R1+0x118] ;  /* 0x00011800011a7983 */ /* 0x000ee20000300800 */
[----:B------:R-:W3:Y:S01]  /*42e30*/  LDL.LU R27, [R1+0x11c] ;  /* 0x00011c00011b7983 */ /* 0x000ee20000300800 */
[----:B-1----:R-:W3:Y:S02]  /*42e40*/  LDL.LU R8, [R1+0x170] ;  /* 0x0001700001087983 */ /* 0x002ee40000300800 */
[----:B------:R-:W3:Y:S02]  /*42e50*/  LDL.LU R9, [R1+0x174] ;  /* 0x0001740001097983 */ /* 0x000ee40000300800 */
[----:B--2---:R-:W2:Y:S01]  /*42e60*/  LDL.LU R10, [R1+0x178] ;  /* 0x00017800010a7983 */ /* 0x004ea20000300800 */
[----:B------:R-:W2:Y:S04]  /*42e70*/  LDL.LU R11, [R1+0x17c] ;  /* 0x00017c00010b7983 */ /* 0x000ea80000300800 */
[----:B--2---:R-:W-:Y:S01]  /*42e80*/  STL.64 [R1+0x2a30], R10 ;  /* 0x002a300a01007387 */ /* 0x004fe20000100a00 */
        /* <DEDUP_REMOVED lines=9> */
[----:B------:R-:W3:Y:S02]  /*42f20*/  LDL.LU R10, [R1+0x188] ;  /* 0x00018800010a7983 */ /* 0x000ee40000300800 */
[----:B------:R-:W3:Y:S01]  /*42f30*/  LDL.LU R11, [R1+0x18c] ;  /* 0x00018c00010b7983 */ /* 0x000ee20000300800 */
[----:B----4-:R-:W-:Y:S01]  /*42f40*/  HMMA.16816.F32 R4, R4, R16, R12 ;  /* 0x000000100404723c */ /* 0x010fe2000000180c */
        /* <DEDUP_REMOVED lines=9> */
[----:B------:R-:W4:Y:S02]  /*42fe0*/  LDL.LU R14, [R1+0x2a78] ;  /* 0x002a7800010e7983 */ /* 0x000f240000300800 */
[----:B------:R-:W2:Y:S01]  /*42ff0*/  LDL.LU.64 R12, [R1+0x2a70] ;  /* 0x002a7000010c7983 */ /* 0x000ea20000300a00 */
[----:B------:R-:W-:-:S05]  /*43000*/  MOV R25, R28 ;  /* 0x0000001c00197202 */ /* 0x000fca0000000f00 */
[----:B------:R-:W-:Y:S01]  /*43010*/  MOV R15, R4 ;  /* 0x00000004000f7202 */ /* 0x000fe20000000f00 */
[----:B------:R-:W-:Y:S01]  /*43020*/  MOV R28, R5 ;  /* 0x00000005001c7202 */ /* 0x000fe20000000f00 */
[----:B------:R-:W3:Y:S01]  /*43030*/  LDL.LU R4, [R1+0x100] ;  /* 0x0001000001047983 */ /* 0x000ee20000300800 */
[----:B------:R-:W-:Y:S01]  /*43040*/  IMAD.MOV.U32 R27, RZ, RZ, R2 ;  /* 0x000000ffff1b7224 */ /* 0x000fe200078e0002 */
[----:B------:R-:W-:Y:S02]  /*43050*/  MOV R2, R7 ;  /* 0x0000000700027202 */ /* 0x000fe40000000f00 */
[----:B------:R-:W-:Y:S02]  /*43060*/  MOV R26, R3 ;  /* 0x00000003001a7202 */ /* 0x000fe40000000f00 */
[----:B----4-:R-:W-:Y:S02]  /*43070*/  MOV R5, R14 ;  /* 0x0000000e00057202 */ /* 0x010fe40000000f00 */
[----:B------:R-:W4:Y:S01]  /*43080*/  LDL.LU R14, [R1+0x2a68] ;  /* 0x002a6800010e7983 */ /* 0x000f220000300800 */
[----:B--2---:R-:W-:Y:S01]  /*43090*/  HMMA.16816.F32 R8, R20, R12, R8 ;  /* 0x0000000c1408723c */ /* 0x004fe20000001808 */
[----:B------:R-:W-:-:S02]  /*430a0*/  IMAD.MOV.U32 R3, RZ, RZ, R6 ;  /* 0x000000ffff037224 */ /* 0x000fc400078e0006 */
[----:B------:R-:W2:Y:S01]  /*430b0*/  LDL.LU R6, [R1+0x108] ;  /* 0x0001080001067983 */ /* 0x000ea20000300800 */
[----:B------:R-:W2:Y:S02]  /*430c0*/  LDL.LU R7, [R1+0x10c] ;  /* 0x00010c0001077983 */ /* 0x000ea40000300800 */
[----:B------:R-:W-:Y:S02]  /*430d0*/  STL [R1+0x29c8], R2 ;  /* 0x0029c80201007387 */ /* 0x000fe40000100800 */
[----:B------:R-:W-:Y:S01]  /*430e0*/  STL [R1+0x29c4], R15 ;  /* 0x0029c40f01007387 */ /* 0x000fe20000100800 */
[----:B------:R-:W-:Y:S01]  /*430f0*/  STL [R1+0x29bc], R28 ;  /* 0x0029bc1c01007387 */ /* 0x000fe20000100800 */
[----:B------:R-:W-:Y:S11]  /*43100*/  STL [R1+0x29b8], R3 ;  /* 0x0029b80301007387 */ /* 0x000ff60000100800 */
[----:B------:R-:W-:Y:S02]  /*43110*/  @!UPT UIADD3 URZ, URZ, URZ, URZ ;  /* 0x0000003f3f3ff290 */ /* 0x000fe4000fffe03f */
[----:B------:R-:W-:Y:S01]  /*43120*/  STL.64 [R1+0xf0], R8 ;  /* 0x0000f00801007387 */ /* 0x000fe20000100a00 */
[----:B------:R-:W-:Y:S03]  /*43130*/  STL.64 [R1+0xf8], R10 ;  /* 0x0000f80a01007387 */ /* 0x000fe60000100a00 */
[----:B----4-:R-:W0:Y:S02]  /*43140*/  LDSM.16.MT88.4 R8, [R14+0x1b000] ;  /* 0x01b000000e08783b */ /* 0x010e240000004200 */
[----:B0-----:R-:W-:Y:S01]  /*43150*/  IMAD.MOV.U32 R2, RZ, RZ, R9 ;  /* 0x000000ffff027224 */ /* 0x001fe200078e0009 */
[----:B------:R-:W-:Y:S01]  /*43160*/  MOV R15, R10 ;  /* 0x0000000a000f7202 */ /* 0x000fe20000000f00 */
[----:B------:R-:W-:Y:S01]  /*43170*/  STL [R1+0x40], R8 ;  /* 0x0000400801007387 */ /* 0x000fe20000100800 */
[----:B------:R-:W-:Y:S02]  /*43180*/  MOV R29, R11 ;  /* 0x0000000b001d7202 */ /* 0x000fe40000000f00 */
[----:B------:R-:W0:Y:S04]  /*43190*/  LDSM.16.MT88.4 R8, [R14+0x1b080] ;  /* 0x01b080000e08783b */ /* 0x000e280000004200 */
[----:B------:R1:W-:Y:S02]  /*431a0*/  STL [R1+0x29cc], R2 ;  /* 0x0029cc0201007387 */ /* 0x0003e40000100800 */
[----:B-1----:R-:W4:Y:S04]  /*431b0*/  LDL R2, [R1+0x1214] ;  /* 0x0012140001027983 */ /* 0x002f280000100800 */
[----:B0-----:R0:W-:Y:S01]  /*431c0*/  STL [R1+0x38], R10 ;  /* 0x0000380a01007387 */ /* 0x0011e20000100800 */
[----:B------:R-:W-:Y:S01]  /*431d0*/  MOV R14, R11 ;  /* 0x0000000b000e7202 */ /* 0x000fe20000000f00 */
[----:B------:R-:W-:Y:S01]  /*431e0*/  IMAD.MOV.U32 R28, RZ, RZ, R8 ;  /* 0x000000ffff1c7224 */ /* 0x000fe200078e0008 */
[----:B------:R-:W-:Y:S01]  /*431f0*/  MOV R3, R9 ;  /* 0x0000000900037202 */ /* 0x000fe20000000f00 */
        /* <DEDUP_REMOVED lines=24> */
[----:B------:R0:W-:Y:S01]  /*43380*/  STL.64 [R1+0x180], R20 ;  /* 0x0001801401007387 */ /* 0x0001e20000100a00 */
[----:B------:R1:W-:Y:S03]  /*43390*/  STL.64 [R1+0x188], R22 ;  /* 0x0001881601007387 */ /* 0x0003e60000100a00 */
[----:B0-----:R-:W2:Y:S01]  /*433a0*/  LDL.LU R20, [R1] ;  /* 0x0000000001147983 */ /* 0x001ea20000300800 */
[----:B------:R-:W2:Y:S02]  /*433b0*/  LDL.LU R21, [R1+0x4] ;  /* 0x0000040001157983 */ /* 0x000ea40000300800 */
[----:B-1----:R-:W2:Y:S02]  /*433c0*/  LDL.LU R22, [R1+0x8] ;  /* 0x0000080001167983 */ /* 0x002ea40000300800 */
[----:B------:R-:W-:Y:S02]  /*433d0*/  IMAD.MOV.U32 R23, RZ, RZ, R18 ;  /* 0x000000ffff177224 */ /* 0x000fe400078e0012 */
        /* <DEDUP_REMOVED lines=13> */
[----:B------:R1:W-:Y:S02]  /*434b0*/  STL [R1+0x158], R10 ;  /* 0x0001580a01007387 */ /* 0x0003e40000100800 */
[----:B------:R4:W-:Y:S01]  /*434c0*/  STL [R1+0x2934], R11 ;  /* 0x0029340b01007387 */ /* 0x0009e20000100800 */
[----:B0-----:R-:W2:Y:S01]  /*434d0*/  LDL.LU R8, [R1+0xc0] ;  /* 0x0000c00001087983 */ /* 0x001ea20000300800 */
[----:B------:R-:W2:Y:S02]  /*434e0*/  LDL.LU R9, [R1+0xc4] ;  /* 0x0000c40001097983 */ /* 0x000ea40000300800 */
[----:B-1----:R-:W2:Y:S01]  /*434f0*/  LDL.LU R10, [R1+0xc8] ;  /* 0x0000c800010a7983 */ /* 0x002ea20000300800 */
[----:B----4-:R-:W-:Y:S02]  /*43500*/  MOV R11, R18 ;  /* 0x00000012000b7202 */ /* 0x010fe40000000f00 */
[----:B------:R-:W4:Y:S01]  /*43510*/  LDL.LU R18, [R1+0x29e8] ;  /* 0x0029e80001127983 */ /* 0x000f220000300800 */
[C---:B---3--:R-:W-:Y:S08]  /*43520*/  HMMA.16816.F32 R4, R24.reuse, R12, R4 ;  /* 0x0000000c1804723c */ /* 0x048ff00000001804 */
[----:B--2---:R-:W-:Y:S11]  /*43530*/  HMMA.16816.F32 R24, R24, R16, R8 ;  /* 0x000000101818723c */ /* 0x004ff60000001808 */
[----:B------:R-:W-:Y:S04]  /*43540*/  @!UPT UIADD3 URZ, URZ, URZ, URZ ;  /* 0x0000003f3f3ff290 */ /* 0x000fe8000fffe03f */
[----:B------:R-:W-:Y:S01]  /*43550*/  STL.64 [R1+0x140], R4 ;  /* 0x0001400401007387 */ /* 0x000fe20000100a00 */
[----:B------:R0:W-:Y:S03]  /*43560*/  STL.64 [R1+0x148], R6 ;  /* 0x0001480601007387 */ /* 0x0001e60000100a00 */
[----:B0-----:R-:W2:Y:S01]  /*43570*/  LDL.LU.64 R6, [R1+0x29e0] ;  /* 0x0029e00001067983 */ /* 0x001ea20000300a00 */
[----:B------:R-:W2:Y:S03]  /*43580*/  LDL.LU.64 R4, [R1+0x29d8] ;  /* 0x0029d80001047983 */ /* 0x000ea60000300a00 */
[----:B------:R0:W-:Y:S01]  /*43590*/  STL [R1+0x110], R24 ;  /* 0x0001101801007387 */ /* 0x0001e20000100800 */
[----:B------:R-:W-:Y:S01]  /*435a0*/  MOV R10, R25 ;  /* 0x00000019000a7202 */ /* 0x000fe20000000f00 */
[----:B------:R-:W-:Y:S01]  /*435b0*/  IMAD.MOV.U32 R9, RZ, RZ, R26 ;  /* 0x000000ffff097224 */ /* 0x000fe200078e001a */
[----:B------:R-:W-:-:S02]  /*435c0*/  MOV R8, R27 ;  /* 0x0000001b00087202 */ /* 0x000fc40000000f00 */
[----:B0-----:R-:W-:Y:S02]  /*435d0*/  MOV R24, R19 ;  /* 0x0000001300187202 */ /* 0x001fe40000000f00 */
[----:B------:R-:W4:Y:S01]  /*435e0*/  LDL.LU R19, [R1+0x29d0] ;  /* 0x0029d00001137983 */ /* 0x000f220000300800 */
[----:B------:R-:W2:Y:S02]  /*435f0*/  LDL.LU R25, [R1+0x14] ;  /* 0x0000140001197983 */ /* 0x000ea40000300800 */
[----:B------:R-:W2:Y:S02]  /*43600*/  LDL.LU R26, [R1+0x18] ;  /* 0x00001800011a7983 */ /* 0x000ea40000300800 */
[----:B------:R-:W2:Y:S01]  /*43610*/  LDL.LU R27, [R1+0x1c] ;  /* 0x00001c00011b7983 */ /* 0x000ea20000300800 */
[----:B------:R-:W-:Y:S01]  /*43620*/  STL [R1+0x293c], R8 ;  /* 0x00293c0801007387 */ /* 0x000fe20000100800 */
[----:B------:R-:W-:Y:S02]  /*43630*/  STL [R1+0x2938], R9 ;  /* 0x0029380901007387 */ /* 0x000fe40000100800 */
[----:B------:R2:W-:Y:S02]  /*43640*/  STL [R1+0x2930], R10 ;  /* 0x0029300a01007387 */ /* 0x0005e40000100800 */
[C---:B--2---:R-:W-:Y:S01]  /*43650*/  HMMA.16816.F32 R8, R4.reuse, R12, R24 ;  /* 0x0000000c0408723c */ /* 0x044fe20000001818 */
[----:B----4-:R-:W-:Y:S07]  /*43660*/  STL.64 [R1+0x29a8], R18 ;  /* 0x0029a81201007387 */ /* 0x010fee0000100a00 */
[----:B------:R-:W-:Y:S01]  /*43670*/  HMMA.16816.F32 R4, R4, R16, R20 ;  /* 0x000000100404723c */ /* 0x000fe20000001814 */
[----:B------:R-:W-:Y:S11]  /*43680*/  LDSM.16.MT88.4 R20, [R0+0x1b080] ;  /* 0x01b080000014783b */ /* 0x000ff60000004200 */
[----:B------:R-:W-:Y:S03]  /*43690*/  @!UPT UIADD3 URZ, URZ, URZ, URZ ;  /* 0x0000003f3f3ff290 */ /* 0x000fe6000fffe03f */
[----:B------:R-:W-:Y:S01]  /*436a0*/  STL.64 [R1+0x130], R8 ;  /* 0x0001300801007387 */ /* 0x000fe20000100a00 */
[----:B------:R-:W-:Y:S02]  /*436b0*/  STL.64 [R1+0x138], R10 ;  /* 0x0001380a01007387 */ /* 0x000fe40000100a00 */
[----:B------:R0:W1:Y:S04]  /*436c0*/  LDSM.16.MT88.4 R8, [R2+0x1b080] ;  /* 0x01b080000208783b */ /* 0x0000680000004200 */
[----:B------:R-:W-:Y:S02]  /*436d0*/  STL.64 [R1+0x29a0], R16 ;  /* 0x0029a01001007387 */ /* 0x000fe40000100a00 */
[----:B------:R-:W2:Y:S04]  /*436e0*/  LDSM.16.MT88.4 R16, [R0+0x1b000] ;  /* 0x01b000000010783b */ /* 0x000ea80000004200 */
[----:B------:R-:W-:Y:S01]  /*436f0*/  STL.64 [R1+0xc0], R4 ;  /* 0x0000c00401007387 */ /* 0x000fe20000100a00 */
[----:B------:R1:W-:Y:S03]  /*43700*/  STL.64 [R1+0xc8], R6 ;  /* 0x0000c80601007387 */ /* 0x0003e60000100a00 */
[----:B0-----:R-:W3:Y:S01]  /*43710*/  LDL.LU R2, [R1+0x29cc] ;  /* 0x0029cc0001027983 */ /* 0x001ee20000300800 */
[----:B-1----:R-:W-:Y:S01]  /*43720*/  IMAD.MOV.U32 R7, RZ, RZ, R8 ;  /* 0x000000ffff077224 */ /* 0x002fe200078e0008 */
[----:B------:R-:W-:-:S02]  /*43730*/  MOV R6, R9 ;  /* 0x0000000900067202 */ /* 0x000fc40000000f00 */
[----:B------:R-:W-:Y:S01]  /*43740*/  MOV R5, R10 ;  /* 0x0000000a00057202 */ /* 0x000fe20000000f00 */
[----:B------:R-:W-:Y:S02]  /*43750*/  IMAD.MOV.U32 R4, RZ, RZ, R11 ;  /* 0x000000ffff047224 */ /* 0x000fe400078e000b */
[----:B--2---:R-:W-:Y:S01]  /*43760*/  IMAD.MOV.U32 R11, RZ, RZ, R18 ;  /* 0x000000ffff0b7224 */ /* 0x004fe200078e0012 */
[----:B------:R-:W-:Y:S02]  /*43770*/  MOV R10, R19 ;  /* 0x00000013000a7202 */ /* 0x000fe40000000f00 */
[----:B------:R-:W-:Y:S02]  /*43780*/  MOV R8, R16 ;  /* 0x0000001000087202 */ /* 0x000fe40000000f00 */
[----:B------:R-:W-:Y:S01]  /*43790*/  MOV R9, R17 ;  /* 0x0000001100097202 */ /* 0x000fe20000000f00 */
[----:B------:R-:W-:Y:S01]  /*437a0*/  STL.64 [R1+0x2948], R6 ;  /* 0x0029480601007387 */ /* 0x000fe20000100a00 */
[----:B------:R-:W-:Y:S02]  /*437b0*/  STL.64 [R1+0x2940], R4 ;  /* 0x0029400401007387 */ /* 0x000fe40000100a00 */
[----:B------:R-:W-:Y:S01]  /*437c0*/  STL.64 [R1+0x2958], R10 ;  /* 0x0029580a01007387 */ /* 0x000fe20000100a00 */
[----:B------:R0:W-:Y:S04]  /*437d0*/  STL.64 [R1+0x2950], R8 ;  /* 0x0029500801007387 */ /* 0x0001e80000100a00 */
[----:B0-----:R-:W2:Y:S01]  /*437e0*/  LDL.LU R8, [R1+0x40] ;  /* 0x0000400001087983 */ /* 0x001ea20000300800 */
[----:B------:R-:W-:Y:S01]  /*437f0*/  IMAD.MOV.U32 R10, RZ, RZ, R15 ;  /* 0x000000ffff0a7224 */ /* 0x000fe200078e000f */
[----:B------:R-:W-:-:S02]  /*43800*/  MOV R11, R29 ;  /* 0x0000001d000b7202 */ /* 0x000fc40000000f00 */
[----:B---3--:R-:W-:Y:S02]  /*43810*/  MOV R9, R2 ;  /* 0x0000000200097202 */ /* 0x008fe40000000f00 */
[----:B------:R-:W3:Y:S01]  /*43820*/  LDL.LU R2, [R1+0x29c8] ;  /* 0x0029c80001027983 */ /* 0x000ee20000300800 */
[----:B------:R-:W4:Y:S02]  /*43830*/  LDL.LU R15, [R1+0x29c4] ;  /* 0x0029c400010f7983 */ /* 0x000f240000300800 */
[----:B------:R-:W3:Y:S02]  /*43840*/  LDL.LU R29, [R1+0x29c0] ;  /* 0x0029c000011d7983 */ /* 0x000ee40000300800 */
[----:B------:R-:W-:Y:S01]  /*43850*/  STL.64 [R1+0x2988], R10 ;  /* 0x0029880a01007387 */ /* 0x000fe20000100a00 */
[----:B--2---:R0:W-:Y:S04]  /*43860*/  STL.64 [R1+0x2980], R8 ;  /* 0x0029800801007387 */ /* 0x0041e80000100a00 */
[----:B0-----:R-:W2:Y:S01]  /*43870*/  LDL.LU R8, [R1+0x20] ;  /* 0x0000200001087983 */ /* 0x001ea20000300800 */
[----:B------:R-:W2:Y:S02]  /*43880*/  LDL.LU R9, [R1+0x24] ;  /* 0x0000240001097983 */ /* 0x000ea40000300800 */
[----:B------:R-:W2:Y:S02]  /*43890*/  LDL.LU R10, [R1+0x28] ;  /* 0x00002800010a7983 */ /* 0x000ea40000300800 */
[----:B------:R-:W2:Y:S01]  /*438a0*/  LDL.LU R11, [R1+0x2c] ;  /* 0x00002c00010b7983 */ /* 0x000ea20000300800 */
[----:B------:R-:W2:Y:S01]  /*438b0*/  LDL.LU R4, [R1+0x90] ;  /* 0x0000900001047983 */ /* 0x000ea20000300800 */
[----:B------:R-:W2:Y:S02]  /*438c0*/  LDL.LU R5, [R1+0x94] ;  /* 0x0000940001057983 */ /* 0x000ea40000300800 */
[----:B------:R-:W2:Y:S02]  /*438d0*/  LDL.LU R6, [R1+0x98] ;  /* 0x0000980001067983 */ /* 0x000ea40000300800 */
[----:B------:R-:W2:Y:S01]  /*438e0*/  LDL.LU R7, [R1+0x9c] ;  /* 0x00009c0001077983 */ /* 0x000ea20000300800 */
[----:B------:R-:W4:Y:S01]  /*438f0*/  LDL.LU R16, [R1+0x70] ;  /* 0x0000700001107983 */ /* 0x000f220000300800 */
[----:B------:R-:W4:Y:S02]  /*43900*/  LDL.LU R17, [R1+0x74] ;  /* 0x0000740001117983 */ /* 0x000f240000300800 */
[----:B------:R-:W4:Y:S02]  /*43910*/  LDL.LU R18, [R1+0x78] ;  /* 0x0000780001127983 */ /* 0x000f240000300800 */
[----:B------:R-:W4:Y:S01]  /*43920*/  LDL.LU R19, [R1+0x7c] ;  /* 0x00007c0001137983 */ /* 0x000f220000300800 */
[----:B---3--:R-:W0:Y:S04]  /*43930*/  LDSM.16.MT88.4 R24, [R29+0x1b000] ;  /* 0x01b000001d18783b */ /* 0x008e280000004200 */
[----:B--2---:R-:W-:Y:S01]  /*43940*/  STL.64 [R1+0x2968], R6 ;  /* 0x0029680601007387 */ /* 0x004fe20000100a00 */
[----:B------:R1:W-:Y:S03]  /*43950*/  STL.64 [R1+0x2960], R4 ;  /* 0x0029600401007387 */ /* 0x0003e60000100a00 */
[----:B-1----:R-:W2:Y:S01]  /*43960*/  LDL.LU R4, [R1+0xa0] ;  /* 0x0000a00001047983 */ /* 0x002ea20000300800 */
[----:B------:R-:W2:Y:S02]  /*43970*/  LDL.LU R5, [R1+0xa4] ;  /* 0x0000a40001057983 */ /* 0x000ea40000300800 */
[----:B------:R-:W3:Y:S02]  /*43980*/  LDL.LU R6, [R1+0xa8] ;  /* 0x0000a80001067983 */ /* 0x000ee40000300800 */
[----:B------:R-:W3:Y:S01]  /*43990*/  LDL.LU R7, [R1+0xac] ;  /* 0x0000ac0001077983 */ /* 0x000ee20000300800 */
[----:B----4-:R-:W-:Y:S01]  /*439a0*/  HMMA.16816.F32 R16, R8, R12, R16 ;  /* 0x0000000c0810723c */ /* 0x010fe20000001810 */
[----:B---3--:R-:W-:Y:S01]  /*439b0*/  STL.64 [R1+0x2978], R6 ;  /* 0x0029780601007387 */ /* 0x008fe20000100a00 */
[----:B--2---:R1:W-:Y:S03]  /*439c0*/  STL.64 [R1+0x2970], R4 ;  /* 0x0029700401007387 */ /* 0x0043e60000100a00 */
[----:B-1----:R-:W2:Y:S01]  /*439d0*/  LDL.LU R4, [R1+0xd0] ;  /* 0x0000d00001047983 */ /* 0x002ea20000300800 */
[----:B------:R-:W2:Y:S02]  /*439e0*/  LDL.LU R5, [R1+0xd4] ;  /* 0x0000d40001057983 */ /* 0x000ea40000300800 */
[----:B------:R-:W3:Y:S02]  /*439f0*/  LDL.LU R6, [R1+0xd8] ;  /* 0x0000d80001067983 */ /* 0x000ee40000300800 */
[----:B------:R-:W3:Y:S02]  /*43a00*/  LDL.LU R7, [R1+0xdc] ;  /* 0x0000dc0001077983 */ /* 0x000ee40000300800 */
[----:B---3--:R-:W-:Y:S01]  /*43a10*/  STL.64 [R1+0x2998], R6 ;  /* 0x0029980601007387 */ /* 0x008fe20000100a00 */
[----:B--2---:R1:W-:Y:S03]  /*43a20*/  STL.64 [R1+0x2990], R4 ;  /* 0x0029900401007387 */ /* 0x0043e60000100a00 */
[----:B-1----:R-:W2:Y:S01]  /*43a30*/  LDL.LU R4, [R1+0xe0] ;  /* 0x0000e00001047983 */ /* 0x002ea20000300800 */
[----:B------:R-:W2:Y:S02]  /*43a40*/  LDL.LU R5, [R1+0xe4] ;  /* 0x0000e40001057983 */ /* 0x000ea40000300800 */
[----:B------:R-:W2:Y:S02]  /*43a50*/  LDL.LU R6, [R1+0xe8] ;  /* 0x0000e80001067983 */ /* 0x000ea40000300800 */
[----:B------:R-:W2:Y:S01]  /*43a60*/  LDL.LU R7, [R1+0xec] ;  /* 0x0000ec0001077983 */ /* 0x000ea20000300800 */
[----:B------:R-:W-:Y:S01]  /*43a70*/  STL.64 [R1+0x2898], R22 ;  /* 0x0028981601007387 */ /* 0x000fe20000100a00 */
[----:B------:R1:W-:Y:S02]  /*43a80*/  STL.64 [R1+0x2890], R20 ;  /* 0x0028901401007387 */ /* 0x0003e40000100a00 */
[----:B-1----:R-:W-:Y:S01]  /*43a90*/  MOV R20, R28 ;  /* 0x0000001c00147202 */ /* 0x002fe20000000f00 */
[----:B------:R-:W-:Y:S01]  /*43aa0*/  IMAD.MOV.U32 R21, RZ, RZ, R3 ;  /* 0x000000ffff157224 */ /* 0x000fe200078e0003 */
[----:B------:R-:W3:Y:S01]  /*43ab0*/  LDL.LU R28, [R1+0x29bc] ;  /* 0x0029bc00011c7983 */ /* 0x000ee20000300800 */
[----:B------:R-:W4:Y:S02]  /*43ac0*/  LDL.LU R3, [R1+0x29b8] ;  /* 0x0029b80001037983 */ /* 0x000f240000300800 */
[----:B------:R-:W2:Y:S01]  /*43ad0*/  LDL.LU R22, [R1+0x38] ;  /* 0x0000380001167983 */ /* 0x000ea20000300800 */
[----:B------:R-:W-:-:S02]  /*43ae0*/  MOV R23, R14 ;  /* 0x0000000e00177202 */ /* 0x000fc40000000f00 */
[----:B------:R-:W2:Y:S01]  /*43af0*/  LDL.LU R14, [R1+0x29b4] ;  /* 0x0029b400010e7983 */ /* 0x000ea20000300800 */
[----:B0-----:R-:W-:Y:S02]  /*43b00*/  STL.64 [R1+0x2888], R26 ;  /* 0x0028881a01007387 */ /* 0x001fe40000100a00 */
[----:B------:R0:W-:Y:S02]  /*43b10*/  STL.64 [R1+0x2880], R24 ;  /* 0x0028801801007387 */ /* 0x0001e40000100a00 */
[----:B0-----:R-:W-:Y:S02]  /*43b20*/  MOV R24, R15 ;  /* 0x0000000f00187202 */ /* 0x001fe40000000f00 */
[----:B------:R-:W2:Y:S01]  /*43b30*/  LDL.LU R15, [R1+0x29b0] ;  /* 0x0029b000010f7983 */ /* 0x000ea20000300800 */
[----:B------:R-:W-:Y:S02]  /*43b40*/  STL.64 [R1+0xb0], R16 ;  /* 0x0000b01001007387 */ /* 0x000fe40000100a00 */
[----:B------:R-:W-:Y:S02]  /*43b50*/  STL.64 [R1+0xb8], R18 ;  /* 0x0000b81201007387 */ /* 0x000fe40000100a00 */
[----:B------:R-:W0:Y:S04]  /*43b60*/  LDSM.16.MT88.4 R16, [R29+0x1b080] ;  /* 0x01b080001d10783b */ /* 0x000e280000004200 */
[----:B0-----:R-:W-:Y:S01]  /*43b70*/  STL.64 [R1+0x70], R16 ;  /* 0x0000701001007387 */ /* 0x001fe20000100a00 */
        /* <DEDUP_REMOVED lines=14> */
[----:B------:R0:W-:Y:S01]  /*43c60*/  STL.64 [R1+0x1a0], R4 ;  /* 0x0001a00401007387 */ /* 0x0001e20000100a00 */
[----:B------:R-:W-:Y:S01]  /*43c70*/  IMAD.MOV.U32 R13, RZ, RZ, R6 ;  /* 0x000000ffff0d7224 */ /* 0x000fe200078e0006 */
[----:B------:R-:W-:Y:S02]  /*43c80*/  MOV R12, R7 ;  /* 0x00000007000c7202 */ /* 0x000fe40000000f00 */
[----:B------:R-:W2:Y:S04]  /*43c90*/  LDL.LU.64 R6, [R1+0x2978] ;  /* 0x0029780001067983 */ /* 0x000ea80000300a00 */
[----:B0-----:R-:W2:Y:S01]  /*43ca0*/  LDL.LU.64 R4, [R1+0x2970] ;  /* 0x0029700001047983 */ /* 0x001ea20000300a00 */
[----:B---3--:R-:W-:Y:S02]  /*43cb0*/  IMAD.MOV.U32 R25, RZ, RZ, R28 ;  /* 0x000000ffff197224 */ /* 0x008fe400078e001c */
[----:B------:R-:W0:Y:S01]  /*43cc0*/  S2R R28, SR_TID.X ;  /* 0x00000000001c7919 */ /* 0x000e220000002100 */
[----:B------:R-:W-:-:S02]  /*43cd0*/  MOV R27, R2 ;  /* 0x00000002001b7202 */ /* 0x000fc40000000f00 */
[----:B------:R-:W1:Y:S01]  /*43ce0*/  S2R R2, SR_TID.X ;  /* 0x0000000000027919 */ /* 0x000e620000002100 */
[----:B--2---:R-:W-:Y:S03]  /*43cf0*/  HMMA.16816.F32 R8, R8, R18, R4 ;  /* 0x000000120808723c */ /* 0x004fe60000001804 */
[----:B------:R-:W2:Y:S01]  /*43d00*/  LDL.LU.64 R6, [R1+0x2968] ;  /* 0x0029680001067983 */ /* 0x000ea20000300a00 */
[----:B------:R-:W2:Y:S01]  /*43d10*/  LDL.LU.64 R4, [R1+0x2960] ;  /* 0x0029600001047983 */ /* 0x000ea20000300a00 */
[----:B0-----:R-:W-:Y:S02]  /*43d20*/  LOP3.LUT R17, R28, 0x7, RZ, 0xc0, !PT ;  /* 0x000000071c117812 */ /* 0x001fe400078ec0ff */
[----:B-1----:R-:W-:Y:S02]  /*43d30*/  LOP3.LUT R2, R2, 0x10, RZ, 0xc0, !PT ;  /* 0x0000001002027812 */ /* 0x002fe400078ec0ff */
[----:B----4-:R-:W-:Y:S01]  /*43d40*/  MOV R26, R3 ;  /* 0x00000003001a7202 */ /* 0x010fe20000000f00 */
[----:B------:R-:W-:-:S02]  /*43d50*/  SHF.L.U32 R3, R28, 0x1, RZ ;  /* 0x000000011c037819 */ /* 0x000fc400000006ff */
[----:B------:R-:W-:Y:S02]  /*43d60*/  IMAD R17, R17, 0x110, RZ ;  /* 0x0000011011117824 */ /* 0x000fe400078e02ff */
[----:B------:R-:W-:-:S03]  /*43d70*/  IMAD.SHL.U32 R2, R2, 0x80, RZ ;  /* 0x0000008002027824 */ /* 0x000fc600078e00ff */
[----:B------:R-:W-:-:S04]  /*43d80*/  LOP3.LUT R17, R17, 0x10, R3, 0x78, !PT ;  /* 0x0000001011117812 */ /* 0x000fc800078e7803 */
[----:B------:R-:W-:-:S03]  /*43d90*/  LOP3.LUT R17, R17, R2, RZ, 0xfc, !PT ;  /* 0x0000000211117212 */ /* 0x000fc600078efcff */
[----:B------:R-:W-:Y:S02]  /*43da0*/  MOV R3, R10 ;  /* 0x0000000a00037202 */ /* 0x000fe40000000f00 */
[----:B------:R-:W-:Y:S01]  /*43db0*/  MOV R28, R9 ;  /* 0x00000009001c7202 */ /* 0x000fe20000000f00 */
[----:B------:R0:W-:Y:S01]  /*43dc0*/  STL [R1+0x160], R8 ;  /* 0x0001600801007387 */ /* 0x0001e20000100800 */
[----:B------:R-:W-:Y:S02]  /*43dd0*/  IMAD.MOV.U32 R2, RZ, RZ, R11 ;  /* 0x000000ffff027224 */ /* 0x000fe400078e000b */
[----:B------:R-:W3:Y:S01]  /*43de0*/  LDL.LU.64 R10, [R1+0x2958] ;  /* 0x00295800010a7983 */ /* 0x000ee20000300a00 */
[----:B0-----:R-:W4:Y:S01]  /*43df0*/  LDL.LU.64 R8, [R1+0x2950] ;  /* 0x0029500001087983 */ /* 0x001f220000300a00 */
[----:B------:R-:W-:Y:S02]  /*43e00*/  STL [R1+0x2858], R3 ;  /* 0x0028580301007387 */ /* 0x000fe40000100800 */
[----:B------:R-:W-:Y:S02]  /*43e10*/  STL [R1+0x2848], R28 ;  /* 0x0028481c01007387 */ /* 0x000fe40000100800 */
[----:B------:R-:W-:Y:S01]  /*43e20*/  STL [R1+0x2844], R2 ;  /* 0x0028440201007387 */ /* 0x000fe20000100800 */
[C---:B--2---:R-:W-:Y:S08]  /*43e30*/  HMMA.16816.F32 R4, R20.reuse, R14, R4 ;  /* 0x0000000e1404723c */ /* 0x044ff00000001804 */
[----:B------:R-:W-:Y:S11]  /*43e40*/  HMMA.16816.F32 R20, R20, R18, R24 ;  /* 0x000000121414723c */ /* 0x000ff60000001818 */
[----:B------:R-:W-:Y:S04]  /*43e50*/  @!UPT UIADD3 URZ, URZ, URZ, URZ ;  /* 0x0000003f3f3ff290 */ /* 0x000fe8000fffe03f */
[----:B------:R-:W-:Y:S01]  /*43e60*/  STL.64 [R1+0x100], R4 ;  /* 0x0001000401007387 */ /* 0x000fe20000100a00 */
[----:B------:R0:W-:Y:S03]  /*43e70*/  STL.64 [R1+0x108], R6 ;  /* 0x0001080601007387 */ /* 0x0001e60000100a00 */
[----:B0-----:R-:W2:Y:S01]  /*43e80*/  LDL.LU.64 R6, [R1+0x2948] ;  /* 0x0029480001067983 */ /* 0x001ea20000300a00 */
[----:B------:R-:W2:Y:S02]  /*43e90*/  LDL.LU.64 R4, [R1+0x2940] ;  /* 0x0029400001047983 */ /* 0x000ea40000300a00 */
[----:B------:R-:W-:Y:S02]  /*43ea0*/  STL.64 [R1+0x2928], R14 ;  /* 0x0029280e01007387 */ /* 0x000fe40000100a00 */
[----:B------:R-:W-:Y:S02]  /*43eb0*/  STL.64 [R1+0x2920], R12 ;  /* 0x0029200c01007387 */ /* 0x000fe40000100a00 */
[----:B------:R-:W0:Y:S04]  /*43ec0*/  LDSM.16.MT88.4 R12, [R17+0x1c000] ;  /* 0x01c00000110c783b */ /* 0x000e280000004200 */
[----:B------:R4:W-:Y:S01]  /*43ed0*/  STL.64 [R1+0x90], R20 ;  /* 0x0000901401007387 */ /* 0x0009e20000100a00 */
[----:B------:R3:W-:Y:S03]  /*43ee0*/  STL.64 [R1+0x98], R22 ;  /* 0x0000981601007387 */ /* 0x0007e60000100a00 */
[----:B0-----:R-:W-:Y:S01]  /*43ef0*/  STL [R1+0x68], R14 ;  /* 0x0000680e01007387 */ /* 0x001fe20000100800 */
[----:B------:R-:W2:Y:S02]  /*43f00*/  LDL.LU R24, [R1+0x140] ;  /* 0x0001400001187983 */ /* 0x000ea40000300800 */
[----:B------:R-:W2:Y:S02]  /*43f10*/  LDL.LU R25, [R1+0x144] ;  /* 0x0001440001197983 */ /* 0x000ea40000300800 */
[----:B------:R-:W2:Y:S01]  /*43f20*/  LDL.LU R26, [R1+0x148] ;  /* 0x00014800011a7983 */ /* 0x000ea20000300800 */
[----:B------:R-:W2:Y:S01]  /*43f30*/  LDL.LU R27, [R1+0x14c] ;  /* 0x00014c00011b7983 */ /* 0x000ea20000300800 */
[----:B----4-:R-:W-:Y:S01]  /*43f40*/  MOV R20, R8 ;  /* 0x0000000800147202 */ /* 0x010fe20000000f00 */
[----:B---3--:R-:W-:Y:S01]  /*43f50*/  IMAD.MOV.U32 R22, RZ, RZ, R11 ;  /* 0x000000ffff167224 */ /* 0x008fe200078e000b */
[----:B------:R-:W-:-:S02]  /*43f60*/  MOV R23, R10 ;  /* 0x0000000a00177202 */ /* 0x000fc40000000f00 */
[----:B------:R-:W-:Y:S01]  /*43f70*/  MOV R21, R9 ;  /* 0x0000000900157202 */ /* 0x000fe20000000f00 */
[----:B--2---:R-:W-:Y:S01]  /*43f80*/  STL.64 [R1+0x28a8], R26 ;  /* 0x0028a81a01007387 */ /* 0x004fe20000100a00 */
[----:B------:R0:W-:Y:S02]  /*43f90*/  STL.64 [R1+0x28a0], R24 ;  /* 0x0028a01801007387 */ /* 0x0001e40000100a00 */
        /* <DEDUP_REMOVED lines=8> */
[----:B------:R-:W2:Y:S01]  /*44020*/  LDL.LU R26, [R1+0x158] ;  /* 0x00015800011a7983 */ /* 0x000ea20000300800 */
[----:B----4-:R-:W-:-:S05]  /*44030*/  MOV R27, R11 ;  /* 0x0000000b001b7202 */ /* 0x010fca0000000f00 */
[----:B--2---:R-:W-:Y:S01]  /*44040*/  STL.64 [R1+0x28b8], R26 ;  /* 0x0028b81a01007387 */ /* 0x004fe20000100a00 */
[----:B------:R0:W-:Y:S03]  /*44050*/  STL.64 [R1+0x28b0], R24 ;  /* 0x0028b01801007387 */ /* 0x0001e60000100a00 */
[----:B0-----:R-:W2:Y:S01]  /*44060*/  LDL.LU R24, [R1+0x190] ;  /* 0x0001900001187983 */ /* 0x001ea20000300800 */
[----:B------:R-:W2:Y:S02]  /*44070*/  LDL.LU R25, [R1+0x194] ;  /* 0x0001940001197983 */ /* 0x000ea40000300800 */
[----:B------:R-:W4:Y:S02]  /*44080*/  LDL.LU R26, [R1+0x198] ;  /* 0x00019800011a7983 */ /* 0x000f240000300800 */
[----:B------:R-:W4:Y:S01]  /*44090*/  LDL.LU R27, [R1+0x19c] ;  /* 0x00019c00011b7983 */ /* 0x000f220000300800 */
[----:B------:R-:W-:Y:S01]  /*440a0*/  MOV R22, R5 ;  /* 0x0000000500167202 */ /* 0x000fe20000000f00 */
[----:B------:R-:W-:-:S02]  /*440b0*/  IMAD.MOV.U32 R23, RZ, RZ, R4 ;  /* 0x000000ffff177224 */ /* 0x000fc400078e0004 */
[----:B------:R-:W-:Y:S01]  /*440c0*/  IMAD.MOV.U32 R20, RZ, RZ, R7 ;  /* 0x000000ffff147224 */ /* 0x000fe200078e0007 */
[----:B------:R-:W-:Y:S01]  /*440d0*/  MOV R21, R6 ;  /* 0x0000000600157202 */ /* 0x000fe20000000f00 */
[----:B----4-:R-:W-:Y:S01]  /*440e0*/  STL.64 [R1+0x28d8], R26 ;  /* 0x0028d81a01007387 */ /* 0x010fe20000100a00 */
[----:B--2---:R0:W-:Y:S02]  /*440f0*/  STL.64 [R1+0x28d0], R24 ;  /* 0x0028d01801007387 */ /* 0x0041e40000100a00 */
[----:B------:R-:W2:Y:S02]  /*44100*/  LDL R11, [R1+0xe40] ;  /* 0x000e4000010b7983 */ /* 0x000ea40000100800 */
[----:B------:R-:W-:Y:S01]  /*44110*/  STL.64 [R1+0x28f8], R22 ;  /* 0x0028f81601007387 */ /* 0x000fe20000100a00 */
[----:B------:R1:W-:Y:S04]  /*44120*/  STL.64 [R1+0x28f0], R20 ;  /* 0x0028f01401007387 */ /* 0x0003e80000100a00 */
[----:B0-----:R-:W4:Y:S01]  /*44130*/  LDL.LU R24, [R1+0x180] ;  /* 0x0001800001187983 */ /* 0x001f220000300800 */
[----:B------:R-:W4:Y:S02]  /*44140*/  LDL.LU R25, [R1+0x184] ;  /* 0x0001840001197983 */ /* 0x000f240000300800 */
[----:B------:R-:W3:Y:S02]  /*44150*/  LDL.LU R26, [R1+0x188] ;  /* 0x00018800011a7983 */ /* 0x000ee40000300800 */
[----:B------:R-:W3:Y:S01]  /*44160*/  LDL.LU R27, [R1+0x18c] ;  /* 0x00018c00011b7983 */ /* 0x000ee20000300800 */
[----:B-1----:R-:W4:Y:S01]  /*44170*/  LDL.LU R20, [R1+0x80] ;  /* 0x0000800001147983 */ /* 0x002f220000300800 */
[----:B------:R-:W4:Y:S02]  /*44180*/  LDL.LU R21, [R1+0x84] ;  /* 0x0000840001157983 */ /* 0x000f240000300800 */
[----:B------:R-:W4:Y:S02]  /*44190*/  LDL.LU R22, [R1+0x88] ;  /* 0x0000880001167983 */ /* 0x000f240000300800 */
[----:B------:R-:W4:Y:S01]  /*441a0*/  LDL.LU R23, [R1+0x8c] ;  /* 0x00008c0001177983 */ /* 0x000f220000300800 */
[----:B------:R-:W-:Y:S01]  /*441b0*/  MOV R2, R13 ;  /* 0x0000000d00027202 */ /* 0x000fe20000000f00 */
[----:B------:R-:W-:Y:S01]  /*441c0*/  IMAD.MOV.U32 R16, RZ, RZ, R15 ;  /* 0x000000ffff107224 */ /* 0x000fe200078e000f */
[----:B--2---:R-:W0:Y:S04]  /*441d0*/  LDSM.16.M88.4 R4, [R11+0x20380] ;  /* 0x020380000b04783b */ /* 0x004e280000000200 */
[----:B---3--:R-:W-:Y:S01]  /*441e0*/  STL.64 [R1+0x28e8], R26 ;  /* 0x0028e81a01007387 */ /* 0x008fe20000100a00 */
[----:B----4-:R1:W-:Y:S03]  /*441f0*/  STL.64 [R1+0x28e0], R24 ;  /* 0x0028e01801007387 */ /* 0x0103e60000100a00 */
[----:B-1----:R-:W2:Y:S01]  /*44200*/  LDL.LU R24, [R1+0x1b0] ;  /* 0x0001b00001187983 */ /* 0x002ea20000300800 */
[----:B------:R-:W2:Y:S02]  /*44210*/  LDL.LU R25, [R1+0x1b4] ;  /* 0x0001b40001197983 */ /* 0x000ea40000300800 */
[----:B------:R-:W3:Y:S02]  /*44220*/  LDL.LU R26, [R1+0x1b8] ;  /* 0x0001b800011a7983 */ /* 0x000ee40000300800 */
[----:B------:R-:W3:Y:S01]  /*44230*/  LDL.LU R27, [R1+0x1bc] ;  /* 0x0001bc00011b7983 */ /* 0x000ee20000300800 */
[----:B------:R-:W4:Y:S04]  /*44240*/  LDL R3, [R1+0x1214] ;  /* 0x0012140001037983 */ /* 0x000f280000100800 */
        /* <DEDUP_REMOVED lines=12> */
[----:B------:R-:W-:Y:S01]  /*44310*/  STL [R1+0x2860], R2 ;  /* 0x0028600201007387 */ /* 0x000fe20000100800 */
[----:B------:R-:W-:Y:S02]  /*44320*/  STL [R1+0x285c], R16 ;  /* 0x00285c1001007387 */ /* 0x000fe40000100800 */
[----:B0-----:R0:W-:Y:S02]  /*44330*/  STL [R1+0x2734], R6 ;  /* 0x0027340601007387 */ /* 0x0011e40000100800 */
[----:B------:R1:W-:Y:S01]  /*44340*/  STL [R1+0x2730], R7 ;  /* 0x0027300701007387 */ /* 0x0003e20000100800 */
[----:B------:R3:W-:Y:S01]  /*44350*/  STL.64 [R1+0x2850], R4 ;  /* 0x0028500401007387 */ /* 0x0007e20000100a00 */
[----:B0-----:R-:W-:Y:S01]  /*44360*/  MOV R6, R9 ;  /* 0x0000000900067202 */ /* 0x001fe20000000f00 */
[----:B-1----:R-:W-:Y:S01]  /*44370*/  IMAD.MOV.U32 R7, RZ, RZ, R8 ;  /* 0x000000ffff077224 */ /* 0x002fe200078e0008 */
[----:B---3--:R-:W-:Y:S01]  /*44380*/  MOV R5, R10 ;  /* 0x0000000a00057202 */ /* 0x008fe20000000f00 */
[----:B------:R-:W3:Y:S04]  /*44390*/  LDL.LU R4, [R1+0x110] ;  /* 0x0001100001047983 */ /* 0x000ee80000300800 */
[----:B------:R-:W0:Y:S04]  /*443a0*/  LDSM.16.M88.4 R8, [R11+0x28380] ;  /* 0x028380000b08783b */ /* 0x000e280000000200 */
[----:B0-----:R-:W-:Y:S01]  /*443b0*/  STL [R1+0x2738], R10 ;  /* 0x0027380a01007387 */ /* 0x001fe20000100800 */
[----:B------:R-:W-:Y:S02]  /*443c0*/  STL [R1+0x270c], R11 ;  /* 0x00270c0b01007387 */ /* 0x000fe40000100800 */
[----:B------:R0:W-:Y:S02]  /*443d0*/  STL.64 [R1+0x2868], R8 ;  /* 0x0028680801007387 */ /* 0x0001e40000100a00 */
[----:B0-----:R-:W2:Y:S01]  /*443e0*/  LDL.LU R8, [R1+0xc0] ;  /* 0x0000c00001087983 */ /* 0x001ea20000300800 */
[----:B------:R-:W2:Y:S02]  /*443f0*/  LDL.LU R9, [R1+0xc4] ;  /* 0x0000c40001097983 */ /* 0x000ea40000300800 */
[----:B------:R-:W2:Y:S02]  /*44400*/  LDL.LU R10, [R1+0xc8] ;  /* 0x0000c800010a7983 */ /* 0x000ea40000300800 */
[----:B------:R-:W2:Y:S01]  /*44410*/  LDL.LU R11, [R1+0xcc] ;  /* 0x0000cc00010b7983 */ /* 0x000ea20000300800 */
[----:B------:R-:W-:-:S02]  /*44420*/  MOV R28, R12 ;  /* 0x0000000c001c7202 */ /* 0x000fc40000000f00 */
[----:B------:R-:W0:Y:S04]  /*44430*/  LDSM.16.MT88.4 R12, [R17+0x1c080] ;  /* 0x01c08000110c783b */ /* 0x000e280000004200 */
[----:B--2---:R-:W-:Y:S01]  /*44440*/  STL.64 [R1+0x2878], R10 ;  /* 0x0028780a01007387 */ /* 0x004fe20000100a00 */
[----:B------:R1:W-:Y:S03]  /*44450*/  STL.64 [R1+0x2870], R8 ;  /* 0x0028700801007387 */ /* 0x0003e60000100a00 */
[----:B-1----:R-:W2:Y:S01]  /*44460*/  LDL.LU R8, [R1+0x130] ;  /* 0x0001300001087983 */ /* 0x002ea20000300800 */
[----:B------:R-:W2:Y:S02]  /*44470*/  LDL.LU R9, [R1+0x134] ;  /* 0x0001340001097983 */ /* 0x000ea40000300800 */
[----:B------:R-:W2:Y:S02]  /*44480*/  LDL.LU R10, [R1+0x138] ;  /* 0x00013800010a7983 */ /* 0x000ea40000300800 */
[----:B------:R-:W2:Y:S01]  /*44490*/  LDL.LU R11, [R1+0x13c] ;  /* 0x00013c00010b7983 */ /* 0x000ea20000300800 */
[----:B0-----:R-:W-:Y:S01]  /*444a0*/  STL.64 [R1+0x50], R12 ;  /* 0x0000500c01007387 */ /* 0x001fe20000100a00 */
[----:B------:R0:W-:Y:S03]  /*444b0*/  STL.64 [R1+0x58], R14 ;  /* 0x0000580e01007387 */ /* 0x0001e60000100a00 */
[----:B0-----:R-:W2:Y:S01]  /*444c0*/  LDL.LU.64 R14, [R1+0x2928] ;  /* 0x00292800010e7983 */ /* 0x001ea20000300a00 */
[----:B------:R-:W3:Y:S01]  /*444d0*/  LDL.LU.64 R12, [R1+0x2920] ;  /* 0x00292000010c7983 */ /* 0x000ee20000300a00 */
[C---:B--2---:R-:W-:Y:S11]  /*444e0*/  HMMA.16816.F32 R24, R20.reuse, R14, R24 ;  /* 0x0000000e1418723c */ /* 0x044ff60000001818 */
[----:B------:R-:W-:Y:S11]  /*444f0*/  @!UPT UIADD3 URZ, URZ, URZ, URZ ;  /* 0x0000003f3f3ff290 */ /* 0x000ff6000fffe03f */
[----:B------:R-:W-:Y:S01]  /*44500*/  @!UPT UIADD3 URZ, URZ, URZ, URZ ;  /* 0x0000003f3f3ff290 */ /* 0x000fe2000fffe03f */
[----:B------:R-:W-:Y:S01]  /*44510*/  STL.64 [R1+0xf0], R24 ;  /* 0x0000f01801007387 */ /* 0x000fe20000100a00 */
[----:B------:R-:W-:Y:S02]  /*44520*/  STL.64 [R1+0xf8], R26 ;  /* 0x0000f81a01007387 */ /* 0x000fe40000100a00 */
[----:B----4-:R-:W0:Y:S02]  /*44530*/  LDSM.16.MT88.4 R24, [R3+0x1c000] ;  /* 0x01c000000318783b */ /* 0x010e240000004200 */
[----:B0-----:R-:W-:Y:S02]  /*44540*/  STL.64 [R1+0x40], R24 ;  /* 0x0000401801007387 */ /* 0x001fe40000100a00 */
[----:B------:R-:W-:Y:S02]  /*44550*/  STL.64 [R1+0x48], R26 ;  /* 0x0000481a01007387 */ /* 0x000fe40000100a00 */
[----:B------:R-:W0:Y:S02]  /*44560*/  LDSM.16.MT88.4 R24, [R3+0x1c080] ;  /* 0x01c080000318783b */ /* 0x000e240000004200 */
[----:B0-----:R-:W-:Y:S02]  /*44570*/  STL.64 [R1+0x30], R24 ;  /* 0x0000301801007387 */ /* 0x001fe40000100a00 */
        /* <DEDUP_REMOVED lines=44> */
[----:B------:R-:W-:Y:S01]  /*44840*/  STL.64 [R1], R20 ;  /* 0x0000001401007387 */ /* 0x000fe20000100a00 */
        /* <DEDUP_REMOVED lines=9> */
[----:B------:R-:W2:Y:S01]  /*448e0*/  LDL.LU.64 R24, [R1+0x2880] ;  /* 0x0028800001187983 */ /* 0x000ea20000300a00 */
[----:B---3--:R-:W-:Y:S01]  /*448f0*/  HMMA.16816.F32 R4, R20, R18, R4 ;  /* 0x000000121404723c */ /* 0x008fe20000001804 */
[----:B------:R-:W3:Y:S11]  /*44900*/  LDL.LU R20, [R1+0xb0] ;  /* 0x0000b00001147983 */ /* 0x000ef60000300800 */
[----:B------:R-:W-:Y:S11]  /*44910*/  @!UPT UIADD3 URZ, URZ, URZ, URZ ;  /* 0x0000003f3f3ff290 */ /* 0x000ff6000fffe03f */
[----:B------:R0:W-:Y:S01]  /*44920*/  STL.64 [R1+0x140], R4 ;  /* 0x0001400401007387 */ /* 0x0001e20000100a00 */
[----:B------:R1:W-:Y:S02]  /*44930*/  STL.64 [R1+0x148], R6 ;  /* 0x0001480601007387 */ /* 0x0003e40000100a00 */
[----:B------:R-:W3:Y:S02]  /*44940*/  LDL.LU R21, [R1+0xb4] ;  /* 0x0000b40001157983 */ /* 0x000ee40000300800 */
[----:B------:R-:W3:Y:S01]  /*44950*/  LDL.LU R22, [R1+0xb8] ;  /* 0x0000b80001167983 */ /* 0x000ee20000300800 */
[----:B------:R-:W3:Y:S04]  /*44960*/  LDL.LU R23, [R1+0xbc] ;  /* 0x0000bc0001177983 */ /* 0x000ee80000300800 */
[----:B0-----:R-:W4:Y:S01]  /*44970*/  LDL.LU R4, [R1+0x170] ;  /* 0x0001700001047983 */ /* 0x001f220000300800 */
[----:B------:R-:W4:Y:S02]  /*44980*/  LDL.LU R5, [R1+0x174] ;  /* 0x0001740001057983 */ /* 0x000f240000300800 */
[----:B-1----:R-:W4:Y:S02]  /*44990*/  LDL.LU R6, [R1+0x178] ;  /* 0x0001780001067983 */ /* 0x002f240000300800 */
[----:B------:R-:W4:Y:S01]  /*449a0*/  LDL.LU R7, [R1+0x17c] ;  /* 0x00017c0001077983 */ /* 0x000f220000300800 */
        /* <DEDUP_REMOVED lines=10> */
[----:B------:R0:W-:Y:S01]  /*44a50*/  STL.64 [R1+0x130], R24 ;  /* 0x0001301801007387 */ /* 0x0001e20000100a00 */
[----:B------:R1:W-:Y:S03]  /*44a60*/  STL.64 [R1+0x138], R26 ;  /* 0x0001381a01007387 */ /* 0x0003e60000100a00 */
[----:B0-----:R-:W3:Y:S01]  /*44a70*/  LDL.LU.64 R24, [R1+0x70] ;  /* 0x0000700001187983 */ /* 0x001ee20000300a00 */
[----:B-1----:R-:W3:Y:S02]  /*44a80*/  LDL.LU.64 R26, [R1+0x78] ;  /* 0x00007800011a7983 */ /* 0x002ee40000300a00 */
[----:B------:R-:W-:Y:S01]  /*44a90*/  IMAD.MOV.U32 R10, RZ, RZ, R13 ;  /* 0x000000ffff0a7224 */ /* 0x000fe200078e000d */
[----:B---3--:R-:W-:Y:S01]  /*44aa0*/  HMMA.16816.F32 R20, R24, R14, R20 ;  /* 0x0000000e1814723c */ /* 0x008fe20000001814 */
[----:B------:R-:W-:Y:S02]  /*44ab0*/  MOV R2, R24 ;  /* 0x0000001800027202 */ /* 0x000fe40000000f00 */
[----:B------:R-:W-:Y:S01]  /*44ac0*/  MOV R16, R25 ;  /* 0x0000001900107202 */ /* 0x000fe20000000f00 */
[----:B------:R-:W-:Y:S01]  /*44ad0*/  IMAD.MOV.U32 R3, RZ, RZ, R26 ;  /* 0x000000ffff037224 */ /* 0x000fe200078e001a */
[----:B------:R-:W-:-:S02]  /*44ae0*/  MOV R0, R27 ;  /* 0x0000001b00007202 */ /* 0x000fc40000000f00 */
[----:B------:R-:W-:Y:S11]  /*44af0*/  LDSM.16.MT88.4 R24, [R29+0x1c080] ;  /* 0x01c080001d18783b */ /* 0x000ff60000004200 */
[----:B------:R-:W-:Y:S06]  /*44b00*/  @!UPT UIADD3 URZ, URZ, URZ, URZ ;  /* 0x0000003f3f3ff290 */ /* 0x000fec000fffe03f */
[----:B------:R-:W-:Y:S01]  /*44b10*/  MOV R11, R23 ;  /* 0x00000017000b7202 */ /* 0x000fe20000000f00 */
[----:B------:R-:W-:Y:S01]  /*44b20*/  STL.64 [R1+0xd0], R20 ;  /* 0x0000d01401007387 */ /* 0x000fe20000100a00 */
[----:B------:R-:W-:Y:S02]  /*44b30*/  STL [R1+0xd8], R22 ;  /* 0x0000d81601007387 */ /* 0x000fe40000100800 */
[----:B------:R-:W-:Y:S01]  /*44b40*/  LDSM.16.MT88.4 R20, [R17+0x1d000] ;  /* 0x01d000001114783b */ /* 0x000fe20000004200 */
[----:B------:R0:W-:Y:S02]  /*44b50*/  STL [R1+0x2840], R11 ;  /* 0x0028400b01007387 */ /* 0x0001e40000100800 */
[----:B0-----:R-:W-:Y:S02]  /*44b60*/  MOV R11, R12 ;  /* 0x0000000c000b7202 */ /* 0x001fe40000000f00 */
[----:B------:R-:W0:Y:S04]  /*44b70*/  LDSM.16.MT88.4 R12, [R29+0x1c000] ;  /* 0x01c000001d0c783b */ /* 0x000e280000004200 */
[----:B--2---:R1:W-:Y:S04]  /*44b80*/  STL.64 [R1+0x2838], R8 ;  /* 0x0028380801007387 */ /* 0x0043e80000100a00 */
[----:B-1----:R-:W2:Y:S01]  /*44b90*/  LDL.LU R8, [R1+0x1a0] ;  /* 0x0001a00001087983 */ /* 0x002ea20000300800 */
[----:B------:R-:W2:Y:S03]  /*44ba0*/  LDL.LU R9, [R1+0x1a4] ;  /* 0x0001a40001097983 */ /* 0x000ea60000300800 */
        /* <DEDUP_REMOVED lines=8> */
[----:B0-----:R-:W3:Y:S01]  /*44c30*/  LDL.LU.64 R24, [R1+0x50] ;  /* 0x0000500001187983 */ /* 0x001ee20000300a00 */
[----:B------:R-:W3:Y:S02]  /*44c40*/  LDL.LU.64 R26, [R1+0x58] ;  /* 0x00005800011a7983 */ /* 0x000ee40000300a00 */
[----:B------:R-:W-:Y:S02]  /*44c50*/  STL [R1+0x2708], R29 ;  /* 0x0027081d01007387 */ /* 0x000fe40000100800 */
[----:B------:R-:W-:Y:S01]  /*44c60*/  STL.64 [R1+0x2718], R22 ;  /* 0x0027181601007387 */ /* 0x000fe20000100a00 */
[----:B------:R0:W-:Y:S02]  /*44c70*/  STL.64 [R1+0x2710], R20 ;  /* 0x0027101401007387 */ /* 0x0001e40000100a00 */
[----:B0-----:R-:W-:-:S02]  /*44c80*/  MOV R20, R2 ;  /* 0x0000000200147202 */ /* 0x001fc40000000f00 */
[----:B------:R-:W2:Y:S01]  /*44c90*/  LDL.LU R2, [R1+0x2860] ;  /* 0x0028600001027983 */ /* 0x000ea20000300800 */
[----:B------:R-:W-:Y:S01]  /*44ca0*/  IMAD.MOV.U32 R21, RZ, RZ, R16 ;  /* 0x000000ffff157224 */ /* 0x000fe200078e0010 */
[----:B------:R-:W-:Y:S02]  /*44cb0*/  MOV R22, R3 ;  /* 0x0000000300167202 */ /* 0x000fe40000000f00 */
[----:B------:R-:W-:Y:S01]  /*44cc0*/  MOV R23, R0 ;  /* 0x0000000000177202 */ /* 0x000fe20000000f00 */
[----:B------:R-:W3:Y:S01]  /*44cd0*/  LDL.LU R16, [R1+0x285c] ;  /* 0x00285c0001107983 */ /* 0x000ee20000300800 */
[----:B------:R-:W3:Y:S05]  /*44ce0*/  LDL.LU R3, [R1+0x2858] ;  /* 0x0028580001037983 */ /* 0x000eea0000300800 */
[----:B----4-:R-:W-:Y:S01]  /*44cf0*/  HMMA.16816.F32 R20, R20, R18, R4 ;  /* 0x000000121414723c */ /* 0x010fe20000001804 */
[----:B------:R-:W4:Y:S11]  /*44d00*/  LDL.LU.64 R4, [R1+0x2850] ;  /* 0x0028500001047983 */ /* 0x000f360000300a00 */
[----:B------:R-:W-:Y:S11]  /*44d10*/  @!UPT UIADD3 URZ, URZ, URZ, URZ ;  /* 0x0000003f3f3ff290 */ /* 0x000ff6000fffe03f */
[----:B------:R-:W-:Y:S01]  /*44d20*/  STL.64 [R1+0x2728], R22 ;  /* 0x0027281601007387 */ /* 0x000fe20000100a00 */
[----:B------:R0:W-:Y:S02]  /*44d30*/  STL.64 [R1+0x2720], R20 ;  /* 0x0027201401007387 */ /* 0x0001e40000100a00 */
[----:B0-----:R-:W-:Y:S02]  /*44d40*/  IMAD.MOV.U32 R20, RZ, RZ, R28 ;  /* 0x000000ffff147224 */ /* 0x001fe400078e001c */
[----:B------:R-:W4:Y:S01]  /*44d50*/  LDL.LU R28, [R1+0x2848] ;  /* 0x00284800011c7983 */ /* 0x000f220000300800 */
[----:B--2---:R-:W-:-:S03]  /*44d60*/  MOV R21, R2 ;  /* 0x0000000200157202 */ /* 0x004fc60000000f00 */
[----:B------:R-:W2:Y:S01]  /*44d70*/  LDL.LU R2, [R1+0x2844] ;  /* 0x0028440001027983 */ /* 0x000ea20000300800 */
[----:B------:R-:W2:Y:S01]  /*44d80*/  LDL.LU R22, [R1+0x68] ;  /* 0x0000680001167983 */ /* 0x000ea20000300800 */
[----:B---3--:R-:W-:Y:S02]  /*44d90*/  MOV R23, R16 ;  /* 0x0000001000177202 */ /* 0x008fe40000000f00 */
[----:B------:R-:W0:Y:S04]  /*44da0*/  LDSM.16.MT88.4 R16, [R17+0x1d080] ;  /* 0x01d080001110783b */ /* 0x000e280000004200 */
[----:B0-----:R-:W-:Y:S01]  /*44db0*/  STL.64 [R1+0x26f0], R18 ;  /* 0x0026f01201007387 */ /* 0x001fe20000100a00 */
[----:B------:R0:W-:Y:S03]  /*44dc0*/  STL.64 [R1+0x26e8], R16 ;  /* 0x0026e81001007387 */ /* 0x0001e60000100a00 */
[----:B0-----:R-:W3:Y:S01]  /*44dd0*/  LDL.LU R16, [R1+0x160] ;  /* 0x0001600001107983 */ /* 0x001ee20000300800 */
[----:B----4-:R-:W-:Y:S01]  /*44de0*/  IMAD.MOV.U32 R17, RZ, RZ, R28 ;  /* 0x000000ffff117224 */ /* 0x010fe200078e001c */
[-C--:B--2---:R-:W-:Y:S01]  /*44df0*/  HMMA.16816.F32 R8, R20, R4.reuse, R8 ;  /* 0x000000041408723c */ /* 0x084fe20000001808 */
[----:B------:R-:W-:Y:S11]  /*44e00*/  MOV R19, R2 ;  /* 0x0000000200137202 */ /* 0x000ff60000000f00 */
[----:B------:R-:W-:Y:S11]  /*44e10*/  @!UPT UIADD3 URZ, URZ, URZ, URZ ;  /* 0x0000003f3f3ff290 */ /* 0x000ff6000fffe03f */
[----:B------:R-:W-:Y:S01]  /*44e20*/  @!UPT UIADD3 URZ, URZ, URZ, URZ ;  /* 0x0000003f3f3ff290 */ /* 0x000fe2000fffe03f */
[----:B------:R-:W-:Y:S02]  /*44e30*/  IMAD.MOV.U32 R2, RZ, RZ, R11 ;  /* 0x000000ffff027224 */ /* 0x000fe400078e000b */
[----:B------:R-:W-:Y:S01]  /*44e40*/  IMAD.MOV.U32 R0, RZ, RZ, R8 ;  /* 0x000000ffff007224 */ /* 0x000fe200078e0008 */
[----:B------:R-:W-:Y:S01]  /*44e50*/  MOV R28, R9 ;  /* 0x00000009001c7202 */ /* 0x000fe20000000f00 */
[----:B------:R-:W2:Y:S01]  /*44e60*/  LDL.LU R11, [R1+0x2840] ;  /* 0x00284000010b7983 */ /* 0x000ea20000300800 */
[----:B------:R-:W3:Y:S01]  /*44e70*/  LDL.LU.64 R8, [R1+0x2838] ;  /* 0x0028380001087983 */ /* 0x000ee20000300a00 */
[----:B------:R-:W-:Y:S01]  /*44e80*/  MOV R18, R3 ;  /* 0x0000000300127202 */ /* 0x000fe20000000f00 */
[----:B------:R-:W-:Y:S01]  /*44e90*/  HMMA.16816.F32 R12, R24, R4, R12 ;  /* 0x00000004180c723c */ /* 0x000fe2000000180c */
[----:B------:R-:W-:Y:S11]  /*44ea0*/  MOV R3, R10 ;  /* 0x0000000a00037202 */ /* 0x000ff60000000f00 */
[----:B------:R-:W-:Y:S11]  /*44eb0*/  @!UPT UIADD3 URZ, URZ, URZ, URZ ;  /* 0x0000003f3f3ff290 */ /* 0x000ff6000fffe03f */
[----:B------:R-:W-:Y:S01]  /*44ec0*/  @!UPT UIADD3 URZ, URZ, URZ, URZ ;  /* 0x0000003f3f3ff290 */ /* 0x000fe2000fffe03f */
[----:B------:R-:W-:Y:S01]  /*44ed0*/  IMAD.MOV.U32 R6, RZ, RZ, R14 ;  /* 0x000000ffff067224 */ /* 0x000fe200078e000e */
[----:B------:R-:W-:Y:S02]  /*44ee0*/  MOV R7, R15 ;  /* 0x0000000f00077202 */ /* 0x000fe40000000f00 */
[----:B------:R-:W-:Y:S01]  /*44ef0*/  MOV R10, R13 ;  /* 0x0000000d000a7202 */ /* 0x000fe20000000f00 */
[----:B---3--:R-:W-:Y:S11]  /*44f00*/  HMMA.16816.F32 R16, R20, R8, R16 ;  /* 0x000000081410723c */ /* 0x008ff60000001810 */
[----:B------:R-:W-:Y:S11]  /*44f10*/  @!UPT UIADD3 URZ, URZ, URZ, URZ ;  /* 0x0000003f3f3ff290 */ /* 0x000ff6000fffe03f */
[----:B------:R-:W-:Y:S01]  /*44f20*/  @!UPT UIADD3 URZ, URZ, URZ, URZ ;  /* 0x0000003f3f3ff290 */ /* 0x000fe2000fffe03f */
[----:B------:R0:W-:Y:S01]  /*44f30*/  STL.64 [R1+0x2700], R18 ;  /* 0x0027001201007387 */ /* 0x0001e20000100a00 */
[----:B------:R1:W-:Y:S02]  /*44f40*/  STL.64 [R1+0x26f8], R16 ;  /* 0x0026f81001007387 */ /* 0x0003e40000100a00 */
[----:B------:R3:W-:Y:S02]  /*44f50*/  STL [R1+0x60], R12 ;  /* 0x0000600c01007387 */ /* 0x0007e40000100800 */
[----:B------:R-:W-:Y:S01]  /*44f60*/  STL.64 [R1+0x2820], R6 ;  /* 0x0028200601007387 */ /* 0x000fe20000100a00 */
[----:B------:R-:W-:Y:S01]  /*44f70*/  STL.64 [R1+0x2818], R4 ;  /* 0x0028180401007387 */ /* 0x000fe20000100a00 */
[----:B0-----:R-:W-:Y:S02]  /*44f80*/  MOV R19, R24 ;  /* 0x0000001800137202 */ /* 0x001fe40000000f00 */
[----:B------:R-:W-:Y:S01]  /*44f90*/  MOV R18, R25 ;  /* 0x0000001900127202 */ /* 0x000fe20000000f00 */
[----:B------:R-:W4:Y:S01]  /*44fa0*/  LDL.LU R24, [R1+0x130] ;  /* 0x0001300001187983 */ /* 0x000f220000300800 */
[----:B-1----:R-:W-:-:S02]  /*44fb0*/  IMAD.MOV.U32 R17, RZ, RZ, R26 ;  /* 0x000000ffff117224 */ /* 0x002fc400078e001a */
[----:B------:R-:W4:Y:S01]  /*44fc0*/  LDL.LU R25, [R1+0x134] ;  /* 0x0001340001197983 */ /* 0x000f220000300800 */
[----:B------:R-:W-:Y:S01]  /*44fd0*/  MOV R16, R27 ;  /* 0x0000001b00107202 */ /* 0x000fe20000000f00 */
[----:B------:R-:W2:Y:S01]  /*44fe0*/  LDL.LU R26, [R1+0x138] ;  /* 0x00013800011a7983 */ /* 0x000ea20000300800 */
[----:B------:R-:W2:Y:S02]  /*44ff0*/  LDL.LU R27, [R1+0x13c] ;  /* 0x00013c00011b7983 */ /* 0x000ea40000300800 */
[----:B---3--:R-:W3:Y:S02]  /*45000*/  LDL.LU R12, [R1+0x80] ;  /* 0x00008000010c7983 */ /* 0x008ee40000300800 */
[----:B------:R-:W3:Y:S01]  /*45010*/  LDL.LU R13, [R1+0x84] ;  /* 0x00008400010d7983 */ /* 0x000ee20000300800 */
[----:B------:R-:W2:Y:S01]  /*45020*/  LDL.LU R14, [R1+0x88] ;  /* 0x00008800010e7983 */ /* 0x000ea20000300800 */
[----:B------:R-:W2:Y:S03]  /*45030*/  LDL.LU R15, [R1+0x8c] ;  /* 0x00008c00010f7983 */ /* 0x000ea60000300800 */
[----:B--2---:R-:W-:Y:S01]  /*45040*/  STL.64 [R1+0x2798], R14 ;  /* 0x0027980e01007387 */ /* 0x004fe20000100a00 */
[----:B---3--:R0:W-:Y:S03]  /*45050*/  STL.64 [R1+0x2790], R12 ;  /* 0x0027900c01007387 */ /* 0x0081e60000100a00 */
[----:B0-----:R-:W2:Y:S01]  /*45060*/  LDL.LU R12, [R1+0x20] ;  /* 0x00002000010c7983 */ /* 0x001ea20000300800 */
[----:B------:R-:W2:Y:S02]  /*45070*/  LDL.LU R13, [R1+0x24] ;  /* 0x00002400010d7983 */ /* 0x000ea40000300800 */
[----:B------:R-:W3:Y:S02]  /*45080*/  LDL.LU R14, [R1+0x28] ;  /* 0x00002800010e7983 */ /* 0x000ee40000300800 */
[----:B------:R-:W3:Y:S02]  /*45090*/  LDL.LU R15, [R1+0x2c] ;  /* 0x00002c00010f7983 */ /* 0x000ee40000300800 */
[----:B---3--:R-:W-:Y:S01]  /*450a0*/  STL.64 [R1+0x27c8], R14 ;  /* 0x0027c80e01007387 */ /* 0x008fe20000100a00 */
[----:B--2---:R-:W-:Y:S02]  /*450b0*/  STL.64 [R1+0x27c0], R12 ;  /* 0x0027c00c01007387 */ /* 0x004fe40000100a00 */
[----:B------:R-:W-:Y:S02]  /*450c0*/  STL.64 [R1+0x2758], R26 ;  /* 0x0027581a01007387 */ /* 0x000fe40000100a00 */
[----:B----4-:R0:W-:Y:S02]  /*450d0*/  STL.64 [R1+0x2750], R24 ;  /* 0x0027501801007387 */ /* 0x0101e40000100a00 */
        /* <DEDUP_REMOVED lines=30> */
[----:B0-----:R-:W2:Y:S01]  /*452c0*/  LDL.LU R24, [R1] ;  /* 0x0000000001187983 */ /* 0x001ea20000300800 */
[----:B------:R-:W2:Y:S02]  /*452d0*/  LDL.LU R25, [R1+0x4] ;  /* 0x0000040001197983 */ /* 0x000ea40000300800 */
[----:B------:R-:W3:Y:S02]  /*452e0*/  LDL.LU R26, [R1+0x8] ;  /* 0x00000800011a7983 */ /* 0x000ee40000300800 */
[----:B------:R-:W3:Y:S01]  /*452f0*/  LDL.LU R27, [R1+0xc] ;  /* 0x00000c00011b7983 */ /* 0x000ee20000300800 */
[----:B------:R-:W4:Y:S01]  /*45300*/  LDL.LU R12, [R1+0x90] ;  /* 0x00009000010c7983 */ /* 0x000f220000300800 */
[----:B------:R-:W4:Y:S02]  /*45310*/  LDL.LU R13, [R1+0x94] ;  /* 0x00009400010d7983 */ /* 0x000f240000300800 */
[----:B------:R-:W4:Y:S01]  /*45320*/  LDL.LU R14, [R1+0x98] ;  /* 0x00009800010e7983 */ /* 0x000f220000300800 */
[----:B------:R-:W-:Y:S01]  /*45330*/  MOV R7, R16 ;  /* 0x0000001000077202 */ /* 0x000fe20000000f00 */
[----:B------:R-:W4:Y:S01]  /*45340*/  LDL.LU R15, [R1+0x9c] ;  /* 0x00009c00010f7983 */ /* 0x000f220000300800 */
[----:B------:R-:W-:Y:S01]  /*45350*/  MOV R6, R17 ;  /* 0x0000001100067202 */ /* 0x000fe20000000f00 */
[----:B------:R-:W4:Y:S02]  /*45360*/  LDL.LU R16, [R1+0xf0] ;  /* 0x0000f00001107983 */ /* 0x000f240000300800 */
[----:B------:R-:W-:Y:S01]  /*45370*/  IMAD.MOV.U32 R5, RZ, RZ, R18 ;  /* 0x000000ffff057224 */ /* 0x000fe200078e0012 */
[----:B------:R-:W4:Y:S01]  /*45380*/  LDL.LU R17, [R1+0xf4] ;  /* 0x0000f40001117983 */ /* 0x000f220000300800 */
[----:B------:R-:W-:Y:S01]  /*45390*/  MOV R4, R19 ;  /* 0x0000001300047202 */ /* 0x000fe20000000f00 */
        /* <DEDUP_REMOVED lines=19> */
[----:B------:R-:W3:Y:S02]  /*454d0*/  LDL.LU R26, [R1+0x128] ;  /* 0x00012800011a7983 */ /* 0x000ee40000300800 */
[----:B------:R-:W3:Y:S02]  /*454e0*/  LDL.LU R27, [R1+0x12c] ;  /* 0x00012c00011b7983 */ /* 0x000ee40000300800 */
[----:B------:R-:W-:Y:S11]  /*454f0*/  IMAD.MOV.U32 R23, RZ, RZ, R11 ;  /* 0x000000ffff177224 */ /* 0x000ff600078e000b */
[----:B------:R-:W-:Y:S01]  /*45500*/  @!UPT UIADD3 URZ, URZ, URZ, URZ ;  /* 0x0000003f3f3ff290 */ /* 0x000fe2000fffe03f */
        /* <DEDUP_REMOVED lines=8> */
[----:B------:R-:W3:Y:S01]  /*45590*/  LDL.LU R20, [R1+0xd0] ;  /* 0x0000d00001147983 */ /* 0x000ee20000300800 */
[----:B------:R-:W3:Y:S02]  /*455a0*/  LDL.LU R21, [R1+0xd4] ;  /* 0x0000d40001157983 */ /* 0x000ee40000300800 */
[----:B------:R-:W3:Y:S02]  /*455b0*/  LDL.LU R22, [R1+0xd8] ;  /* 0x0000d80001167983 */ /* 0x000ee40000300800 */
[----:B------:R-:W4:Y:S01]  /*455c0*/  LDL.LU.64 R14, [R1+0x2830] ;  /* 0x00283000010e7983 */ /* 0x000f220000300a00 */
[----:B------:R-:W4:Y:S01]  /*455d0*/  LDL.LU.64 R12, [R1+0x2828] ;  /* 0x00282800010c7983 */ /* 0x000f220000300a00 */
[----:B------:R-:W-:Y:S02]  /*455e0*/  STL [R1+0xc4], R5 ;  /* 0x0000c40501007387 */ /* 0x000fe40000100800 */
[----:B------:R0:W-:Y:S02]  /*455f0*/  STL [R1+0xc8], R6 ;  /* 0x0000c80601007387 */ /* 0x0001e40000100800 */
[----:B0-----:R-:W2:Y:S01]  /*45600*/  LDL.LU.64 R6, [R1+0x2820] ;  /* 0x0028200001067983 */ /* 0x001ea20000300a00 */
[----:B------:R-:W4:Y:S02]  /*45610*/  LDL.LU.64 R4, [R1+0x2818] ;  /* 0x0028180001047983 */ /* 0x000f240000300a00 */
[C---:B----4-:R-:W-:Y:S08]  /*45620*/  HMMA.16816.F32 R16, R12.reuse, R4, R16 ;  /* 0x000000040c10723c */ /* 0x050ff00000001810 */
[----:B--2---:R-:W-:Y:S11]  /*45630*/  HMMA.16816.F32 R12, R12, R8, R24 ;  /* 0x000000080c0c723c */ /* 0x004ff60000001818 */
[----:B------:R-:W-:Y:S04]  /*45640*/  @!UPT UIADD3 URZ, URZ, URZ, URZ ;  /* 0x0000003f3f3ff290 */ /* 0x000fe8000fffe03f */
[----:B------:R0:W-:Y:S01]  /*45650*/  STL.64 [R1+0x110], R16 ;  /* 0x0001101001007387 */ /* 0x0001e20000100a00 */
[----:B------:R-:W-:Y:S02]  /*45660*/  STL.64 [R1+0x118], R18 ;  /* 0x0001181201007387 */ /* 0x000fe40000100a00 */
[----:B0-----:R-:W-:Y:S02]  /*45670*/  IMAD.MOV.U32 R16, RZ, RZ, R0 ;  /* 0x000000ffff107224 */ /* 0x001fe400078e0000 */
[----:B------:R-:W2:Y:S01]  /*45680*/  LDL.LU R0, [R1+0x2810] ;  /* 0x0028100001007983 */ /* 0x000ea20000300800 */
[----:B------:R-:W4:Y:S02]  /*45690*/  LDL.LU.64 R26, [R1+0x2808] ;  /* 0x00280800011a7983 */ /* 0x000f240000300a00 */
[----:B------:R-:W4:Y:S02]  /*456a0*/  LDL.LU.64 R24, [R1+0x2800] ;  /* 0x0028000001187983 */ /* 0x000f240000300a00 */
[----:B------:R-:W-:Y:S01]  /*456b0*/  STL.64 [R1+0x100], R12 ;  /* 0x0001000c01007387 */ /* 0x000fe20000100a00 */
[----:B------:R0:W-:Y:S04]  /*456c0*/  STL.64 [R1+0x108], R14 ;  /* 0x0001080e01007387 */ /* 0x0001e80000100a00 */
[----:B0-----:R-:W4:Y:S01]  /*456d0*/  LDL.LU.64 R14, [R1+0x27f8] ;  /* 0x0027f800010e7983 */ /* 0x001f220000300a00 */
[----:B------:R-:W4:Y:S02]  /*456e0*/  LDL.LU.64 R12, [R1+0x27f0] ;  /* 0x0027f000010c7983 */ /* 0x000f240000300a00 */
        /* <DEDUP_REMOVED lines=22> */
[----:B------:R-:W-:Y:S01]  /*45850*/  IMAD.MOV.U32 R19, RZ, RZ, R2 ;  /* 0x000000ffff137224 */ /* 0x000fe200078e0002 */
[----:B------:R-:W-:Y:S02]  /*45860*/  MOV R18, R3 ;  /* 0x0000000300127202 */ /* 0x000fe40000000f00 */
[----:B------:R-:W-:Y:S01]  /*45870*/  MOV R17, R28 ;  /* 0x0000001c00117202 */ /* 0x000fe20000000f00 */
[----:B----4-:R-:W-:Y:S01]  /*45880*/  HMMA.16816.F32 R12, R12, R8, R24 ;  /* 0x000000080c0c723c */ /* 0x010fe20000001818 */
[----:B------:R-:W4:Y:S01]  /*45890*/  LDL.LU.64 R26, [R1+0x27a8] ;  /* 0x0027a800011a7983 */ /* 0x000f220000300a00 */
[----:B------:R-:W4:Y:S11]  /*458a0*/  LDL.LU.64 R24, [R1+0x27a0] ;  /* 0x0027a00001187983 */ /* 0x000f360000300a00 */
[----:B------:R-:W-:Y:S11]  /*458b0*/  @!UPT UIADD3 URZ, URZ, URZ, URZ ;  /* 0x0000003f3f3ff290 */ /* 0x000ff6000fffe03f */
[----:B------:R-:W-:Y:S01]  /*458c0*/  IMAD.MOV.U32 R2, RZ, RZ, R15 ;  /* 0x000000ffff027224 */ /* 0x000fe200078e000f */
[----:B------:R-:W-:Y:S02]  /*458d0*/  MOV R3, R14 ;  /* 0x0000000e00037202 */ /* 0x000fe40000000f00 */
[----:B------:R-:W-:Y:S01]  /*458e0*/  MOV R28, R13 ;  /* 0x0000000d001c7202 */ /* 0x000fe20000000f00 */
[----:B------:R-:W-:Y:S01]  /*458f0*/  STL [R1+0x1e0], R12 ;  /* 0x0001e00c01007387 */ /* 0x000fe20000100800 */
[----:B------:R-:W-:Y:S02]  /*45900*/  STL [R1+0x26e0], R2 ;  /* 0x0026e00201007387 */ /* 0x000fe40000100800 */
[----:B------:R-:W-:Y:S01]  /*45910*/  STL [R1+0x26b8], R3 ;  /* 0x0026b80301007387 */ /* 0x000fe20000100800 */
[----:B------:R0:W-:Y:S04]  /*45920*/  STL [R1+0x2690], R28 ;  /* 0x0026901c01007387 */ /* 0x0001e80000100800 */
[----:B0-----:R-:W2:Y:S04]  /*45930*/  LDL R28, [R1+0x1214] ;  /* 0x00121400011c7983 */ /* 0x001ea80000100800 */
[----:B--2---:R-:W0:Y:S04]  /*45940*/  LDSM.16.MT88.4 R12, [R28+0x1d000] ;  /* 0x01d000001c0c783b */ /* 0x004e280000004200 */
[----:B0-----:R-:W-:Y:S01]  /*45950*/  STL.64 [R1+0x10], R12 ;  /* 0x0000100c01007387 */ /* 0x001fe20000100a00 */
[----:B------:R0:W-:Y:S03]  /*45960*/  STL.64 [R1+0x18], R14 ;  /* 0x0000180e01007387 */ /* 0x0001e60000100a00 */
[----:B0-----:R-:W4:Y:S01]  /*45970*/  LDL.LU.64 R14, [R1+0x2798] ;  /* 0x00279800010e7983 */ /* 0x001f220000300a00 */
[----:B------:R-:W4:Y:S02]  /*45980*/  LDL.LU.64 R12, [R1+0x2790] ;  /* 0x00279000010c7983 */ /* 0x000f240000300a00 */
[C---:B----4-:R-:W-:Y:S11]  /*45990*/  HMMA.16816.F32 R24, R12.reuse, R4, R24 ;  /* 0x000000040c18723c */ /* 0x050ff60000001818 */
[----:B------:R-:W-:Y:S11]  /*459a0*/  @!UPT UIADD3 URZ, URZ, URZ, URZ ;  /* 0x0000003f3f3ff290 */ /* 0x000ff6000fffe03f */
[----:B------:R-:W-:Y:S01]  /*459b0*/  @!UPT UIADD3 URZ, URZ, URZ, URZ ;  /* 0x0000003f3f3ff290 */ /* 0x000fe2000fffe03f */
[----:B------:R-:W-:Y:S01]  /*459c0*/  STL.64 [R1+0x1f0], R24 ;  /* 0x0001f01801007387 */ /* 0x000fe20000100a00 */
[----:B------:R-:W-:Y:S02]  /*459d0*/  STL.64 [R1+0x1f8], R26 ;  /* 0x0001f81a01007387 */ /* 0x000fe40000100a00 */
[----:B------:R-:W0:Y:S02]  /*459e0*/  LDSM.16.MT88.4 R24, [R28+0x1d080] ;  /* 0x01d080001c18783b */ /* 0x000e240000004200 */
[----:B0-----:R-:W-:Y:S02]  /*459f0*/  STL.64 [R1], R24 ;  /* 0x0000001801007387 */ /* 0x001fe40000100a00 */
        /* <DEDUP_REMOVED lines=28> */
[----:B0-----:R-:W2:Y:S01]  /*45bc0*/  LDL.LU R12, [R1+0x60] ;  /* 0x00006000010c7983 */ /* 0x001ea20000300800 */
[----:B------:R-:W-:Y:S02]  /*45bd0*/  MOV R13, R10 ;  /* 0x0000000a000d7202 */ /* 0x000fe40000000f00 */
[----:B------:R-:W4:Y:S02]  /*45be0*/  LDL.LU R10, [R1+0x2738] ;  /* 0x00273800010a7983 */ /* 0x000f240000300800 */
[----:B-1----:R-:W-:Y:S01]  /*45bf0*/  IMAD.MOV.U32 R14, RZ, RZ, R6 ;  /* 0x000000ffff0e7224 */ /* 0x002fe200078e0006 */
[----:B------:R-:W-:Y:S01]  /*45c00*/  MOV R15, R7 ;  /* 0x00000007000f7202 */ /* 0x000fe20000000f00 */
        /* <DEDUP_REMOVED lines=14> */
[----:B------:R1:W-:Y:S01]  /*45cf0*/  STL.64 [R1+0x188], R26 ;  /* 0x0001881a01007387 */ /* 0x0003e20000100a00 */
[----:B0-----:R-:W-:Y:S02]  /*45d00*/  MOV R24, R11 ;  /* 0x0000000b00187202 */ /* 0x001fe40000000f00 */
[----:B------:R-:W4:Y:S01]  /*45d10*/  LDL.LU R11, [R1+0x270c] ;  /* 0x00270c00010b7983 */ /* 0x000f220000300800 */
[----:B------:R-:W3:Y:S02]  /*45d20*/  LDL.LU R25, [R1+0xc4] ;  /* 0x0000c40001197983 */ /* 0x000ee40000300800 */
[----:B-1----:R-:W3:Y:S02]  /*45d30*/  LDL.LU R26, [R1+0xc8] ;  /* 0x0000c800011a7983 */ /* 0x002ee40000300800 */
[----:B------:R-:W-:Y:S02]  /*45d40*/  IMAD.MOV.U32 R27, RZ, RZ, R29 ;  /* 0x000000ffff1b7224 */ /* 0x000fe400078e001d */
[----:B------:R-:W3:Y:S01]  /*45d50*/  LDL.LU R29, [R1+0x2708] ;  /* 0x00270800011d7983 */ /* 0x000ee20000300800 */
[C---:B--2---:R-:W-:Y:S11]  /*45d60*/  HMMA.16816.F32 R16, R20.reuse, R6, R16 ;  /* 0x000000061410723c */ /* 0x044ff60000001810 */
[----:B------:R-:W-:Y:S11]  /*45d70*/  @!UPT UIADD3 URZ, URZ, URZ, URZ ;  /* 0x0000003f3f3ff290 */ /* 0x000ff6000fffe03f */
[----:B------:R-:W-:Y:S01]  /*45d80*/  @!UPT UIADD3 URZ, URZ, URZ, URZ ;  /* 0x0000003f3f3ff290 */ /* 0x000fe2000fffe03f */
[----:B------:R-:W-:Y:S01]  /*45d90*/  STL.64 [R1+0x170], R16 ;  /* 0x0001701001007387 */ /* 0x000fe20000100a00 */
[----:B------:R0:W-:Y:S03]  /*45da0*/  STL.64 [R1+0x178], R18 ;  /* 0x0001781201007387 */ /* 0x0001e60000100a00 */
[----:B0-----:R-:W4:Y:S01]  /*45db0*/  LDL.LU.64 R18, [R1+0x2700] ;  /* 0x0027000001127983 */ /* 0x001f220000300a00 */
[----:B------:R-:W4:Y:S02]  /*45dc0*/  LDL.LU.64 R16, [R1+0x26f8] ;  /* 0x0026f80001107983 */ /* 0x000f240000300a00 */
[----:B----4-:R-:W-:Y:S01]  /*45dd0*/  HMMA.16816.F32 R20, R20, R10, R16 ;  /* 0x0000000a1414723c */ /* 0x010fe20000001810 */
[----:B------:R-:W2:Y:S01]  /*45de0*/  LDL.LU.64 R18, [R1+0x26f0] ;  /* 0x0026f00001127983 */ /* 0x000ea20000300a00 */
[----:B------:R-:W2:Y:S02]  /*45df0*/  LDL.LU.64 R16, [R1+0x26e8] ;  /* 0x0026e80001107983 */ /* 0x000ea40000300a00 */
[----:B------:R-:W4:Y:S11]  /*45e00*/  LDL R3, [R1+0x1ae4] ;  /* 0x001ae40001037983 */ /* 0x000f360000100800 */
[----:B------:R-:W-:Y:S08]  /*45e10*/  @!UPT UIADD3 URZ, URZ, URZ, URZ ;  /* 0x0000003f3f3ff290 */ /* 0x000ff0000fffe03f */
[----:B------:R-:W-:Y:S01]  /*45e20*/  STL.64 [R1+0x150], R20 ;  /* 0x0001501401007387 */ /* 0x000fe20000100a00 */
[----:B------:R-:W-:Y:S02]  /*45e30*/  STL.64 [R1+0x158], R22 ;  /* 0x0001581601007387 */ /* 0x000fe40000100a00 */
[----:B------:R-:W0:Y:S01]  /*45e40*/  LDSM.16.MT88.4 R20, [R0+0x1d080] ;  /* 0x01d080000014783b */ /* 0x000e220000004200 */
[----:B--2---:R-:W-:Y:S11]  /*45e50*/  HMMA.16816.F32 R12, R16, R6, R12 ;  /* 0x00000006100c723c */ /* 0x004ff6000000180c */
[----:B------:R-:W-:Y:S11]  /*45e60*/  @!UPT UIADD3 URZ, URZ, URZ, URZ ;  /* 0x0000003f3f3ff290 */ /* 0x000ff6000fffe03f */
[----:B------:R-:W-:Y:S01]  /*45e70*/  @!UPT UIADD3 URZ, URZ, URZ, URZ ;  /* 0x0000003f3f3ff290 */ /* 0x000fe2000fffe03f */
[----:B------:R-:W-:Y:S01]  /*45e80*/  STL.64 [R1+0x130], R12 ;  /* 0x0001300c01007387 */ /* 0x000fe20000100a00 */
[----:B------:R-:W-:Y:S02]  /*45e90*/  STL.64 [R1+0x138], R14 ;  /* 0x0001380e01007387 */ /* 0x000fe40000100a00 */
[----:B---3--:R-:W1:Y:S04]  /*45ea0*/  LDSM.16.MT88.4 R12, [R29+0x1d000] ;  /* 0x01d000001d0c783b */ /* 0x008e680000004200 */
[----:B0-----:R0:W-:Y:S01]  /*45eb0*/  STL.64 [R1+0x50], R20 ;  /* 0x0000501401007387 */ /* 0x0011e20000100a00 */
[----:B------:R2:W-:Y:S04]  /*45ec0*/  STL.64 [R1+0x58], R22 ;  /* 0x0000581601007387 */ /* 0x0005e80000100a00 */
[----:B0-----:R-:W3:Y:S04]  /*45ed0*/  LDL.LU R20, [R1] ;  /* 0x0000000001147983 */ /* 0x001ee80000300800 */
[----:B-1----:R-:W-:Y:S01]  /*45ee0*/  STL.64 [R1+0x40], R12 ;  /* 0x0000400c01007387 */ /* 0x002fe20000100a00 */
[----:B------:R0:W-:Y:S02]  /*45ef0*/  STL.64 [R1+0x48], R14 ;  /* 0x0000480e01007387 */ /* 0x0001e40000100a00 */
[----:B------:R-:W3:Y:S02]  /*45f00*/  LDL.LU R21, [R1+0x4] ;  /* 0x0000040001157983 */ /* 0x000ee40000300800 */
[----:B--2---:R-:W2:Y:S01]  /*45f10*/  LDL.LU R22, [R1+0x8] ;  /* 0x0000080001167983 */ /* 0x004ea20000300800 */
[----:B0-----:R-:W0:Y:S04]  /*45f20*/  S2R R15, SR_TID.X ;  /* 0x00000000000f7919 */ /* 0x001e280000002100 */
[----:B------:R-:W1:Y:S01]  /*45f30*/  S2R R14, SR_TID.X ;  /* 0x00000000000e7919 */ /* 0x000e620000002100 */
[----:B------:R-:W-:-:S02]  /*45f40*/  MOV R23, R2 ;  /* 0x0000000200177202 */ /* 0x000fc40000000f00 */
[----:B------:R-:W4:Y:S01]  /*45f50*/  LDL.LU R2, [R1+0x26e0] ;  /* 0x0026e00001027983 */ /* 0x000f220000300800 */
[C---:B0-----:R-:W-:Y:S01]  /*45f60*/  SHF.L.U32 R13, R15.reuse, 0x1, RZ ;  /* 0x000000010f0d7819 */ /* 0x041fe200000006ff */
[----:B------:R-:W-:Y:S01]  /*45f70*/  LOP3.LUT R15, R15, 0x7, RZ, 0xc0, !PT ;  /* 0x000000070f0f7812 */ /* 0x000fe200078ec0ff */
[----:B-1----:R-:W-:-:S04]  /*45f80*/  LOP3.LUT R14, R14, 0x10, RZ, 0xc0, !PT ;  /* 0x000000100e0e7812 */ /* 0x002fc800078ec0ff */
[----:B------:R-:W-:Y:S02]  /*45f90*/  IMAD R15, R15, 0x110, RZ ;  /* 0x000001100f0f7824 */ /* 0x000fe400078e02ff */
[----:B------:R-:W-:-:S03]  /*45fa0*/  IMAD.SHL.U32 R14, R14, 0x80, RZ ;  /* 0x000000800e0e7824 */ /* 0x000fc600078e00ff */
[----:B------:R-:W-:-:S04]  /*45fb0*/  LOP3.LUT R15, R15, 0x10, R13, 0x78, !PT ;  /* 0x000000100f0f7812 */ /* 0x000fc800078e780d */
[----:B------:R-:W-:-:S06]  /*45fc0*/  LOP3.LUT R15, R15, R14, RZ, 0xfc, !PT ;  /* 0x0000000e0f0f7212 */ /* 0x000fcc00078efcff */
[----:B------:R-:W0:Y:S01]  /*45fd0*/  LDSM.16.MT88.4 R12, [R15+0x1e000] ;  /* 0x01e000000f0c783b */ /* 0x000e220000004200 */
[----:B------:R-:W-:Y:S01]  /*45fe0*/  HMMA.16816.F32 R16, R16, R10, R24 ;  /* 0x0000000a1010723c */ /* 0x000fe20000001818 */
[----:B0-----:R-:W-:Y:S01]  /*45ff0*/  IMAD.MOV.U32 R9, RZ, RZ, R14 ;  /* 0x000000ffff097224 */ /* 0x001fe200078e000e */
[----:B------:R-:W-:Y:S01]  /*46000*/  MOV R8, R15 ;  /* 0x0000000f00087202 */ /* 0x000fe20000000f00 */
[----:B--2---:R-:W-:Y:S01]  /*46010*/  STL.64 [R1+0x26b0], R22 ;  /* 0x0026b01601007387 */ /* 0x004fe20000100a00 */
[----:B---3--:R-:W-:Y:S02]  /*46020*/  STL.64 [R1+0x26a8], R20 ;  /* 0x0026a81401007387 */ /* 0x008fe40000100a00 */
[----:B------:R-:W0:Y:S02]  /*46030*/  LDSM.16.MT88.4 R20, [R29+0x1d080] ;  /* 0x01d080001d14783b */ /* 0x000e240000004200 */
[----:B0-----:R-:W-:Y:S02]  /*46040*/  STL.64 [R1+0x30], R20 ;  /* 0x0000301401007387 */ /* 0x001fe40000100a00 */
[----:B------:R-:W-:Y:S11]  /*46050*/  STL.64 [R1+0x38], R22 ;  /* 0x0000381601007387 */ /* 0x000ff60000100a00 */
[----:B------:R-:W-:Y:S02]  /*46060*/  @!UPT UIADD3 URZ, URZ, URZ, URZ ;  /* 0x0000003f3f3ff290 */ /* 0x000fe4000fffe03f */
[----:B------:R-:W-:Y:S02]  /*46070*/  STL.64 [R1+0x120], R16 ;  /* 0x0001201001007387 */ /* 0x000fe40000100a00 */
[----:B------:R-:W-:Y:S01]  /*46080*/  STL.64 [R1+0x128], R18 ;  /* 0x0001281201007387 */ /* 0x000fe20000100a00 */
[----:B------:R-:W-:Y:S01]  /*46090*/  STL.64 [R1+0x26c8], R10 ;  /* 0x0026c80a01007387 */ /* 0x000fe20000100a00 */
[----:B------:R0:W-:Y:S03]  /*460a0*/  STL.64 [R1+0x26c0], R8 ;  /* 0x0026c00801007387 */ /* 0x0001e60000100a00 */
[----:B----4-:R-:W1:Y:S04]  /*460b0*/  LDSM.16.M88.4 R16, [R3+0x20380] ;  /* 0x020380000310783b */ /* 0x010e680000000200 */
[----:B0-----:R-:W2:Y:S01]  /*460c0*/  LDL.LU R8, [R1+0x110] ;  /* 0x0001100001087983 */ /* 0x001ea20000300800 */
[----:B------:R-:W2:Y:S02]  /*460d0*/  LDL.LU R9, [R1+0x114] ;  /* 0x0001140001097983 */ /* 0x000ea40000300800 */
[----:B------:R-:W2:Y:S02]  /*460e0*/  LDL.LU R10, [R1+0x118] ;  /* 0x00011800010a7983 */ /* 0x000ea40000300800 */
[----:B------:R-:W2:Y:S01]  /*460f0*/  LDL.LU R11, [R1+0x11c] ;  /* 0x00011c00010b7983 */ /* 0x000ea20000300800 */
[----:B------:R-:W3:Y:S01]  /*46100*/  LDL.LU R20, [R1+0x100] ;  /* 0x0001000001147983 */ /* 0x000ee20000300800 */
[----:B------:R-:W3:Y:S02]  /*46110*/  LDL.LU R21, [R1+0x104] ;  /* 0x0001040001157983 */ /* 0x000ee40000300800 */
[----:B------:R-:W4:Y:S02]  /*46120*/  LDL.LU R22, [R1+0x108] ;  /* 0x0001080001167983 */ /* 0x000f240000300800 */
[----:B------:R-:W4:Y:S01]  /*46130*/  LDL.LU R23, [R1+0x10c] ;  /* 0x00010c0001177983 */ /* 0x000f220000300800 */
[----:B------:R-:W-:-:S02]  /*46140*/  MOV R4, R12 ;  /* 0x0000000c00047202 */ /* 0x000fc40000000f00 */
[----:B------:R-:W-:Y:S02]  /*46150*/  MOV R5, R13 ;  /* 0x0000000d00057202 */ /* 0x000fe40000000f00 */
[----:B------:R-:W0:Y:S04]  /*46160*/  LDSM.16.M88.4 R12, [R3+0x28380] ;  /* 0x02838000030c783b */ /* 0x000e280000000200 */
[----:B----4-:R-:W-:Y:S01]  /*46170*/  STL.64 [R1+0x26d8], R22 ;  /* 0x0026d81601007387 */ /* 0x010fe20000100a00 */
[----:B---3--:R3:W-:Y:S03]  /*46180*/  STL.64 [R1+0x26d0], R20 ;  /* 0x0026d01401007387 */ /* 0x0087e60000100a00 */
[----:B---3--:R-:W2:Y:S01]  /*46190*/  LDL.LU.64 R20, [R1+0x10] ;  /* 0x0000100001147983 */ /* 0x008ea20000300a00 */
[----:B------:R-:W2:Y:S02]  /*461a0*/  LDL.LU.64 R22, [R1+0x18] ;  /* 0x0000180001167983 */ /* 0x000ea40000300a00 */
[----:B-1----:R-:W-:Y:S02]  /*461b0*/  STL [R1+0x24b0], R18 ;  /* 0x0024b01201007387 */ /* 0x002fe40000100800 */
[----:B------:R1:W-:Y:S01]  /*461c0*/  STL [R1+0x24ac], R19 ;  /* 0x0024ac1301007387 */ /* 0x0003e20000100800 */
[----:B0-----:R-:W-:Y:S01]  /*461d0*/  STL [R1+0x25bc], R12 ;  /* 0x0025bc0c01007387 */ /* 0x001fe20000100800 */
[----:B------:R-:W3:Y:S02]  /*461e0*/  LDL.LU R24, [R1+0x160] ;  /* 0x0001600001187983 */ /* 0x000ee40000300800 */
[----:B------:R-:W3:Y:S02]  /*461f0*/  LDL.LU R25, [R1+0x164] ;  /* 0x0001640001197983 */ /* 0x000ee40000300800 */
[----:B------:R-:W4:Y:S01]  /*46200*/  LDL.LU R26, [R1+0x168] ;  /* 0x00016800011a7983 */ /* 0x000f220000300800 */
[----:B------:R-:W4:Y:S04]  /*46210*/  LDL.LU R27, [R1+0x16c] ;  /* 0x00016c00011b7983 */ /* 0x000f280000300800 */
[----:B-1----:R-:W0:Y:S02]  /*46220*/  S2R R19, SR_TID.X ;  /* 0x0000000000137919 */ /* 0x002e240000002100 */
[----:B0-----:R-:W-:-:S02]  /*46230*/  LOP3.LUT R18, R19, 0x7, RZ, 0xc0, !PT ;  /* 0x0000000713127812 */ /* 0x001fc400078ec0ff */
[C---:B------:R-:W-:Y:S01]  /*46240*/  LOP3.LUT R3, R19.reuse, 0x10, RZ, 0xc0, !PT ;  /* 0x0000001013037812 */ /* 0x040fe200078ec0ff */
[----:B------:R-:W-:Y:S02]  /*46250*/  SHF.L.U32 R19, R19, 0x1, RZ ;  /* 0x0000000113137819 */ /* 0x000fe400000006ff */
[----:B------:R-:W-:Y:S02]  /*46260*/  IMAD R18, R18, 0x110, RZ ;  /* 0x0000011012127824 */ /* 0x000fe400078e02ff */
[----:B------:R-:W-:-:S03]  /*46270*/  IMAD.SHL.U32 R3, R3, 0x80, RZ ;  /* 0x0000008003037824 */ /* 0x000fc600078e00ff */
[----:B------:R-:W-:-:S04]  /*46280*/  LOP3.LUT R18, R18, 0x10, R19, 0x78, !PT ;  /* 0x0000001012127812 */ /* 0x000fc800078e7813 */
[----:B------:R-:W-:Y:S01]  /*46290*/  LOP3.LUT R18, R18, R3, RZ, 0xfc, !PT ;  /* 0x0000000312127212 */ /* 0x000fe200078efcff */
[----:B----4-:R-:W-:Y:S01]  /*462a0*/  STL.64 [R1+0x26a0], R26 ;  /* 0x0026a01a01007387 */ /* 0x010fe20000100a00 */
[----:B---3--:R0:W-:Y:S03]  /*462b0*/  STL.64 [R1+0x2698], R24 ;  /* 0x0026981801007387 */ /* 0x0081e60000100a00 */
[----:B0-----:R-:W3:Y:S01]  /*462c0*/  LDL.LU R24, [R1+0xf0] ;  /* 0x0000f00001187983 */ /* 0x001ee20000300800 */
[----:B------:R-:W3:Y:S02]  /*462d0*/  LDL.LU R25, [R1+0xf4] ;  /* 0x0000f40001197983 */ /* 0x000ee40000300800 */
[----:B------:R-:W3:Y:S02]  /*462e0*/  LDL.LU R26, [R1+0xf8] ;  /* 0x0000f800011a7983 */ /* 0x000ee40000300800 */
[----:B------:R-:W3:Y:S01]  /*462f0*/  LDL.LU R27, [R1+0xfc] ;  /* 0x0000fc00011b7983 */ /* 0x000ee20000300800 */
[----:B------:R-:W-:Y:S01]  /*46300*/  STL [R1+0x25b8], R13 ;  /* 0x0025b80d01007387 */ /* 0x000fe20000100800 */
[----:B------:R-:W-:Y:S02]  /*46310*/  STL [R1+0x24b4], R14 ;  /* 0x0024b40e01007387 */ /* 0x000fe40000100800 */
[----:B------:R-:W-:Y:S02]  /*46320*/  STL [R1+0x24a8], R15 ;  /* 0x0024a80f01007387 */ /* 0x000fe40000100800 */
[----:B------:R-:W0:Y:S01]  /*46330*/  LDSM.16.MT88.4 R12, [R18+0x1e080] ;  /* 0x01e08000120c783b */ /* 0x000e220000004200 */
[----:B--2---:R-:W-:Y:S01]  /*46340*/  HMMA.16816.F32 R8, R20, R6, R8 ;  /* 0x000000061408723c */ /* 0x004fe20000001808 */
[----:B------:R-:W-:-:S02]  /*46350*/  MOV R3, R20 ;  /* 0x0000001400037202 */ /* 0x000fc40000000f00 */
[----:B------:R-:W-:Y:S01]  /*46360*/  MOV R19, R21 ;  /* 0x0000001500137202 */ /* 0x000fe20000000f00 */
[----:B0-----:R-:W-:Y:S01]  /*46370*/  STL.64 [R1+0x80], R12 ;  /* 0x0000800c01007387 */ /* 0x001fe20000100a00 */
[----:B------:R0:W-:Y:S02]  /*46380*/  STL.64 [R1+0x88], R14 ;  /* 0x0000880e01007387 */ /* 0x0001e40000100a00 */
[----:B0-----:R-:W-:Y:S01]  /*46390*/  IMAD.MOV.U32 R14, RZ, RZ, R22 ;  /* 0x000000ffff0e7224 */ /* 0x001fe200078e0016 */
[----:B------:R-:W-:Y:S02]  /*463a0*/  MOV R15, R23 ;  /* 0x00000017000f7202 */ /* 0x000fe40000000f00 */
[----:B------:R-:W2:Y:S01]  /*463b0*/  LDL.LU.64 R22, [R1+0x26d8] ;  /* 0x0026d80001167983 */ /* 0x000ea20000300a00 */
[----:B------:R-:W2:Y:S11]  /*463c0*/  LDL.LU.64 R20, [R1+0x26d0] ;  /* 0x0026d00001147983 */ /* 0x000eb60000300a00 */
[----:B------:R-:W-:Y:S02]  /*463d0*/  @!UPT UIADD3 URZ, URZ, URZ, URZ ;  /* 0x0000003f3f3ff290 */ /* 0x000fe4000fffe03f */
[----:B------:R-:W-:Y:S01]  /*463e0*/  MOV R12, R10 ;  /* 0x0000000a000c7202 */ /* 0x000fe20000000f00 */
[----:B------:R0:W-:Y:S02]  /*463f0*/  STL.64 [R1+0x140], R8 ;  /* 0x0001400801007387 */ /* 0x0001e40000100a00 */
[----:B------:R-:W-:Y:S02]  /*46400*/  IMAD.MOV.U32 R13, RZ, RZ, R11 ;  /* 0x000000ffff0d7224 */ /* 0x000fe400078e000b */
[----:B------:R-:W2:Y:S04]  /*46410*/  LDL.LU.64 R10, [R1+0x26c8] ;  /* 0x0026c800010a7983 */ /* 0x000ea80000300a00 */
[----:B0-----:R-:W4:Y:S01]  /*46420*/  LDL.LU.64 R8, [R1+0x26c0] ;  /* 0x0026c00001087983 */ /* 0x001f220000300a00 */
[----:B------:R0:W-:Y:S02]  /*46430*/  STL [R1+0x25c4], R13 ;  /* 0x0025c40d01007387 */ /* 0x0001e40000100800 */
[----:B------:R1:W-:Y:S01]  /*46440*/  STL [R1+0x25c0], R12 ;  /* 0x0025c00c01007387 */ /* 0x0003e20000100800 */
[----:B0-----:R-:W-:-:S02]  /*46450*/  MOV R13, R19 ;  /* 0x00000013000d7202 */ /* 0x001fc40000000f00 */
[----:B-1----:R-:W-:Y:S02]  /*46460*/  MOV R12, R3 ;  /* 0x00000003000c7202 */ /* 0x002fe40000000f00 */
[----:B------:R-:W3:Y:S05]  /*46470*/  LDL.LU R3, [R1+0x26b8] ;  /* 0x0026b80001037983 */ /* 0x000eea0000300800 */
[----:B--2---:R-:W-:Y:S01]  /*46480*/  HMMA.16816.F32 R12, R12, R10, R20 ;  /* 0x0000000a0c0c723c */ /* 0x004fe20000001814 */
[----:B------:R-:W3:Y:S01]  /*46490*/  LDL.LU.64 R22, [R1+0x26b0] ;  /* 0x0026b00001167983 */ /* 0x000ee20000300a00 */
[----:B------:R-:W3:Y:S11]  /*464a0*/  LDL.LU.64 R20, [R1+0x26a8] ;  /* 0x0026a80001147983 */ /* 0x000ef60000300a00 */
[----:B------:R-:W-:Y:S10]  /*464b0*/  @!UPT UIADD3 URZ, URZ, URZ, URZ ;  /* 0x0000003f3f3ff290 */ /* 0x000ff4000fffe03f */
[----:B------:R0:W-:Y:S01]  /*464c0*/  STL.64 [R1+0x110], R12 ;  /* 0x0001100c01007387 */ /* 0x0001e20000100a00 */
[----:B------:R-:W-:Y:S01]  /*464d0*/  STL.64 [R1+0x118], R14 ;  /* 0x0001180e01007387 */ /* 0x000fe20000100a00 */
[C---:B---3--:R-:W-:Y:S11]  /*464e0*/  HMMA.16816.F32 R24, R20.reuse, R6, R24 ;  /* 0x000000061418723c */ /* 0x048ff60000001818 */
[----:B------:R-:W-:Y:S11]  /*464f0*/  @!UPT UIADD3 URZ, URZ, URZ, URZ ;  /* 0x0000003f3f3ff290 */ /* 0x000ff6000fffe03f */
[----:B------:R-:W-:Y:S02]  /*46500*/  @!UPT UIADD3 URZ, URZ, URZ, URZ ;  /* 0x0000003f3f3ff290 */ /* 0x000fe4000fffe03f */
[----:B0-----:R-:W-:Y:S01]  /*46510*/  MOV R12, R27 ;  /* 0x0000001b000c7202 */ /* 0x001fe20000000f00 */
[----:B------:R-:W-:Y:S01]  /*46520*/  IMAD.MOV.U32 R13, RZ, RZ, R26 ;  /* 0x000000ffff0d7224 */ /* 0x000fe200078e001a */
[----:B------:R0:W-:Y:S01]  /*46530*/  STL.64 [R1+0x100], R24 ;  /* 0x0001001801007387 */ /* 0x0001e20000100a00 */
[----:B------:R-:W2:Y:S03]  /*46540*/  LDL.LU.64 R26, [R1+0x26a0] ;  /* 0x0026a000011a7983 */ /* 0x000ea60000300a00 */
[----:B0-----:R-:W2:Y:S01]  /*46550*/  LDL.LU.64 R24, [R1+0x2698] ;  /* 0x0026980001187983 */ /* 0x001ea20000300a00 */
[----:B------:R0:W-:Y:S02]  /*46560*/  STL [R1+0x25cc], R12 ;  /* 0x0025cc0c01007387 */ /* 0x0001e40000100800 */
[----:B------:R1:W-:Y:S01]  /*46570*/  STL [R1+0x25c8], R13 ;  /* 0x0025c80d01007387 */ /* 0x0003e20000100800 */
[----:B0-----:R-:W3:Y:S01]  /*46580*/  LDL.LU R12, [R1+0xe0] ;  /* 0x0000e000010c7983 */ /* 0x001ee20000300800 */
[----:B-1----:R-:W3:Y:S02]  /*46590*/  LDL.LU R13, [R1+0xe4] ;  /* 0x0000e400010d7983 */ /* 0x002ee40000300800 */
[----:B------:R-:W3:Y:S02]  /*465a0*/  LDL.LU R14, [R1+0xe8] ;  /* 0x0000e800010e7983 */ /* 0x000ee40000300800 */
[----:B------:R-:W3:Y:S01]  /*465b0*/  LDL.LU R15, [R1+0xec] ;  /* 0x0000ec00010f7983 */ /* 0x000ee20000300800 */
[----:B------:R-:W-:Y:S01]  /*465c0*/  STL.64 [R1+0x2688], R10 ;  /* 0x0026880a01007387 */ /* 0x000fe20000100a00 */
[----:B----4-:R0:W-:Y:S01]  /*465d0*/  STL.64 [R1+0x2680], R8 ;  /* 0x0026800801007387 */ /* 0x0101e20000100a00 */
[----:B---3--:R-:W-:Y:S02]  /*465e0*/  HMMA.16816.F32 R12, R20, R10, R12 ;  /* 0x0000000a140c723c */ /* 0x008fe4000000180c */
[----:B------:R-:W1:Y:S11]  /*465f0*/  LDSM.16.MT88.4 R20, [R28+0x1e000] ;  /* 0x01e000001c14783b */ /* 0x000e760000004200 */
[----:B------:R-:W-:Y:S10]  /*46600*/  @!UPT UIADD3 URZ, URZ, URZ, URZ ;  /* 0x0000003f3f3ff290 */ /* 0x000ff4000fffe03f */
[----:B------:R1:W-:Y:S01]  /*46610*/  STL.64 [R1+0xe0], R12 ;  /* 0x0000e00c01007387 */ /* 0x0003e20000100a00 */
[----:B------:R-:W-:Y:S02]  /*46620*/  STL.64 [R1+0xe8], R14 ;  /* 0x0000e80e01007387 */ /* 0x000fe40000100a00 */
[----:B0-----:R-:W2:Y:S02]  /*46630*/  LDL.LU.64 R8, [R1+0x90] ;  /* 0x0000900001087983 */ /* 0x001ea40000300a00 */
[----:B------:R-:W2:Y:S01]  /*46640*/  LDL.LU.64 R10, [R1+0x98] ;  /* 0x00009800010a7983 */ /* 0x000ea20000300a00 */
[----:B-1----:R-:W-:Y:S01]  /*46650*/  MOV R12, R22 ;  /* 0x00000016000c7202 */ /* 0x002fe20000000f00 */
[----:B------:R-:W-:Y:S01]  /*46660*/  IMAD.MOV.U32 R13, RZ, RZ, R23 ;  /* 0x000000ffff0d7224 */ /* 0x000fe200078e0017 */
[----:B------:R-:W-:Y:S03]  /*46670*/  STL.64 [R1+0x20], R20 ;  /* 0x0000201401007387 */ /* 0x000fe60000100a00 */
[----:B------:R-:W-:Y:S02]  /*46680*/  STL [R1+0x25d4], R12 ;  /* 0x0025d40c01007387 */ /* 0x000fe40000100800 */
[----:B------:R0:W1:Y:S01]  /*46690*/  LDSM.16.MT88.4 R20, [R28+0x1e080] ;  /* 0x01e080001c14783b */ /* 0x0000620000004200 */
[----:B------:R-:W-:Y:S03]  /*466a0*/  STL [R1+0x25d0], R13 ;  /* 0x0025d00d01007387 */ /* 0x000fe60000100800 */
[----:B------:R-:W3:Y:S01]  /*466b0*/  LDSM.16.MT88.4 R12, [R0+0x1e000] ;  /* 0x01e00000000c783b */ /* 0x000ee20000004200 */
[----:B0-----:R-:W4:Y:S04]  /*466c0*/  LDL.LU R28, [R1+0x2690] ;  /* 0x00269000011c7983 */ /* 0x001f280000300800 */
[----:B-1----:R-:W-:Y:S01]  /*466d0*/  STL.64 [R1+0x10], R20 ;  /* 0x0000101401007387 */ /* 0x002fe20000100a00 */
[----:B------:R-:W-:Y:S02]  /*466e0*/  STL.64 [R1+0x18], R22 ;  /* 0x0000181601007387 */ /* 0x000fe40000100a00 */
[----:B---3--:R-:W-:Y:S02]  /*466f0*/  STL.64 [R1], R12 ;  /* 0x0000000c01007387 */ /* 0x008fe40000100a00 */
[----:B------:R0:W-:Y:S01]  /*46700*/  STL.64 [R1+0x8], R14 ;  /* 0x0000080e01007387 */ /* 0x0001e20000100a00 */
[----:B--2---:R-:W-:Y:S01]  /*46710*/  HMMA.16816.F32 R24, R8, R6, R24 ;  /* 0x000000060818723c */ /* 0x004fe20000001818 */
[----:B0-----:R-:W-:Y:S01]  /*46720*/  IMAD.MOV.U32 R15, RZ, RZ, R10 ;  /* 0x000000ffff0f7224 */ /* 0x001fe200078e000a */
[----:B------:R-:W-:-:S02]  /*46730*/  MOV R14, R11 ;  /* 0x0000000b000e7202 */ /* 0x000fc40000000f00 */
[----:B------:R-:W-:Y:S02]  /*46740*/  MOV R20, R8 ;  /* 0x0000000800147202 */ /* 0x000fe40000000f00 */
[----:B------:R-:W-:Y:S01]  /*46750*/  MOV R19, R9 ;  /* 0x0000000900137202 */ /* 0x000fe20000000f00 */
[----:B------:R-:W2:Y:S01]  /*46760*/  LDL.LU.64 R10, [R1+0x2688] ;  /* 0x00268800010a7983 */ /* 0x000ea20000300a00 */
[----:B------:R-:W3:Y:S11]  /*46770*/  LDL.LU.64 R8, [R1+0x2680] ;  /* 0x0026800001087983 */ /* 0x000ef60000300a00 */
[----:B------:R-:W-:Y:S04]  /*46780*/  @!UPT UIADD3 URZ, URZ, URZ, URZ ;  /* 0x0000003f3f3ff290 */ /* 0x000fe8000fffe03f */
[----:B------:R-:W-:Y:S01]  /*46790*/  STL.64 [R1+0xf8], R26 ;  /* 0x0000f81a01007387 */ /* 0x000fe20000100a00 */
[----:B------:R-:W-:Y:S02]  /*467a0*/  STL.64 [R1+0x2678], R6 ;  /* 0x0026780601007387 */ /* 0x000fe40000100a00 */
[----:B------:R0:W-:Y:S02]  /*467b0*/  STL.64 [R1+0x2670], R4 ;  /* 0x0026700401007387 */ /* 0x0001e40000100a00 */
[----:B0-----:R-:W-:Y:S02]  /*467c0*/  MOV R4, R20 ;  /* 0x0000001400047202 */ /* 0x001fe40000000f00 */
[----:B------:R-:W0:Y:S01]  /*467d0*/  LDSM.16.MT88.4 R20, [R29+0x1e000] ;  /* 0x01e000001d14783b */ /* 0x000e220000004200 */
[----:B------:R-:W-:Y:S01]  /*467e0*/  MOV R12, R24 ;  /* 0x00000018000c7202 */ /* 0x000fe20000000f00 */
[----:B------:R-:W-:Y:S02]  /*467f0*/  IMAD.MOV.U32 R13, RZ, RZ, R25 ;  /* 0x000000ffff0d7224 */ /* 0x000fe400078e0019 */
[----:B------:R-:W1:Y:S04]  /*46800*/  LDSM.16.MT88.4 R24, [R29+0x1e080] ;  /* 0x01e080001d18783b */ /* 0x000e680000004200 */
[----:B------:R4:W-:Y:S01]  /*46810*/  STL [R1+0x25e0], R12 ;  /* 0x0025e00c01007387 */ /* 0x0009e20000100800 */
[----:B------:R-:W-:Y:S03]  /*46820*/  STL [R1+0x25dc], R13 ;  /* 0x0025dc0d01007387 */ /* 0x000fe60000100800 */
[----:B----4-:R-:W2:Y:S04]  /*46830*/  LDL.LU R12, [R1+0x1e0] ;  /* 0x0001e000010c7983 */ /* 0x010ea80000300800 */
[----:B0-----:R-:W-:Y:S01]  /*46840*/  STL.64 [R1+0x2500], R22 ;  /* 0x0025001601007387 */ /* 0x001fe20000100a00 */
[----:B------:R-:W-:Y:S02]  /*46850*/  STL.64 [R1+0x24f8], R20 ;  /* 0x0024f81401007387 */ /* 0x000fe40000100a00 */
[----:B------:R-:W0:Y:S04]  /*46860*/  LDSM.16.MT88.4 R20, [R0+0x1e080] ;  /* 0x01e080000014783b */ /* 0x000e280000004200 */
[----:B------:R-:W-:Y:S01]  /*46870*/  STL [R1+0x25a8], R29 ;  /* 0x0025a81d01007387 */ /* 0x000fe20000100800 */
[----:B-1----:R1:W-:Y:S01]  /*46880*/  STL [R1+0x24d4], R24 ;  /* 0x0024d41801007387 */ /* 0x0023e20000100800 */
[----:B------:R4:W-:Y:S02]  /*46890*/  STL [R1+0x24d0], R25 ;  /* 0x0024d01901007387 */ /* 0x0009e40000100800 */
[----:B------:R0:W-:Y:S02]  /*468a0*/  STL [R1+0x24cc], R26 ;  /* 0x0024cc1a01007387 */ /* 0x0001e40000100800 */
[----:B------:R0:W-:Y:S02]  /*468b0*/  STL [R1+0x24c8], R27 ;  /* 0x0024c81b01007387 */ /* 0x0001e40000100800 */
[----:B0-----:R-:W-:Y:S01]  /*468c0*/  STL.64 [R1+0x1b0], R20 ;  /* 0x0001b01401007387 */ /* 0x001fe20000100a00 */
[----:B------:R-:W-:Y:S02]  /*468d0*/  STL.64 [R1+0x1b8], R22 ;  /* 0x0001b81601007387 */ /* 0x000fe40000100a00 */
[----:B-1----:R-:W2:Y:S02]  /*468e0*/  LDL.LU R24, [R1+0x30] ;  /* 0x0000300001187983 */ /* 0x002ea40000300800 */
[----:B----4-:R-:W2:Y:S01]  /*468f0*/  LDL.LU R25, [R1+0x34] ;  /* 0x0000340001197983 */ /* 0x010ea20000300800 */
[----:B------:R-:W4:Y:S01]  /*46900*/  LDL.LU R26, [R1+0x38] ;  /* 0x00003800011a7983 */ /* 0x000f220000300800 */
[----:B------:R-:W4:Y:S02]  /*46910*/  LDL.LU R27, [R1+0x3c] ;  /* 0x00003c00011b7983 */ /* 0x000f240000300800 */
[----:B------:R-:W-:Y:S01]  /*46920*/  IMAD.MOV.U32 R6, RZ, RZ, R15 ;  /* 0x000000ffff067224 */ /* 0x000fe200078e000f */
[----:B------:R-:W-:-:S02]  /*46930*/  MOV R7, R14 ;  /* 0x0000000e00077202 */ /* 0x000fc40000000f00 */
[----:B------:R-:W-:Y:S01]  /*46940*/  MOV R13, R28 ;  /* 0x0000001c000d7202 */ /* 0x000fe20000000f00 */
[----:B------:R-:W-:Y:S01]  /*46950*/  IMAD.MOV.U32 R14, RZ, RZ, R3 ;  /* 0x000000ffff0e7224 */ /* 0x000fe200078e0003 */
[----:B------:R-:W-:Y:S02]  /*46960*/  MOV R15, R2 ;  /* 0x00000002000f7202 */ /* 0x000fe40000000f00 */
[----:B------:R-:W-:Y:S01]  /*46970*/  MOV R28, R20 ;  /* 0x00000014001c7202 */ /* 0x000fe20000000f00 */
[----:B------:R-:W-:Y:S01]  /*46980*/  IMAD.MOV.U32 R3, RZ, RZ, R21 ;  /* 0x000000ffff037224 */ /* 0x000fe200078e0015 */
[----:B------:R-:W-:Y:S02]  /*46990*/  MOV R2, R22 ;  /* 0x0000001600027202 */ /* 0x000fe40000000f00 */
[----:B------:R-:W-:Y:S02]  /*469a0*/  MOV R0, R23 ;  /* 0x0000001700007202 */ /* 0x000fe40000000f00 */
[----:B------:R-:W0:Y:S01]  /*469b0*/  LDSM.16.MT88.4 R20, [R18+0x1f000] ;  /* 0x01f000001214783b */ /* 0x000e220000004200 */
[----:B------:R-:W-:-:S03]  /*469c0*/  MOV R5, R19 ;  /* 0x0000001300057202 */ /* 0x000fc60000000f00 */
[----:B----4-:R-:W-:Y:S01]  /*469d0*/  STL.64 [R1+0x2628], R26 ;  /* 0x0026281a01007387 */ /* 0x010fe20000100a00 */
[----:B--2---:R1:W-:Y:S02]  /*469e0*/  STL.64 [R1+0x2620], R24 ;  /* 0x0026201801007387 */ /* 0x0043e40000100a00 */
[----:B------:R-:W-:Y:S02]  /*469f0*/  STL [R1+0x25d8], R0 ;  /* 0x0025d80001007387 */ /* 0x000fe40000100800 */
[----:B------:R-:W-:Y:S01]  /*46a00*/  STL [R1+0x25b4], R2 ;  /* 0x0025b40201007387 */ /* 0x000fe20000100800 */
[----:B------:R-:W-:Y:S01]  /*46a10*/  STL [R1+0x25b0], R3 ;  /* 0x0025b00301007387 */ /* 0x000fe20000100800 */
[----:B------:R-:W-:Y:S03]  /*46a20*/  STL [R1+0x25ac], R28 ;  /* 0x0025ac1c01007387 */ /* 0x000fe60000100800 */
[----:B-1----:R-:W2:Y:S01]  /*46a30*/  LDL.LU R24, [R1+0x40] ;  /* 0x0000400001187983 */ /* 0x002ea20000300800 */
[----:B0-----:R0:W-:Y:S02]  /*46a40*/  STL.64 [R1+0x60], R20 ;  /* 0x0000601401007387 */ /* 0x0011e40000100a00 */
[----:B------:R1:W-:Y:S02]  /*46a50*/  STL.64 [R1+0x68], R22 ;  /* 0x0000681601007387 */ /* 0x0003e40000100a00 */
[----:B------:R-:W2:Y:S01]  /*46a60*/  LDL.LU R25, [R1+0x44] ;  /* 0x0000440001197983 */ /* 0x000ea20000300800 */
[----:B------:R-:W4:Y:S01]  /*46a70*/  LDL.LU R26, [R1+0x48] ;  /* 0x00004800011a7983 */ /* 0x000f220000300800 */
[----:B------:R-:W4:Y:S01]  /*46a80*/  LDL.LU R27, [R1+0x4c] ;  /* 0x00004c00011b7983 */ /* 0x000f220000300800 */
[----:B------:R-:W-:Y:S02]  /*46a90*/  HMMA.16816.F32 R4, R4, R10, R12 ;  /* 0x0000000a0404723c */ /* 0x000fe4000000180c */
[----:B----4-:R-:W-:Y:S01]  /*46aa0*/  STL.64 [R1+0x2658], R26 ;  /* 0x0026581a01007387 */ /* 0x010fe20000100a00 */
[----:B--2---:R-:W-:Y:S11]  /*46ab0*/  STL.64 [R1+0x2650], R24 ;  /* 0x0026501801007387 */ /* 0x004ff60000100a00 */
[----:B------:R-:W-:Y:S09]  /*46ac0*/  @!UPT UIADD3 URZ, URZ, URZ, URZ ;  /* 0x0000003f3f3ff290 */ /* 0x000ff2000fffe03f */
[----:B------:R-:W-:Y:S02]  /*46ad0*/  STL [R1+0xd4], R5 ;  /* 0x0000d40501007387 */ /* 0x000fe40000100800 */
[----:B------:R-:W-:Y:S01]  /*46ae0*/  STL [R1+0xd8], R6 ;  /* 0x0000d80601007387 */ /* 0x000fe20000100800 */
[----:B------:R-:W-:Y:S01]  /*46af0*/  STL.64 [R1+0x2668], R10 ;  /* 0x0026680a01007387 */ /* 0x000fe20000100a00 */
[----:B---3--:R-:W-:Y:S02]  /*46b00*/  STL.64 [R1+0x2660], R8 ;  /* 0x0026600801007387 */ /* 0x008fe40000100a00 */
[----:B0-----:R-:W2:Y:S02]  /*46b10*/  LDL.LU R20, [R1+0x170] ;  /* 0x0001700001147983 */ /* 0x001ea40000300800 */
[----:B------:R-:W2:Y:S01]  /*46b20*/  LDL.LU R21, [R1+0x174] ;  /* 0x0001740001157983 */ /* 0x000ea20000300800 */
[----:B-1----:R-:W3:Y:S01]  /*46b30*/  LDL.LU R22, [R1+0x178] ;  /* 0x0001780001167983 */ /* 0x002ee20000300800 */
        /* <DEDUP_REMOVED lines=21> */
[----:B------:R-:W-:Y:S01]  /*46c90*/  IMAD.MOV.U32 R13, RZ, RZ, R4 ;  /* 0x000000ffff0d7224 */ /* 0x000fe200078e0004 */
[----:B------:R-:W-:-:S02]  /*46ca0*/  MOV R0, R7 ;  /* 0x0000000700007202 */ /* 0x000fc40000000f00 */
[----:B------:R-:W0:Y:S04]  /*46cb0*/  LDSM.16.MT88.4 R4, [R18+0x1f080] ;  /* 0x01f080001204783b */ /* 0x000e280000004200 */
[----:B---3--:R-:W-:Y:S01]  /*46cc0*/  STL.64 [R1+0x2638], R22 ;  /* 0x0026381601007387 */ /* 0x008fe20000100a00 */
[----:B--2---:R1:W-:Y:S03]  /*46cd0*/  STL.64 [R1+0x2630], R20 ;  /* 0x0026301401007387 */ /* 0x0043e60000100a00 */
[----:B-1----:R-:W2:Y:S01]  /*46ce0*/  LDL.LU R20, [R1+0x1a0] ;  /* 0x0001a00001147983 */ /* 0x002ea20000300800 */
[----:B------:R-:W2:Y:S02]  /*46cf0*/  LDL.LU R21, [R1+0x1a4] ;  /* 0x0001a40001157983 */ /* 0x000ea40000300800 */
[----:B------:R-:W3:Y:S02]  /*46d00*/  LDL.LU R22, [R1+0x1a8] ;  /* 0x0001a80001167983 */ /* 0x000ee40000300800 */
[----:B------:R-:W3:Y:S01]  /*46d10*/  LDL.LU R23, [R1+0x1ac] ;  /* 0x0001ac0001177983 */ /* 0x000ee20000300800 */
[----:B0-----:R-:W-:-:S02]  /*46d20*/  MOV R15, R7 ;  /* 0x00000007000f7202 */ /* 0x001fc40000000f00 */
[----:B------:R-:W-:Y:S01]  /*46d30*/  MOV R19, R6 ;  /* 0x0000000600137202 */ /* 0x000fe20000000f00 */
[----:B------:R-:W-:Y:S01]  /*46d40*/  IMAD.MOV.U32 R18, RZ, RZ, R5 ;  /* 0x000000ffff127224 */ /* 0x000fe200078e0005 */
        /* <DEDUP_REMOVED lines=8> */
[----:B------:R0:W-:Y:S02]  /*46dd0*/  STL [R1+0x25e4], R13 ;  /* 0x0025e40d01007387 */ /* 0x0001e40000100800 */
[----:B------:R-:W4:Y:S02]  /*46de0*/  LDL.LU.64 R6, [R1+0x2678] ;  /* 0x0026780001067983 */ /* 0x000f240000300a00 */
[----:B------:R-:W3:Y:S01]  /*46df0*/  LDL.LU.64 R4, [R1+0x2670] ;  /* 0x0026700001047983 */ /* 0x000ee20000300a00 */
[----:B------:R-:W-:Y:S01]  /*46e00*/  STL [R1+0x25f8], R15 ;  /* 0x0025f80f01007387 */ /* 0x000fe20000100800 */
[----:B------:R-:W-:Y:S02]  /*46e10*/  STL [R1+0x25f4], R19 ;  /* 0x0025f41301007387 */ /* 0x000fe40000100800 */
[----:B------:R-:W-:Y:S02]  /*46e20*/  STL [R1+0x25f0], R18 ;  /* 0x0025f01201007387 */ /* 0x000fe40000100800 */
[----:B------:R1:W-:Y:S01]  /*46e30*/  STL [R1+0x25ec], R14 ;  /* 0x0025ec0e01007387 */ /* 0x0003e20000100800 */
[----:B------:R-:W4:Y:S01]  /*46e40*/  LDL.LU R12, [R1+0x50] ;  /* 0x00005000010c7983 */ /* 0x000f220000300800 */
[----:B0-----:R-:W4:Y:S03]  /*46e50*/  LDL.LU R13, [R1+0x54] ;  /* 0x00005400010d7983 */ /* 0x001f260000300800 */
[----:B-1----:R-:W4:Y:S01]  /*46e60*/  LDL.LU R14, [R1+0x58] ;  /* 0x00005800010e7983 */ /* 0x002f220000300800 */
[----:B------:R-:W4:Y:S02]  /*46e70*/  LDL.LU R15, [R1+0x5c] ;  /* 0x00005c00010f7983 */ /* 0x000f240000300800 */
[C---:B----4-:R-:W-:Y:S11]  /*46e80*/  HMMA.16816.F32 R8, R12.reuse, R6, R8 ;  /* 0x000000060c08723c */ /* 0x050ff60000001808 */
[----:B------:R-:W-:Y:S11]  /*46e90*/  @!UPT UIADD3 URZ, URZ, URZ, URZ ;  /* 0x0000003f3f3ff290 */ /* 0x000ff6000fffe03f */
[----:B------:R-:W-:Y:S01]  /*46ea0*/  @!UPT UIADD3 URZ, URZ, URZ, URZ ;  /* 0x0000003f3f3ff290 */ /* 0x000fe2000fffe03f */
[----:B------:R-:W-:Y:S01]  /*46eb0*/  STL.64 [R1+0x160], R8 ;  /* 0x0001600801007387 */ /* 0x000fe20000100a00 */
[----:B------:R0:W-:Y:S03]  /*46ec0*/  STL.64 [R1+0x168], R10 ;  /* 0x0001680a01007387 */ /* 0x0001e60000100a00 */
[----:B0-----:R-:W4:Y:S01]  /*46ed0*/  LDL.LU.64 R10, [R1+0x2668] ;  /* 0x00266800010a7983 */ /* 0x001f220000300a00 */
[----:B------:R-:W2:Y:S01]  /*46ee0*/  LDL.LU.64 R8, [R1+0x2660] ;  /* 0x0026600001087983 */ /* 0x000ea20000300a00 */
[----:B----4-:R-:W-:Y:S02]  /*46ef0*/  HMMA.16816.F32 R12, R12, R10, R24 ;  /* 0x0000000a0c0c723c */ /* 0x010fe40000001818 */
[----:B------:R-:W2:Y:S01]  /*46f00*/  LDL.LU.64 R26, [R1+0x2658] ;  /* 0x00265800011a7983 */ /* 0x000ea20000300a00 */
[----:B------:R-:W2:Y:S11]  /*46f10*/  LDL.LU.64 R24, [R1+0x2650] ;  /* 0x0026500001187983 */ /* 0x000eb60000300a00 */
[----:B------:R-:W-:Y:S09]  /*46f20*/  @!UPT UIADD3 URZ, URZ, URZ, URZ ;  /* 0x0000003f3f3ff290 */ /* 0x000ff2000fffe03f */
[----:B------:R0:W-:Y:S01]  /*46f30*/  STL.64 [R1+0x1d0], R12 ;  /* 0x0001d00c01007387 */ /* 0x0001e20000100a00 */
[----:B------:R1:W-:Y:S01]  /*46f40*/  STL.64 [R1+0x1d8], R14 ;  /* 0x0001d80e01007387 */ /* 0x0003e20000100a00 */
[C---:B--2---:R-:W-:Y:S11]  /*46f50*/  HMMA.16816.F32 R20, R24.reuse, R6, R20 ;  /* 0x000000061814723c */ /* 0x044ff60000001814 */
[----:B------:R-:W-:Y:S11]  /*46f60*/  @!UPT UIADD3 URZ, URZ, URZ, URZ ;  /* 0x0000003f3f3ff290 */ /* 0x000ff6000fffe03f */
[----:B------:R-:W-:Y:S02]  /*46f70*/  @!UPT UIADD3 URZ, URZ, URZ, URZ ;  /* 0x0000003f3f3ff290 */ /* 0x000fe4000fffe03f */
[----:B0-----:R-:W-:Y:S01]  /*46f80*/  MOV R13, R22 ;  /* 0x00000016000d7202 */ /* 0x001fe20000000f00 */
[----:B------:R-:W-:Y:S02]  /*46f90*/  IMAD.MOV.U32 R12, RZ, RZ, R23 ;  /* 0x000000ffff0c7224 */ /* 0x000fe400078e0017 */
[----:B-1----:R-:W-:Y:S01]  /*46fa0*/  IMAD.MOV.U32 R14, RZ, RZ, R20 ;  /* 0x000000ffff0e7224 */ /* 0x002fe200078e0014 */
[----:B------:R-:W-:Y:S01]  /*46fb0*/  MOV R0, R21 ;  /* 0x0000001500007202 */ /* 0x000fe20000000f00 */
[----:B------:R-:W2:Y:S01]  /*46fc0*/  LDL.LU.64 R22, [R1+0x2648] ;  /* 0x0026480001167983 */ /* 0x000ea20000300a00 */
        /* <DEDUP_REMOVED lines=10> */
[----:B0-----:R-:W2:Y:S02]  /*47070*/  LDL.LU.64 R24, [R1+0x2620] ;  /* 0x0026200001187983 */ /* 0x001ea40000300a00 */
[C---:B--2---:R-:W-:Y:S11]  /*47080*/  HMMA.16816.F32 R20, R24.reuse, R6, R20 ;  /* 0x000000061814723c */ /* 0x044ff60000001814 */
[----:B------:R-:W-:Y:S11]  /*47090*/  @!UPT UIADD3 URZ, URZ, URZ, URZ ;  /* 0x0000003f3f3ff290 */ /* 0x000ff6000fffe03f */
[----:B------:R-:W-:Y:S02]  /*470a0*/  @!UPT UIADD3 URZ, URZ, URZ, URZ ;  /* 0x0000003f3f3ff290 */ /* 0x000fe4000fffe03f */
[----:B------:R-:W-:Y:S01]  /*470b0*/  IMAD.MOV.U32 R28, RZ, RZ, R22 ;  /* 0x000000ffff1c7224 */ /* 0x000fe200078e0016 */
[----:B------:R-:W-:Y:S02]  /*470c0*/  MOV R29, R23 ;  /* 0x00000017001d7202 */ /* 0x000fe40000000f00 */
[----:B------:R-:W-:Y:S02]  /*470d0*/  MOV R2, R20 ;  /* 0x0000001400027202 */ /* 0x000fe40000000f00 */
[----:B------:R-:W-:Y:S01]  /*470e0*/  MOV R3, R21 ;  /* 0x0000001500037202 */ /* 0x000fe20000000f00 */
[----:B------:R-:W2:Y:S01]  /*470f0*/  LDL.LU.64 R22, [R1+0x2618] ;  /* 0x0026180001167983 */ /* 0x000ea20000300a00 */
[----:B------:R-:W2:Y:S01]  /*47100*/  LDL.LU.64 R20, [R1+0x2610] ;  /* 0x0026100001147983 */ /* 0x000ea20000300a00 */
[----:B------:R-:W-:Y:S01]  /*47110*/  MOV R6, R9 ;  /* 0x0000000900067202 */ /* 0x000fe20000000f00 */
[----:B------:R-:W-:Y:S02]  /*47120*/  IMAD.MOV.U32 R7, RZ, RZ, R8 ;  /* 0x000000ffff077224 */ /* 0x000fe400078e0008 */
[----:B--2---:R-:W-:Y:S01]  /*47130*/  HMMA.16816.F32 R8, R24, R10, R20 ;  /* 0x0000000a1808723c */ /* 0x004fe20000001814 */
[----:B------:R-:W3:Y:S01]  /*47140*/  LDL.LU.64 R22, [R1+0x2608] ;  /* 0x0026080001167983 */ /* 0x000ee20000300a00 */
[----:B------:R-:W3:Y:S11]  /*47150*/  LDL.LU.64 R20, [R1+0x2600] ;  /* 0x0026000001147983 */ /* 0x000ef60000300a00 */
[----:B------:R-:W-:Y:S10]  /*47160*/  @!UPT UIADD3 URZ, URZ, URZ, URZ ;  /* 0x0000003f3f3ff290 */ /* 0x000ff4000fffe03f */
[----:B------:R-:W-:Y:S01]  /*47170*/  STL.64 [R1+0x24c0], R10 ;  /* 0x0024c00a01007387 */ /* 0x000fe20000100a00 */
[----:B------:R-:W-:Y:S01]  /*47180*/  STL.64 [R1+0x24b8], R8 ;  /* 0x0024b80801007387 */ /* 0x000fe20000100a00 */
[----:B---3--:R-:W-:Y:S11]  /*47190*/  HMMA.16816.F32 R20, R4, R16, R20 ;  /* 0x000000100414723c */ /* 0x008ff60000001814 */
[----:B------:R-:W-:Y:S11]  /*471a0*/  @!UPT UIADD3 URZ, URZ, URZ, URZ ;  /* 0x0000003f3f3ff290 */ /* 0x000ff6000fffe03f */
[----:B------:R-:W-:Y:S02]  /*471b0*/  @!UPT UIADD3 URZ, URZ, URZ, URZ ;  /* 0x0000003f3f3ff290 */ /* 0x000fe4000fffe03f */
[----:B------:R-:W-:Y:S02]  /*471c0*/  MOV R24, R20 ;  /* 0x0000001400187202 */ /* 0x000fe40000000f00 */
[----:B------:R-:W-:Y:S01]  /*471d0*/  MOV R25, R21 ;  /* 0x0000001500197202 */ /* 0x000fe20000000f00 */
[----:B------:R-:W2:Y:S01]  /*471e0*/  LDL.LU R20, [R1] ;  /* 0x0000000001147983 */ /* 0x000ea20000300800 */
[----:B------:R-:W-:Y:S02]  /*471f0*/  IMAD.MOV.U32 R26, RZ, RZ, R22 ;  /* 0x000000ffff1a7224 */ /* 0x000fe400078e0016 */
        /* <DEDUP_REMOVED lines=9> */
[----:B------:R-:W-:Y:S01]  /*47290*/  IMAD.MOV.U32 R26, RZ, RZ, R19 ;  /* 0x000000ffff1a7224 */ /* 0x000fe200078e0013 */
[----:B------:R-:W-:-:S02]  /*472a0*/  MOV R27, R18 ;  /* 0x00000012001b7202 */ /* 0x000fc40000000f00 */
[----:B------:R-:W-:Y:S02]  /*472b0*/  MOV R25, R15 ;  /* 0x0000000f00197202 */ /* 0x000fe40000000f00 */
[----:B------:R-:W3:Y:S01]  /*472c0*/  LDL.LU R15, [R1+0x25f8] ;  /* 0x0025f800010f7983 */ /* 0x000ee20000300800 */
[----:B------:R-:W4:Y:S02]  /*472d0*/  LDL.LU R19, [R1+0x25f4] ;  /* 0x0025f40001137983 */ /* 0x000f240000300800 */
[----:B------:R-:W3:Y:S02]  /*472e0*/  LDL.LU R18, [R1+0x25f0] ;  /* 0x0025f00001127983 */ /* 0x000ee40000300800 */
[----:B------:R0:W-:Y:S02]  /*472f0*/  STL.64 [R1+0x24f0], R26 ;  /* 0x0024f01a01007387 */ /* 0x0001e40000100a00 */
[----:B0-----:R-:W-:Y:S02]  /*47300*/  MOV R26, R13 ;  /* 0x0000000d001a7202 */ /* 0x001fe40000000f00 */
[----:B------:R-:W-:Y:S01]  /*47310*/  MOV R27, R12 ;  /* 0x0000000c001b7202 */ /* 0x000fe20000000f00 */
[----:B--2---:R0:W-:Y:S02]  /*47320*/  STL.64 [R1+0x24e8], R24 ;  /* 0x0024e81801007387 */ /* 0x0041e40000100a00 */
[----:B0-----:R-:W-:Y:S01]  /*47330*/  MOV R24, R14 ;  /* 0x0000000e00187202 */ /* 0x001fe20000000f00 */
[----:B------:R-:W-:Y:S01]  /*47340*/  IMAD.MOV.U32 R25, RZ, RZ, R0 ;  /* 0x000000ffff197224 */ /* 0x000fe200078e0000 */
[----:B------:R-:W2:Y:S01]  /*47350*/  LDL.LU R14, [R1+0x25ec] ;  /* 0x0025ec00010e7983 */ /* 0x000ea20000300800 */
        /* <DEDUP_REMOVED lines=8> */
[----:B------:R-:W-:Y:S02]  /*473e0*/  STL.64 [R1+0x2558], R20 ;  /* 0x0025581401007387 */ /* 0x000fe40000100a00 */
[----:B------:R-:W-:Y:S02]  /*473f0*/  STL.64 [R1+0x2510], R26 ;  /* 0x0025101a01007387 */ /* 0x000fe40000100a00 */
[----:B------:R0:W-:Y:S02]  /*47400*/  STL.64 [R1+0x2508], R24 ;  /* 0x0025081801007387 */ /* 0x0001e40000100a00 */
[----:B0-----:R-:W-:-:S02]  /*47410*/  IMAD.MOV.U32 R24, RZ, RZ, R13 ;  /* 0x000000ffff187224 */ /* 0x001fc400078e000d */
[----:B------:R-:W2:Y:S01]  /*47420*/  LDL.LU R13, [R1+0x25dc] ;  /* 0x0025dc00010d7983 */ /* 0x000ea20000300800 */
[----:B------:R-:W2:Y:S02]  /*47430*/  LDL.LU R25, [R1+0xd4] ;  /* 0x0000d40001197983 */ /* 0x000ea40000300800 */
[----:B------:R-:W2:Y:S01]  /*47440*/  LDL.LU R26, [R1+0xd8] ;  /* 0x0000d800011a7983 */ /* 0x000ea20000300800 */
[----:B------:R-:W-:Y:S02]  /*47450*/  MOV R27, R0 ;  /* 0x00000000001b7202 */ /* 0x000fe40000000f00 */
[----:B------:R-:W3:Y:S04]  /*47460*/  LDL.LU R0, [R1+0x25d8] ;  /* 0x0025d80001007983 */ /* 0x000ee80000300800 */
[----:B--2---:R-:W-:Y:S01]  /*47470*/  STL.64 [R1+0x2520], R26 ;  /* 0x0025201a01007387 */ /* 0x004fe20000100a00 */
[----:B------:R0:W-:Y:S02]  /*47480*/  STL.64 [R1+0x2518], R24 ;  /* 0x0025181801007387 */ /* 0x0001e40000100a00 */
[----:B0-----:R-:W-:Y:S01]  /*47490*/  MOV R24, R12 ;  /* 0x0000000c00187202 */ /* 0x001fe20000000f00 */
        /* <DEDUP_REMOVED lines=12> */
[----:B----4-:R0:W-:Y:S03]  /*47560*/  STL.64 [R1+0x2588], R20 ;  /* 0x0025881401007387 */ /* 0x0101e60000100a00 */
[----:B0-----:R-:W4:Y:S01]  /*47570*/  LDL.LU R20, [R1+0x80] ;  /* 0x0000800001147983 */ /* 0x001f220000300800 */
[----:B------:R-:W4:Y:S02]  /*47580*/  LDL.LU R21, [R1+0x84] ;  /* 0x0000840001157983 */ /* 0x000f240000300800 */
[----:B------:R-:W4:Y:S02]  /*47590*/  LDL.LU R22, [R1+0x88] ;  /* 0x0000880001167983 */ /* 0x000f240000300800 */
[----:B------:R-:W4:Y:S01]  /*475a0*/  LDL.LU R23, [R1+0x8c] ;  /* 0x00008c0001177983 */ /* 0x000f220000300800 */
[----:B------:R-:W2:Y:S01]  /*475b0*/  LDL.LU R8, [R1+0x150] ;  /* 0x0001500001087983 */ /* 0x000ea20000300800 */
        /* <DEDUP_REMOVED lines=13> */
[----:B---3--:R-:W-:Y:S01]  /*47690*/  IMAD.MOV.U32 R26, RZ, RZ, R13 ;  /* 0x000000ffff1a7224 */ /* 0x008fe200078e000d */
[----:B------:R-:W-:Y:S01]  /*476a0*/  MOV R27, R12 ;  /* 0x0000000c001b7202 */ /* 0x000fe20000000f00 */
[----:B------:R-:W3:Y:S01]  /*476b0*/  LDL.LU R13, [R1+0x25c4] ;  /* 0x0025c400010d7983 */ /* 0x000ee20000300800 */
[----:B------:R-:W3:Y:S03]  /*476c0*/  LDL.LU R12, [R1+0x25c0] ;  /* 0x0025c000010c7983 */ /* 0x000ee60000300800 */
[----:B------:R-:W-:Y:S04]  /*476d0*/  STL.64 [R1+0x2570], R26 ;  /* 0x0025701a01007387 */ /* 0x000fe80000100a00 */
[----:B--2---:R0:W-:Y:S04]  /*476e0*/  STL.64 [R1+0x2568], R24 ;  /* 0x0025681801007387 */ /* 0x0041e80000100a00 */
[----:B0-----:R-:W2:Y:S01]  /*476f0*/  LDL.LU R24, [R1+0x110] ;  /* 0x0001100001187983 */ /* 0x001ea20000300800 */
[----:B------:R-:W2:Y:S02]  /*47700*/  LDL.LU R25, [R1+0x114] ;  /* 0x0001140001197983 */ /* 0x000ea40000300800 */
[----:B------:R-:W2:Y:S02]  /*47710*/  LDL.LU R26, [R1+0x118] ;  /* 0x00011800011a7983 */ /* 0x000ea40000300800 */
[----:B------:R-:W2:Y:S02]  /*47720*/  LDL.LU R27, [R1+0x11c] ;  /* 0x00011c00011b7983 */ /* 0x000ea40000300800 */
[----:B--2---:R3:W-:Y:S01]  /*47730*/  STL.64 [R1+0x2580], R26 ;  /* 0x0025801a01007387 */ /* 0x0047e20000100a00 */
[----:B------:R0:W-:Y:S01]  /*47740*/  STL.64 [R1+0x2578], R24 ;  /* 0x0025781801007387 */ /* 0x0001e20000100a00 */
[----:B---3--:R-:W-:-:S02]  /*47750*/  MOV R26, R12 ;  /* 0x0000000c001a7202 */ /* 0x008fc40000000f00 */
[----:B0-----:R-:W2:Y:S01]  /*47760*/  LDL.LU R24, [R1+0x140] ;  /* 0x0001400001187983 */ /* 0x001ea20000300800 */
[----:B------:R-:W2:Y:S02]  /*47770*/  LDL.LU R25, [R1+0x144] ;  /* 0x0001440001197983 */ /* 0x000ea40000300800 */
[----:B------:R-:W3:Y:S02]  /*47780*/  LDL.LU R12, [R1+0x25bc] ;  /* 0x0025bc00010c7983 */ /* 0x000ee40000300800 */
[----:B------:R-:W-:Y:S02]  /*47790*/  IMAD.MOV.U32 R27, RZ, RZ, R13 ;  /* 0x000000ffff1b7224 */ /* 0x000fe400078e000d */
[----:B------:R-:W3:Y:S03]  /*477a0*/  LDL.LU R13, [R1+0x25b8] ;  /* 0x0025b800010d7983 */ /* 0x000ee60000300800 */
[----:B------:R-:W-:Y:S01]  /*477b0*/  STL.64 [R1+0x25a0], R26 ;  /* 0x0025a01a01007387 */ /* 0x000fe20000100a00 */
[----:B---3--:R-:W-:Y:S01]  /*477c0*/  HMMA.16816.F32 R4, R4, R12, R8 ;  /* 0x0000000c0404723c */ /* 0x008fe20000001808 */
[----:B--2---:R0:W-:Y:S06]  /*477d0*/  STL.64 [R1+0x2598], R24 ;  /* 0x0025981801007387 */ /* 0x0041ec0000100a00 */
[----:B------:R-:W-:-:S02]  /*477e0*/  MOV R8, R2 ;  /* 0x0000000200087202 */ /* 0x000fc40000000f00 */
[----:B------:R-:W-:Y:S01]  /*477f0*/  MOV R9, R3 ;  /* 0x0000000300097202 */ /* 0x000fe20000000f00 */
[----:B0-----:R-:W2:Y:S01]  /*47800*/  LDL.LU R24, [R1+0x120] ;  /* 0x0001200001187983 */ /* 0x001ea20000300800 */
[----:B------:R-:W2:Y:S02]  /*47810*/  LDL.LU R25, [R1+0x124] ;  /* 0x0001240001197983 */ /* 0x000ea40000300800 */
[----:B------:R-:W2:Y:S02]  /*47820*/  LDL.LU R26, [R1+0x128] ;  /* 0x00012800011a7983 */ /* 0x000ea40000300800 */
[----:B------:R-:W2:Y:S01]  /*47830*/  LDL.LU R27, [R1+0x12c] ;  /* 0x00012c00011b7983 */ /* 0x000ea20000300800 */
[----:B------:R-:W3:Y:S01]  /*47840*/  LDL.LU R2, [R1+0x25b4] ;  /* 0x0025b40001027983 */ /* 0x000ee20000300800 */
[----:B------:R-:W2:Y:S02]  /*47850*/  LDL.LU R3, [R1+0x25b0] ;  /* 0x0025b00001037983 */ /* 0x000ea40000300800 */
[----:B------:R-:W-:Y:S01]  /*47860*/  IMAD.MOV.U32 R10, RZ, RZ, R28 ;  /* 0x000000ffff0a7224 */ /* 0x000fe200078e001c */
[----:B------:R-:W-:Y:S01]  /*47870*/  MOV R11, R29 ;  /* 0x0000001d000b7202 */ /* 0x000fe20000000f00 */
[----:B------:R-:W2:Y:S01]  /*47880*/  LDL.LU R28, [R1+0x25ac] ;  /* 0x0025ac00011c7983 */ /* 0x000ea20000300800 */
[----:B------:R-:W2:Y:S02]  /*47890*/  LDL.LU R29, [R1+0x25a8] ;  /* 0x0025a800011d7983 */ /* 0x000ea40000300800 */
[----:B------:R-:W-:Y:S02]  /*478a0*/  STL.64 [R1+0x2490], R6 ;  /* 0x0024900601007387 */ /* 0x000fe40000100a00 */
[----:B------:R0:W-:Y:S02]  /*478b0*/  STL.64 [R1+0x2488], R4 ;  /* 0x0024880401007387 */ /* 0x0001e40000100a00 */
[----:B0-----:R-:W4:Y:S01]  /*478c0*/  LDL.LU R4, [R1+0x130] ;  /* 0x0001300001047983 */ /* 0x001f220000300800 */
[----:B------:R-:W4:Y:S02]  /*478d0*/  LDL.LU R5, [R1+0x134] ;  /* 0x0001340001057983 */ /* 0x000f240000300800 */
[----:B------:R-:W4:Y:S02]  /*478e0*/  LDL.LU R6, [R1+0x138] ;  /* 0x0001380001067983 */ /* 0x000f240000300800 */
[----:B------:R-:W4:Y:S02]  /*478f0*/  LDL.LU R7, [R1+0x13c] ;  /* 0x00013c0001077983 */ /* 0x000f240000300800 */
[C---:B----4-:R-:W-:Y:S08]  /*47900*/  HMMA.16816.F32 R4, R20.reuse, R16, R4 ;  /* 0x000000101404723c */ /* 0x050ff00000001804 */
[----:B--2---:R-:W-:Y:S11]  /*47910*/  HMMA.16816.F32 R20, R20, R12, R24 ;  /* 0x0000000c1414723c */ /* 0x004ff60000001818 */
[----:B------:R-:W-:Y:S04]  /*47920*/  @!UPT UIADD3 URZ, URZ, URZ, URZ ;  /* 0x0000003f3f3ff290 */ /* 0x000fe8000fffe03f */
[----:B------:R0:W-:Y:S01]  /*47930*/  STL.64 [R1+0x40], R4 ;  /* 0x0000400401007387 */ /* 0x0001e20000100a00 */
[----:B------:R3:W-:Y:S02]  /*47940*/  STL.64 [R1+0x48], R6 ;  /* 0x0000480601007387 */ /* 0x0007e40000100a00 */
[----:B------:R-:W2:Y:S02]  /*47950*/  LDL.LU.64 R26, [R1+0x25a0] ;  /* 0x0025a000011a7983 */ /* 0x000ea40000300a00 */
[----:B------:R-:W2:Y:S01]  /*47960*/  LDL.LU.64 R24, [R1+0x2598] ;  /* 0x0025980001187983 */ /* 0x000ea20000300a00 */
[----:B0-----:R-:W-:Y:S01]  /*47970*/  MOV R4, R28 ;  /* 0x0000001c00047202 */ /* 0x001fe20000000f00 */
[----:B------:R-:W-:Y:S01]  /*47980*/  IMAD.MOV.U32 R5, RZ, RZ, R3 ;  /* 0x000000ffff057224 */ /* 0x000fe200078e0003 */
[----:B---3--:R-:W-:Y:S02]  /*47990*/  MOV R6, R2 ;  /* 0x0000000200067202 */ /* 0x008fe40000000f00 */
[----:B------:R-:W-:Y:S01]  /*479a0*/  MOV R7, R0 ;  /* 0x0000000000077202 */ /* 0x000fe20000000f00 */
[----:B------:R-:W-:Y:S01]  /*479b0*/  IMAD.MOV.U32 R28, RZ, RZ, R20 ;  /* 0x000000ffff1c7224 */ /* 0x000fe200078e0014 */
[----:B------:R-:W-:-:S02]  /*479c0*/  MOV R3, R21 ;  /* 0x0000001500037202 */ /* 0x000fc40000000f00 */
[----:B------:R-:W-:Y:S01]  /*479d0*/  MOV R2, R22 ;  /* 0x0000001600027202 */ /* 0x000fe20000000f00 */
[----:B------:R-:W-:Y:S02]  /*479e0*/  IMAD.MOV.U32 R0, RZ, RZ, R23 ;  /* 0x000000ffff007224 */ /* 0x000fe400078e0017 */
[----:B------:R-:W0:Y:S04]  /*479f0*/  LDSM.16.MT88.4 R20, [R29+0x1f080] ;  /* 0x01f080001d14783b */ /* 0x000e280000004200 */
        /* <DEDUP_REMOVED lines=58> */
[----:B------:R-:W3:Y:S11]  /*47da0*/  LDL.LU.64 R24, [R1+0x24d8] ;  /* 0x0024d80001187983 */ /* 0x000ef60000300a00 */
[----:B------:R-:W-:Y:S10]  /*47db0*/  @!UPT UIADD3 URZ, URZ, URZ, URZ ;  /* 0x0000003f3f3ff290 */ /* 0x000ff4000fffe03f */
[----:B------:R3:W-:Y:S01]  /*47dc0*/  STL.64 [R1+0x10], R20 ;  /* 0x0000101401007387 */ /* 0x0007e20000100a00 */
[----:B------:R2:W-:Y:S01]  /*47dd0*/  STL [R1+0x18], R22 ;  /* 0x0000181601007387 */ /* 0x0005e20000100800 */
[----:B------:R-:W-:Y:S02]  /*47de0*/  MOV R29, R23 ;  /* 0x00000017001d7202 */ /* 0x000fe40000000f00 */
[----:B---3--:R-:W-:Y:S01]  /*47df0*/  MOV R20, R24 ;  /* 0x0000001800147202 */ /* 0x008fe20000000f00 */
[----:B------:R-:W-:Y:S01]  /*47e00*/  IMAD.MOV.U32 R21, RZ, RZ, R25 ;  /* 0x000000ffff157224 */ /* 0x000fe200078e0019 */
[----:B------:R-:W3:Y:S01]  /*47e10*/  LDL.LU R24, [R1+0x24d4] ;  /* 0x0024d40001187983 */ /* 0x000ee20000300800 */
[----:B------:R-:W3:Y:S01]  /*47e20*/  LDL.LU R25, [R1+0x24d0] ;  /* 0x0024d00001197983 */ /* 0x000ee20000300800 */
[----:B--2---:R-:W-:Y:S02]  /*47e30*/  MOV R22, R26 ;  /* 0x0000001a00167202 */ /* 0x004fe40000000f00 */
[----:B------:R-:W-:Y:S01]  /*47e40*/  MOV R23, R27 ;  /* 0x0000001b00177202 */ /* 0x000fe20000000f00 */
[----:B------:R-:W3:Y:S01]  /*47e50*/  LDL.LU R26, [R1+0x24cc] ;  /* 0x0024cc00011a7983 */ /* 0x000ee20000300800 */
[----:B------:R-:W3:Y:S03]  /*47e60*/  LDL.LU R27, [R1+0x24c8] ;  /* 0x0024c800011b7983 */ /* 0x000ee60000300800 */
[----:B------:R-:W-:Y:S01]  /*47e70*/  STL.64 [R1+0x24a0], R22 ;  /* 0x0024a01601007387 */ /* 0x000fe20000100a00 */
[----:B------:R0:W-:Y:S03]  /*47e80*/  STL.64 [R1+0x2498], R20 ;  /* 0x0024981401007387 */ /* 0x0001e60000100a00 */
[----:B0-----:R-:W2:Y:S01]  /*47e90*/  LDL.LU R20, [R1+0x160] ;  /* 0x0001600001147983 */ /* 0x001ea20000300800 */
[----:B------:R-:W2:Y:S02]  /*47ea0*/  LDL.LU R21, [R1+0x164] ;  /* 0x0001640001157983 */ /* 0x000ea40000300800 */
[----:B------:R-:W2:Y:S02]  /*47eb0*/  LDL.LU R22, [R1+0x168] ;  /* 0x0001680001167983 */ /* 0x000ea40000300800 */
[----:B------:R-:W2:Y:S01]  /*47ec0*/  LDL.LU R23, [R1+0x16c] ;  /* 0x00016c0001177983 */ /* 0x000ea20000300800 */
[-C--:B---3--:R-:W-:Y:S11]  /*47ed0*/  HMMA.16816.F32 R8, R24, R16.reuse, R8 ;  /* 0x000000101808723c */ /* 0x088ff60000001808 */
[----:B------:R-:W-:Y:S11]  /*47ee0*/  @!UPT UIADD3 URZ, URZ, URZ, URZ ;  /* 0x0000003f3f3ff290 */ /* 0x000ff6000fffe03f */
[----:B------:R-:W-:Y:S01]  /*47ef0*/  @!UPT UIADD3 URZ, URZ, URZ, URZ ;  /* 0x0000003f3f3ff290 */ /* 0x000fe2000fffe03f */
[----:B------:R-:W-:Y:S01]  /*47f00*/  STL.64 [R1+0xc0], R8 ;  /* 0x0000c00801007387 */ /* 0x000fe20000100a00 */
[----:B------:R0:W-:Y:S03]  /*47f10*/  STL.64 [R1+0xc8], R10 ;  /* 0x0000c80a01007387 */ /* 0x0001e60000100a00 */
[----:B0-----:R-:W3:Y:S01]  /*47f20*/  LDL.LU.64 R10, [R1+0x24c0] ;  /* 0x0024c000010a7983 */ /* 0x001ee20000300a00 */
[----:B------:R-:W3:Y:S01]  /*47f30*/  LDL.LU.64 R8, [R1+0x24b8] ;  /* 0x0024b80001087983 */ /* 0x000ee20000300a00 */
[----:B--2---:R-:W-:Y:S08]  /*47f40*/  HMMA.16816.F32 R4, R4, R16, R20 ;  /* 0x000000100404723c */ /* 0x004ff00000001814 */
[----:B---3--:R-:W-:Y:S01]  /*47f50*/  HMMA.16816.F32 R24, R24, R12, R8 ;  /* 0x0000000c1818723c */ /* 0x008fe20000001808 */
[----:B------:R-:W2:Y:S01]  /*47f60*/  LDL.LU R8, [R1+0x60] ;  /* 0x0000600001087983 */ /* 0x000ea20000300800 */
[----:B------:R-:W2:Y:S02]  /*47f70*/  LDL.LU R9, [R1+0x64] ;  /* 0x0000640001097983 */ /* 0x000ea40000300800 */
[----:B------:R-:W2:Y:S02]  /*47f80*/  LDL.LU R10, [R1+0x68] ;  /* 0x00006800010a7983 */ /* 0x000ea40000300800 */
[----:B------:R-:W2:Y:S11]  /*47f90*/  LDL.LU R11, [R1+0x6c] ;  /* 0x00006c00010b7983 */ /* 0x000eb60000300800 */
[----:B------:R-:W-:Y:S06]  /*47fa0*/  @!UPT UIADD3 URZ, URZ, URZ, URZ ;  /* 0x0000003f3f3ff290 */ /* 0x000fec000fffe03f */
[----:B------:R-:W-:Y:S01]  /*47fb0*/  STL.64 [R1+0x2478], R26 ;  /* 0x0024781a01007387 */ /* 0x000fe20000100a00 */
[----:B------:R0:W-:Y:S02]  /*47fc0*/  STL.64 [R1+0x2470], R24 ;  /* 0x0024701801007387 */ /* 0x0001e40000100a00 */
[----:B0-----:R-:W-:Y:S01]  /*47fd0*/  IMAD.MOV.U32 R24, RZ, RZ, R14 ;  /* 0x000000ffff187224 */ /* 0x001fe200078e000e */
[----:B------:R-:W-:Y:S01]  /*47fe0*/  MOV R25, R18 ;  /* 0x0000001200197202 */ /* 0x000fe20000000f00 */
[----:B------:R-:W3:Y:S01]  /*47ff0*/  LDL.LU R14, [R1+0x24b4] ;  /* 0x0024b400010e7983 */ /* 0x000ee20000300800 */
[----:B------:R-:W2:Y:S01]  /*48000*/  LDL.LU R18, [R1+0x24b0] ;  /* 0x0024b00001127983 */ /* 0x000ea20000300800 */
[----:B------:R-:W-:Y:S01]  /*48010*/  MOV R26, R19 ;  /* 0x00000013001a7202 */ /* 0x000fe20000000f00 */
[----:B------:R-:W-:Y:S01]  /*48020*/  IMAD.MOV.U32 R27, RZ, RZ, R15 ;  /* 0x000000ffff1b7224 */ /* 0x000fe200078e000f */
[----:B------:R-:W2:Y:S01]  /*48030*/  LDL.LU R19, [R1+0x24ac] ;  /* 0x0024ac0001137983 */ /* 0x000ea20000300800 */
[----:B------:R-:W3:Y:S02]  /*48040*/  LDL.LU R15, [R1+0x24a8] ;  /* 0x0024a800010f7983 */ /* 0x000ee40000300800 */
[----:B------:R-:W-:Y:S02]  /*48050*/  STL [R1+0x23ac], R12 ;  /* 0x0023ac0c01007387 */ /* 0x000fe40000100800 */
[----:B------:R-:W-:Y:S01]  /*48060*/  STL [R1+0x23a8], R13 ;  /* 0x0023a80d01007387 */ /* 0x000fe20000100800 */
[----:B------:R-:W2:Y:S01]  /*48070*/  LDL.LU.64 R22, [R1+0x24a0] ;  /* 0x0024a00001167983 */ /* 0x000ea20000300a00 */
[----:B------:R-:W2:Y:S02]  /*48080*/  LDL.LU.64 R20, [R1+0x2498] ;  /* 0x0024980001147983 */ /* 0x000ea40000300a00 */
[----:B------:R-:W-:Y:S02]  /*48090*/  STL.64 [R1+0xd0], R4 ;  /* 0x0000d00401007387 */ /* 0x000fe40000100a00 */
[----:B------:R0:W-:Y:S02]  /*480a0*/  STL.64 [R1+0xd8], R6 ;  /* 0x0000d80601007387 */ /* 0x0001e40000100a00 */
[----:B0-----:R-:W3:Y:S01]  /*480b0*/  LDL.LU.64 R6, [R1+0x2490] ;  /* 0x0024900001067983 */ /* 0x001ee20000300a00 */
[----:B------:R-:W3:Y:S01]  /*480c0*/  LDL.LU.64 R4, [R1+0x2488] ;  /* 0x0024880001047983 */ /* 0x000ee20000300a00 */
[C---:B--2---:R-:W-:Y:S08]  /*480d0*/  HMMA.16816.F32 R20, R8.reuse, R18, R20 ;  /* 0x000000120814723c */ /* 0x044ff00000001814 */
[----:B---3--:R-:W-:Y:S11]  /*480e0*/  HMMA.16816.F32 R4, R8, R14, R4 ;  /* 0x0000000e0804723c */ /* 0x008ff60000001804 */
[----:B------:R-:W-:Y:S04]  /*480f0*/  @!UPT UIADD3 URZ, URZ, URZ, URZ ;  /* 0x0000003f3f3ff290 */ /* 0x000fe8000fffe03f */
[----:B------:R-:W-:Y:S01]  /*48100*/  STL.64 [R1+0xb0], R20 ;  /* 0x0000b01401007387 */ /* 0x000fe20000100a00 */
[----:B------:R-:W-:Y:S07]  /*48110*/  STL.64 [R1+0xb8], R22 ;  /* 0x0000b81601007387 */ /* 0x000fee0000100a00 */
[----:B------:R0:W-:Y:S01]  /*48120*/  STL.64 [R1], R4 ;  /* 0x0000000401007387 */ /* 0x0001e20000100a00 */
[----:B------:R1:W-:Y:S01]  /*48130*/  STL [R1+0x8], R6 ;  /* 0x0000080601007387 */ /* 0x0003e20000100800 */
[----:B------:R-:W-:-:S02]  /*48140*/  MOV R13, R7 ;  /* 0x00000007000d7202 */ /* 0x000fc40000000f00 */
[----:B0-----:R-:W2:Y:S01]  /*48150*/  LDL.LU R4, [R1+0x40] ;  /* 0x0000400001047983 */ /* 0x001ea20000300800 */
[----:B------:R-:W2:Y:S02]  /*48160*/  LDL.LU R5, [R1+0x44] ;  /* 0x0000440001057983 */ /* 0x000ea40000300800 */
[----:B-1----:R-:W2:Y:S02]  /*48170*/  LDL.LU R6, [R1+0x48] ;  /* 0x0000480001067983 */ /* 0x002ea40000300800 */
[----:B------:R-:W2:Y:S01]  /*48180*/  LDL.LU R7, [R1+0x4c] ;  /* 0x00004c0001077983 */ /* 0x000ea20000300800 */
[----:B------:R-:W3:Y:S01]  /*48190*/  LDL R11, [R1+0x1214] ;  /* 0x00121400010b7983 */ /* 0x000ee20000100800 */
[----:B------:R-:W-:Y:S01]  /*481a0*/  MOV R8, R28 ;  /* 0x0000001c00087202 */ /* 0x000fe20000000f00 */
[----:B------:R-:W-:Y:S01]  /*481b0*/  IMAD.MOV.U32 R9, RZ, RZ, R3 ;  /* 0x000000ffff097224 */ /* 0x000fe200078e0003 */
[----:B------:R-:W-:Y:S01]  /*481c0*/  MOV R10, R2 ;  /* 0x00000002000a7202 */ /* 0x000fe20000000f00 */
[----:B--2---:R-:W-:Y:S01]  /*481d0*/  HMMA.16816.F32 R4, R24, R18, R4 ;  /* 0x000000121804723c */ /* 0x004fe20000001804 */
[----:B---3--:R0:W-:Y:S02]  /*481e0*/  STL [R1+0x2480], R11 ;  /* 0x0024800b01007387 */ /* 0x0081e40000100800 */
[----:B0-----:R-:W-:-:S07]  /*481f0*/  MOV R11, R0 ;  /* 0x00000000000b7202 */ /* 0x001fce0000000f00 */
[----:B------:R-:W-:Y:S11]  /*48200*/  HMMA.16816.F32 R24, R24, R14, R8 ;  /* 0x0000000e1818723c */ /* 0x000ff60000001808 */
[----:B------:R-:W-:Y:S03]  /*48210*/  @!UPT UIADD3 URZ, URZ, URZ, URZ ;  /* 0x0000003f3f3ff290 */ /* 0x000fe6000fffe03f */
[----:B------:R-:W-:Y:S01]  /*48220*/  MOV R12, R5 ;  /* 0x00000005000c7202 */ /* 0x000fe20000000f00 */
[----:B------:R-:W-:Y:S01]  /*48230*/  STL [R1+0xa0], R4 ;  /* 0x0000a00401007387 */ /* 0x000fe20000100800 */
[----:B------:R-:W-:Y:S02]  /*48240*/  STL.64 [R1+0xa8], R6 ;  /* 0x0000a80601007387 */ /* 0x000fe40000100a00 */
[----:B------:R0:W-:Y:S01]  /*48250*/  STL [R1+0x2438], R19 ;  /* 0x0024381301007387 */ /* 0x0001e20000100800 */
[----:B------:R1:W-:Y:S01]  /*48260*/  STL [R1+0x23b0], R12 ;  /* 0x0023b00c01007387 */ /* 0x0003e20000100800 */
[----:B------:R-:W2:Y:S03]  /*48270*/  LDL.LU R11, [R1+0x2480] ;  /* 0x00248000010b7983 */ /* 0x000ea60000300800 */
[----:B------:R-:W3:Y:S04]  /*48280*/  S2R R0, SR_TID.X ;  /* 0x0000000000007919 */ /* 0x000ee80000002100 */
[----:B------:R-:W4:Y:S01]  /*48290*/  S2R R22, SR_CTAID.X ;  /* 0x0000000000167919 */ /* 0x000f220000002500 */
[C---:B---3--:R-:W-:Y:S01]  /*482a0*/  LOP3.LUT R2, R0.reuse, 0x3, RZ, 0xc0, !PT ;  /* 0x0000000300027812 */ /* 0x048fe200078ec0ff */
[----:B------:R-:W-:-:S03]  /*482b0*/  LOP3.LUT R0, R0, 0x60, RZ, 0xc0, !PT ;  /* 0x0000006000007812 */ /* 0x000fc600078ec0ff */
[----:B------:R-:W-:-:S04]  /*482c0*/  SHF.L.U32 R2, R2, 0x1, RZ ;  /* 0x0000000102027819 */ /* 0x000fc800000006ff */
[----:B------:R-:W-:Y:S02]  /*482d0*/  LEA.HI R2, R0, R2, RZ, 0x1e ;  /* 0x0000000200027211 */ /* 0x000fe400078ff0ff */
[----:B------:R-:W3:Y:S04]  /*482e0*/  S2R R0, SR_TID.X ;  /* 0x0000000000007919 */ /* 0x000ee80000002100 */
[----:B------:R-:W0:Y:S01]  /*482f0*/  S2R R20, SR_TID.X ;  /* 0x0000000000147919 */ /* 0x000e220000002100 */
[----:B----4-:R-:W-:Y:S01]  /*48300*/  IMAD.SHL.U32 R22, R22, 0x80, RZ ;  /* 0x0000008016167824 */ /* 0x010fe200078e00ff */
[----:B---3--:R-:W-:Y:S02]  /*48310*/  LOP3.LUT R3, R0, 0x1c, RZ, 0xc0, !PT ;  /* 0x0000001c00037812 */ /* 0x008fe400078ec0ff */
[----:B------:R-:W3:Y:S01]  /*48320*/  S2R R0, SR_CTAID.X ;  /* 0x0000000000007919 */ /* 0x000ee20000002500 */
[----:B0-----:R-:W-:-:S04]  /*48330*/  LOP3.LUT R21, R20, 0x1c, RZ, 0xc0, !PT ;  /* 0x0000001c14157812 */ /* 0x001fc800078ec0ff */
[-C--:B------:R-:W-:Y:S02]  /*48340*/  LEA.HI R19, R21, R22.reuse, RZ, 0x1e ;  /* 0x0000001615137211 */ /* 0x080fe400078ff0ff */
[----:B------:R-:W-:Y:S02]  /*48350*/  IADD3 R2, P0, R2, UR4, RZ ;  /* 0x0000000402027c10 */ /* 0x000fe4000ff1e0ff */
[----:B------:R-:W-:Y:S02]  /*48360*/  IADD3 R19, R19, 0x68, RZ ;  /* 0x0000006813137810 */ /* 0x000fe40007ffe0ff */
[----:B------:R-:W-:Y:S02]  /*48370*/  LEA.HI R3, R3, 0x60, RZ, 0x1e ;  /* 0x0000006003037811 */ /* 0x000fe400078ff0ff */
[CC--:B-1----:R-:W-:Y:S02]  /*48380*/  LEA.HI R12, R21.reuse, R22.reuse, RZ, 0x1e ;  /* 0x00000016150c7211 */ /* 0x0c2fe400078ff0ff */
[----:B------:R-:W-:-:S02]  /*48390*/  LEA.HI R4, R21, R22, RZ, 0x1e ;  /* 0x0000001615047211 */ /* 0x000fc400078ff0ff */
[----:B------:R-:W-:Y:S02]  /*483a0*/  ISETP.GT.U32.AND P2, PT, R2, R19, PT ;  /* 0x000000130200720c */ /* 0x000fe40003f44070 */
[----:B------:R-:W-:Y:S01]  /*483b0*/  IADD3.X R28, RZ, UR5, RZ, P0, !PT ;  /* 0x00000005ff1c7c10 */ /* 0x000fe200087fe4ff */
[----:B------:R-:W-:Y:S01]  /*483c0*/  STL.64 [R1+0x60], R24 ;  /* 0x0000601801007387 */ /* 0x000fe20000100a00 */
[----:B------:R-:W-:Y:S01]  /*483d0*/  IADD3 R12, R12, 0x78, RZ ;  /* 0x000000780c0c7810 */ /* 0x000fe20007ffe0ff */
[----:B------:R0:W-:Y:S01]  /*483e0*/  STL.64 [R1+0x68], R26 ;  /* 0x0000681a01007387 */ /* 0x0001e20000100a00 */
[----:B------:R-:W-:Y:S01]  /*483f0*/  IADD3 R4, R4, 0x70, RZ ;  /* 0x0000007004047810 */ /* 0x000fe20007ffe0ff */
[----:B---3--:R-:W-:Y:S01]  /*48400*/  IMAD.SHL.U32 R0, R0, 0x80, RZ ;  /* 0x0000008000007824 */ /* 0x008fe200078e00ff */
[----:B------:R-:W-:-:S04]  /*48410*/  ISETP.GT.U32.AND.EX P2, PT, R28, RZ, PT, P2 ;  /* 0x000000ff1c00720c */ /* 0x000fc80003f44120 */
[----:B------:R-:W-:Y:S01]  /*48420*/  IADD3 R5, R0, R3, RZ ;  /* 0x0000000300057210 */ /* 0x000fe20007ffe0ff */
[----:B0-----:R-:W3:Y:S01]  /*48430*/  LDL.LU.64 R26, [R1+0x2478] ;  /* 0x00247800011a7983 */ /* 0x001ee20000300a00 */
[----:B------:R-:W3:Y:S02]  /*48440*/  LDL.LU.64 R24, [R1+0x2470] ;  /* 0x0024700001187983 */ /* 0x000ee40000300a00 */
[----:B------:R-:W4:Y:S02]  /*48450*/  LDL R23, [R1+0x1210] ;  /* 0x0012100001177983 */ /* 0x000f240000100800 */
[----:B------:R-:W3:Y:S01]  /*48460*/  LDL R7, [R1+0x120c] ;  /* 0x00120c0001077983 */ /* 0x000ee20000100800 */
[C---:B------:R-:W-:Y:S02]  /*48470*/  ISETP.GT.U32.AND P4, PT, R2.reuse, R5, PT ;  /* 0x000000050200720c */ /* 0x040fe40003f84070 */
[C---:B------:R-:W-:Y:S02]  /*48480*/  ISETP.GT.U32.AND P0, PT, R2.reuse, R12, PT ;  /* 0x0000000c0200720c */ /* 0x040fe40003f04070 */
[----:B------:R-:W-:-:S02]  /*48490*/  IADD3 R0, P3, R2, 0x20, RZ ;  /* 0x0000002002007810 */ /* 0x000fc40007f7e0ff */
[C---:B------:R-:W-:Y:S02]  /*484a0*/  ISETP.GT.U32.AND P1, PT, R2.reuse, R4, PT ;  /* 0x000000040200720c */ /* 0x040fe40003f24070 */
[----:B------:R-:W-:Y:S01]  /*484b0*/  IADD3 R3, P5, R2, 0x21, RZ ;  /* 0x0000002102037810 */ /* 0x000fe20007fbe0ff */
[----:B------:R0:W-:Y:S02]  /*484c0*/  STL [R1+0x23e0], R2 ;  /* 0x0023e00201007387 */ /* 0x0001e40000100800 */
[----:B0-----:R-:W-:-:S05]  /*484d0*/  SEL R2, RZ, 0x4, !P2 ;  /* 0x00000004ff027807 */ /* 0x001fca0005000000 */
[----:B------:R-:W-:Y:S04]  /*484e0*/  STL [R1+0x160], R2 ;  /* 0x0001600201007387 */ /* 0x000fe80000100800 */
[----:B--2---:R-:W0:Y:S04]  /*484f0*/  LDSM.16.MT88.4 R8, [R11+0x1f000] ;  /* 0x01f000000b08783b */ /* 0x004e280000004200 */
[----:B0-----:R0:W-:Y:S01]  /*48500*/  STL.64 [R1+0x2468], R10 ;  /* 0x0024680a01007387 */ /* 0x0011e20000100a00 */
[----:B------:R1:W-:Y:S03]  /*48510*/  STL.64 [R1+0x2460], R8 ;  /* 0x0024600801007387 */ /* 0x0003e60000100a00 */
[----:B0-----:R-:W3:Y:S04]  /*48520*/  LDL R10, [R1+0x78] ;  /* 0x00007800010a7983 */ /* 0x001ee80000100800 */
[----:B-1----:R-:W3:Y:S04]  /*48530*/  LDL R8, [R1+0x70] ;  /* 0x0000700001087983 */ /* 0x002ee80000100800 */
[----:B------:R-:W3:Y:S04]  /*48540*/  LDL R9, [R1+0x74] ;  /* 0x0000740001097983 */ /* 0x000ee80000100800 */
[----:B------:R-:W3:Y:S01]  /*48550*/  LDL R11, [R1+0x7c] ;  /* 0x00007c00010b7983 */ /* 0x000ee20000100800 */
[----:B------:R-:W-:-:S04]  /*48560*/  LOP3.LUT R20, R20, 0x1c, RZ, 0xc0, !PT ;  /* 0x0000001c14147812 */ /* 0x000fc800078ec0ff */
[----:B------:R-:W-:Y:S01]  /*48570*/  LEA.HI R20, R20, 0x50, RZ, 0x1e ;  /* 0x0000005014147811 */ /* 0x000fe200078ff0ff */
[----:B------:R-:W-:Y:S01]  /*48580*/  IMAD.X R17, RZ, RZ, R28, P3 ;  /* 0x000000ffff117224 */ /* 0x000fe200018e061c */
[-C--:B------:R-:W-:Y:S02]  /*48590*/  ISETP.GT.U32.AND P2, PT, R0, R5.reuse, PT ;  /* 0x000000050000720c */ /* 0x080fe40003f44070 */
[----:B------:R-:W-:Y:S02]  /*485a0*/  IADD3 R6, R22, R20, RZ ;  /* 0x0000001416067210 */ /* 0x000fe40007ffe0ff */
[----:B------:R-:W-:Y:S02]  /*485b0*/  ISETP.GT.U32.AND P3, PT, R3, R5, PT ;  /* 0x000000050300720c */ /* 0x000fe40003f64070 */
[----:B------:R-:W-:Y:S02]  /*485c0*/  IADD3.X R16, RZ, R28, RZ, P5, !PT ;  /* 0x0000001cff107210 */ /* 0x000fe40002ffe4ff */
[----:B------:R-:W-:-:S02]  /*485d0*/  LEA.HI R21, R21, 0x58, RZ, 0x1e ;  /* 0x0000005815157811 */ /* 0x000fc400078ff0ff */
[----:B------:R-:W-:Y:S02]  /*485e0*/  ISETP.GT.U32.AND.EX P4, PT, R28, RZ, PT, P4 ;  /* 0x000000ff1c00720c */ /* 0x000fe40003f84140 */
[----:B------:R-:W-:Y:S02]  /*485f0*/  ISETP.GT.U32.AND P5, PT, R3, R6, PT ;  /* 0x000000060300720c */ /* 0x000fe40003fa4070 */
[----:B------:R-:W-:Y:S02]  /*48600*/  ISETP.GT.U32.AND.EX P2, PT, R17, RZ, PT, P2 ;  /* 0x000000ff1100720c */ /* 0x000fe40003f44120 */
[----:B------:R-:W-:Y:S02]  /*48610*/  ISETP.GT.U32.AND.EX P3, PT, R16, RZ, PT, P3 ;  /* 0x000000ff1000720c */ /* 0x000fe40003f64130 */
[----:B------:R-:W-:Y:S01]  /*48620*/  IADD3 R5, R22, R21, RZ ;  /* 0x0000001516057210 */ /* 0x000fe20007ffe0ff */
[----:B------:R-:W-:Y:S01]  /*48630*/  SEL R21, RZ, 0x7fff8, !P4 ;  /* 0x0007fff8ff157807 */ /* 0x000fe20006000000 */
[----:B------:R-:W-:-:S02]  /*48640*/  ISETP.GT.U32.AND.EX P5, PT, R16, RZ, PT, P5 ;  /* 0x000000ff1000720c */ /* 0x000fc40003fa4150 */
[C---:B------:R-:W-:Y:S02]  /*48650*/  ISETP.GT.U32.AND P4, PT, R0.reuse, R6, PT ;  /* 0x000000060000720c */ /* 0x040fe40003f84070 */
[----:B------:R-:W-:Y:S01]  /*48660*/  SEL R20, RZ, 0x1fffe, !P2 ;  /* 0x0001fffeff147807 */ /* 0x000fe20005000000 */
[-C--:B------:R-:W-:Y:S01]  /*48670*/  ISETP.GT.U32.AND P2, PT, R3, R5.reuse, PT ;  /* 0x000000050300720c */ /* 0x080fe20003f44070 */
[----:B------:R-:W-:Y:S01]  /*48680*/  SEL R6, RZ, 0x1, !P3 ;  /* 0x00000001ff067807 */ /* 0x000fe20005800000 */
[----:B------:R-:W-:Y:S01]  /*48690*/  ISETP.GT.U32.AND P3, PT, R0, R5, PT ;  /* 0x000000050000720c */ /* 0x000fe20003f64070 */
[----:B------:R-:W-:Y:S02]  /*486a0*/  SEL R5, RZ, 0x4, !P5 ;  /* 0x00000004ff057807 */ /* 0x000fe40006800000 */
[----:B------:R-:W-:Y:S02]  /*486b0*/  ISETP.GT.U32.AND.EX P4, PT, R17, RZ, PT, P4 ;  /* 0x000000ff1100720c */ /* 0x000fe40003f84140 */
[----:B------:R-:W-:-:S02]  /*486c0*/  ISETP.GT.U32.AND.EX P2, PT, R16, RZ, PT, P2 ;  /* 0x000000ff1000720c */ /* 0x000fc40003f44120 */
[----:B------:R-:W-:Y:S01]  /*486d0*/  ISETP.GT.U32.AND.EX P3, PT, R17, RZ, PT, P3 ;  /* 0x000000ff1100720c */ /* 0x000fe20003f64130 */
[----:B------:R-:W-:-:S04]  /*486e0*/  ISETP.GT.U32.AND P5, PT, R3, R12, PT ;  /* 0x0000000c0300720c */ /* 0x000fc80003fa4070 */
[----:B------:R-:W-:Y:S01]  /*486f0*/  ISETP.GT.U32.AND.EX P5, PT, R16, RZ, PT, P5 ;  /* 0x000000ff1000720c */ /* 0x000fe20003fa4150 */
[----:B---3--:R-:W-:Y:S01]  /*48700*/  HMMA.16816.F32 R24, R8, R14, R24 ;  /* 0x0000000e0818723c */ /* 0x008fe20000001818 */
[----:B------:R-:W2:Y:S01]  /*48710*/  LDL.LU.64 R10, [R1+0x2468] ;  /* 0x00246800010a7983 */ /* 0x000ea20000300a00 */
[----:B------:R-:W3:Y:S11]  /*48720*/  LDL.LU.64 R8, [R1+0x2460] ;  /* 0x0024600001087983 */ /* 0x000ef60000300a00 */
[----:B------:R-:W-:Y:S10]  /*48730*/  @!UPT UIADD3 URZ, URZ, URZ, URZ ;  /* 0x0000003f3f3ff290 */ /* 0x000ff4000fffe03f */
[----:B------:R-:W-:Y:S01]  /*48740*/  STL.64 [R1+0x80], R24 ;  /* 0x0000801801007387 */ /* 0x000fe20000100a00 */
[----:B------:R-:W-:Y:S02]  /*48750*/  STL [R1+0x88], R26 ;  /* 0x0000881a01007387 */ /* 0x000fe40000100800 */
[----:B------:R-:W-:Y:S02]  /*48760*/  STL [R1+0x15c], R21 ;  /* 0x00015c1501007387 */ /* 0x000fe40000100800 */
[----:B------:R-:W-:Y:S01]  /*48770*/  STL [R1+0x140], R20 ;  /* 0x0001401401007387 */ /* 0x000fe20000100800 */
[----:B------:R0:W-:Y:S01]  /*48780*/  STL [R1+0x144], R6 ;  /* 0x0001440601007387 */ /* 0x0001e20000100800 */
[----:B------:R1:W-:Y:S02]  /*48790*/  STL [R1+0x158], R5 ;  /* 0x0001580501007387 */ /* 0x0003e40000100800 */
[----:B------:R-:W-:Y:S01]  /*487a0*/  IMAD.MOV.U32 R2, RZ, RZ, R27 ;  /* 0x000000ffff027224 */ /* 0x000fe200078e001b */
[----:B------:R-:W-:-:S02]  /*487b0*/  ISETP.GT.U32.AND.EX P0, PT, R28, RZ, PT, P0 ;  /* 0x000000ff1c00720c */ /* 0x000fc40003f04100 */
[----:B------:R-:W-:Y:S01]  /*487c0*/  ISETP.GT.U32.AND.EX P1, PT, R28, RZ, PT, P1 ;  /* 0x000000ff1c00720c */ /* 0x000fe20003f24110 */
[----:B----4-:R-:W-:Y:S01]  /*487d0*/  LDSM.16.MT88.4 R20, [R23+0x1f000] ;  /* 0x01f000001714783b */ /* 0x010fe20000004200 */
[----:B0-----:R-:W-:Y:S02]  /*487e0*/  SEL R6, RZ, 0x7fff8, !P4 ;  /* 0x0007fff8ff067807 */ /* 0x001fe40006000000 */
[----:B-1----:R-:W-:Y:S01]  /*487f0*/  SEL R5, RZ, 0x1, !P2 ;  /* 0x00000001ff057807 */ /* 0x002fe20005000000 */
[-C--:B------:R-:W-:Y:S01]  /*48800*/  ISETP.GT.U32.AND P4, PT, R3, R4.reuse, PT ;  /* 0x000000040300720c */ /* 0x080fe20003f84070 */
[----:B------:R-:W-:Y:S01]  /*48810*/  ISETP.GT.U32.AND P2, PT, R0, R4, PT ;  /* 0x000000040000720c */ /* 0x000fe20003f44070 */
[----:B------:R-:W-:Y:S02]  /*48820*/  STL [R1+0x154], R6 ;  /* 0x0001540601007387 */ /* 0x000fe40000100800 */
[----:B------:R-:W-:Y:S02]  /*48830*/  STL [R1+0x14c], R5 ;  /* 0x00014c0501007387 */ /* 0x000fe40000100800 */
[----:B------:R-:W0:Y:S04]  /*48840*/  LDSM.16.MT88.4 R4, [R7+0x1f000] ;  /* 0x01f000000704783b */ /* 0x000e280000004200 */
[----:B------:R-:W-:Y:S01]  /*48850*/  FMUL R24, R2, c[0x0][0x188] ;  /* 0x0000620002187a20 */ /* 0x000fe20000400000 */
[----:B------:R-:W-:Y:S01]  /*48860*/  SEL R2, RZ, 0x1fffe, !P3 ;  /* 0x0001fffeff027807 */ /* 0x000fe20005800000 */
[----:B0-----:R-:W-:Y:S01]  /*48870*/  STL.64 [R1+0x2458], R6 ;  /* 0x0024580601007387 */ /* 0x001fe20000100a00 */
[----:B------:R-:W-:Y:S03]  /*48880*/  STL.64 [R1+0x2450], R4 ;  /* 0x0024500401007387 */ /* 0x000fe60000100a00 */
[----:B------:R0:W-:Y:S02]  /*48890*/  STL [R1+0x9c], R2 ;  /* 0x00009c0201007387 */ /* 0x0001e40000100800 */
[----:B0-----:R-:W-:-:S02]  /*488a0*/  FSEL R2, R24, -INF , !P5 ;  /* 0xff80000018027808 */ /* 0x001fc40006800000 */
[----:B------:R-:W-:Y:S01]  /*488b0*/  SEL R4, RZ, 0x1, !P5 ;  /* 0x00000001ff047807 */ /* 0x000fe20006800000 */
[----:B------:R-:W4:Y:S04]  /*488c0*/  LDL.LU R24, [R1+0x110] ;  /* 0x0001100001187983 */ /* 0x000f280000300800 */
[----:B------:R-:W-:Y:S01]  /*488d0*/  STL [R1+0x148], R4 ;  /* 0x0001480401007387 */ /* 0x000fe20000100800 */
[----:B------:R0:W-:Y:S02]  /*488e0*/  STL [R1+0x174], R2 ;  /* 0x0001740201007387 */ /* 0x0001e40000100800 */
[----:B------:R-:W4:Y:S02]  /*488f0*/  LDL.LU R25, [R1+0x114] ;  /* 0x0001140001197983 */ /* 0x000f240000300800 */
[----:B------:R-:W4:Y:S01]  /*48900*/  LDL.LU R26, [R1+0x118] ;  /* 0x00011800011a7983 */ /* 0x000f220000300800 */
[----:B------:R-:W4:Y:S01]  /*48910*/  LDL.LU R27, [R1+0x11c] ;  /* 0x00011c00011b7983 */ /* 0x000f220000300800 */
[----:B------:R-:W-:-:S02]  /*48920*/  ISETP.GT.U32.AND.EX P4, PT, R16, RZ, PT, P4 ;  /* 0x000000ff1000720c */ /* 0x000fc40003f84140 */
[-C--:B------:R-:W-:Y:S02]  /*48930*/  ISETP.GT.U32.AND P5, PT, R3, R19.reuse, PT ;  /* 0x000000130300720c */ /* 0x080fe40003fa4070 */
[----:B0-----:R-:W-:Y:S01]  /*48940*/  SEL R2, RZ, 0x4, !P4 ;  /* 0x00000004ff027807 */ /* 0x001fe20006000000 */
[C---:B------:R-:W-:Y:S02]  /*48950*/  ISETP.GT.U32.AND P4, PT, R0.reuse, R19, PT ;  /* 0x000000130000720c */ /* 0x040fe40003f84070 */
[----:B------:R-:W4:Y:S02]  /*48960*/  LDL.LU R19, [R1+0x4] ;  /* 0x0000040001137983 */ /* 0x000f240000300800 */
[----:B------:R0:W-:Y:S02]  /*48970*/  STL [R1+0x150], R2 ;  /* 0x0001500201007387 */ /* 0x0001e40000100800 */
[----:B------:R-:W4:Y:S02]  /*48980*/  LDL.LU R4, [R1+0x20] ;  /* 0x0000200001047983 */ /* 0x000f240000300800 */
[----:B------:R-:W4:Y:S01]  /*48990*/  LDL.LU R5, [R1+0x24] ;  /* 0x0000240001057983 */ /* 0x000f220000300800 */
[----:B------:R-:W4:Y:S01]  /*489a0*/  LDL.LU R6, [R1+0x28] ;  /* 0x0000280001067983 */ /* 0x000f220000300800 */
[----:B------:R-:W4:Y:S01]  /*489b0*/  LDL.LU R7, [R1+0x2c] ;  /* 0x00002c0001077983 */ /* 0x000f220000300800 */
[----:B------:R-:W-:-:S02]  /*489c0*/  ISETP.GT.U32.AND P3, PT, R0, R12, PT ;  /* 0x0000000c0000720c */ /* 0x000fc40003f64070 */
[----:B------:R-:W1:Y:S04]  /*489d0*/  S2R R12, SR_TID.X ;  /* 0x00000000000c7919 */ /* 0x000e680000002100 */
[----:B0-----:R-:W0:Y:S01]  /*489e0*/  S2R R2, SR_CTAID.X ;  /* 0x0000000000027919 */ /* 0x001e220000002500 */
[----:B------:R1:W-:Y:S03]  /*489f0*/  STL [R1+0x2414], R0 ;  /* 0x0024140001007387 */ /* 0x0003e60000100800 */
[----:B-1----:R-:W1:Y:S01]  /*48a00*/  S2R R0, SR_CTAID.X ;  /* 0x0000000000007919 */ /* 0x002e620000002500 */
[----:B------:R-:W-:Y:S02]  /*48a10*/  LOP3.LUT R12, R12, 0x1c, RZ, 0xc0, !PT ;  /* 0x0000001c0c0c7812 */ /* 0x000fe400078ec0ff */
[----:B0-----:R-:W-:-:S04]  /*48a20*/  SHF.L.U32 R2, R2, 0x7, RZ ;  /* 0x0000000702027819 */ /* 0x001fc800000006ff */
[----:B------:R-:W-:Y:S02]  /*48a30*/  LEA.HI R2, R12, R2, RZ, 0x1e ;  /* 0x000000020c027211 */ /* 0x000fe400078ff0ff */
[----:B------:R-:W0:Y:S01]  /*48a40*/  S2R R12, SR_TID.X ;  /* 0x00000000000c7919 */ /* 0x000e220000002100 */
[----:B------:R-:W-:-:S03]  /*48a50*/  ISETP.GT.U32.AND.EX P2, PT, R17, RZ, PT, P2 ;  /* 0x000000ff1100720c */ /* 0x000fc60003f44120 */
[----:B------:R1:W-:Y:S02]  /*48a60*/  STL [R1+0x23d0], R28 ;  /* 0x0023d01c01007387 */ /* 0x0003e40000100800 */
[----:B-1----:R-:W-:Y:S02]  /*48a70*/  SHF.L.U32 R0, R0, 0x7, RZ ;  /* 0x0000000700007819 */ /* 0x002fe400000006ff */
[----:B------:R-:W-:Y:S01]  /*48a80*/  SEL R28, RZ, 0x7fff8, !P2 ;  /* 0x0007fff8ff1c7807 */ /* 0x000fe20005000000 */
[----:B------:R-:W-:Y:S01]  /*48a90*/  ISETP.GT.U32.AND P2, PT, R3, R2, PT ;  /* 0x000000020300720c */ /* 0x000fe20003f44070 */
[C---:B0-----:R-:W-:Y:S02]  /*48aa0*/  LOP3.LUT R2, R12.reuse, 0x1c, RZ, 0xc0, !PT ;  /* 0x0000001c0c027812 */ /* 0x041fe400078ec0ff */
[C---:B------:R-:W-:Y:S01]  /*48ab0*/  ISETP.GT.U32.AND.EX P3, PT, R17.reuse, RZ, PT, P3 ;  /* 0x000000ff1100720c */ /* 0x040fe20003f64130 */
[----:B------:R-:W-:Y:S01]  /*48ac0*/  LOP3.LUT R12, R12, 0x1c, RZ, 0xc0, !PT ;  /* 0x0000001c0c0c7812 */ /* 0x000fe200078ec0ff */
[----:B------:R-:W-:-:S02]  /*48ad0*/  ISETP.GT.U32.AND.EX P4, PT, R17, RZ, PT, P4 ;  /* 0x000000ff1100720c */ /* 0x000fc40003f84140 */
[----:B------:R-:W-:Y:S01]  /*48ae0*/  ISETP.GT.U32.AND.EX P5, PT, R16, RZ, PT, P5 ;  /* 0x000000ff1000720c */ /* 0x000fe20003fa4150 */
[----:B--2---:R-:W-:Y:S01]  /*48af0*/  STL.64 [R1+0x2448], R10 ;  /* 0x0024480a01007387 */ /* 0x004fe20000100a00 */
[----:B---3--:R-:W-:Y:S02]  /*48b00*/  STL.64 [R1+0x2440], R8 ;  /* 0x0024400801007387 */ /* 0x008fe40000100a00 */
[----:B------:R0:W-:Y:S02]  /*48b10*/  STL [R1+0x2408], R28 ;  /* 0x0024081c01007387 */ /* 0x0001e40000100800 */
[C---:B0-----:R-:W-:Y:S01]  /*48b20*/  LEA.HI R28, R2.reuse, 0x10, RZ, 0x1e ;  /* 0x00000010021c7811 */ /* 0x041fe200078ff0ff */
[----:B----4-:R-:W-:Y:S01]  /*48b30*/  HMMA.16816.F32 R24, R8, R14, R24 ;  /* 0x0000000e0818723c */ /* 0x010fe20000001818 */
[----:B------:R-:W2:Y:S01]  /*48b40*/  LDL.LU R8, [R1+0x10] ;  /* 0x0000100001087983 */ /* 0x000ea20000300800 */
[----:B------:R-:W2:Y:S02]  /*48b50*/  LDL.LU R9, [R1+0x14] ;  /* 0x0000140001097983 */ /* 0x000ea40000300800 */
[----:B------:R-:W2:Y:S03]  /*48b60*/  LDL.LU R10, [R1+0x18] ;  /* 0x00001800010a7983 */ /* 0x000ea60000300800 */
[----:B------:R-:W-:Y:S01]  /*48b70*/  IMAD.MOV.U32 R11, RZ, RZ, R29 ;  /* 0x000000ffff0b7224 */ /* 0x000fe200078e001d */
[----:B------:R-:W-:-:S04]  /*48b80*/  LEA.HI R29, R2, 0x8, RZ, 0x1e ;  /* 0x00000008021d7811 */ /* 0x000fc800078ff0ff */
[C---:B------:R-:W-:Y:S02]  /*48b90*/  IADD3 R2, R0.reuse, R29, RZ ;  /* 0x0000001d00027210 */ /* 0x040fe40007ffe0ff */
[----:B------:R-:W0:Y:S04]  /*48ba0*/  S2R R29, SR_CTAID.X ;  /* 0x00000000001d7919 */ /* 0x000e280000002500 */
[----:B------:R1:W-:Y:S01]  /*48bb0*/  STL [R1+0x2410], R17 ;  /* 0x0024101101007387 */ /* 0x0003e20000100800 */
[----:B------:R-:W-:Y:S02]  /*48bc0*/  IADD3 R0, R0, R28, RZ ;  /* 0x0000001c00007210 */ /* 0x000fe40007ffe0ff */
[----:B-1----:R-:W-:Y:S01]  /*48bd0*/  SEL R17, RZ, 0x1fffe, !P3 ;  /* 0x0001fffeff117807 */ /* 0x002fe20005800000 */
[----:B------:R-:W-:Y:S01]  /*48be0*/  ISETP.GT.U32.AND P3, PT, R3, R2, PT ;  /* 0x000000020300720c */ /* 0x000fe20003f64070 */
[C---:B------:R-:W-:Y:S01]  /*48bf0*/  LEA.HI R2, R12.reuse, 0x18, RZ, 0x1e ;  /* 0x000000180c027811 */ /* 0x040fe200078ff0ff */
[----:B------:R-:W-:-:S02]  /*48c00*/  LEA.HI R12, R12, 0x20, RZ, 0x1e ;  /* 0x000000200c0c7811 */ /* 0x000fc400078ff0ff */
[----:B------:R1:W-:Y:S01]  /*48c10*/  STL [R1+0x90], R17 ;  /* 0x0000901101007387 */ /* 0x0003e20000100800 */
[----:B0-----:R-:W-:Y:S01]  /*48c20*/  IMAD.SHL.U32 R29, R29, 0x80, RZ ;  /* 0x000000801d1d7824 */ /* 0x001fe200078e00ff */
[----:B-1----:R-:W-:Y:S01]  /*48c30*/  SEL R17, RZ, 0x4, !P5 ;  /* 0x00000004ff117807 */ /* 0x002fe20006800000 */
[----:B------:R-:W-:Y:S02]  /*48c40*/  ISETP.GT.U32.AND P5, PT, R3, R0, PT ;  /* 0x000000000300720c */ /* 0x000fe40003fa4070 */
[C---:B------:R-:W-:Y:S01]  /*48c50*/  IMAD.IADD R0, R29.reuse, 0x1, R12 ;  /* 0x000000011d007824 */ /* 0x040fe200078e020c */
[----:B------:R-:W-:Y:S02]  /*48c60*/  IADD3 R2, R29, R2, RZ ;  /* 0x000000021d027210 */ /* 0x000fe40007ffe0ff */
[----:B------:R-:W0:Y:S04]  /*48c70*/  S2R R29, SR_TID.X ;  /* 0x00000000001d7919 */ /* 0x000e280000002100 */
[----:B------:R1:W-:Y:S01]  /*48c80*/  STL [R1+0x98], R17 ;  /* 0x0000981101007387 */ /* 0x0003e20000100800 */
[----:B------:R-:W-:Y:S01]  /*48c90*/  HMMA.16816.F32 R4, R20, R14, R4 ;  /* 0x0000000e1404723c */ /* 0x000fe20000001804 */
[----:B-1----:R-:W-:-:S02]  /*48ca0*/  FMUL R17, R19, c[0x0][0x188] ;  /* 0x0000620013117a20 */ /* 0x002fc40000400000 */
[----:B------:R-:W1:Y:S01]  /*48cb0*/  S2R R19, SR_CTAID.X ;  /* 0x0000000000137919 */ /* 0x000e620000002500 */
[----:B------:R-:W-:Y:S01]  /*48cc0*/  SEL R28, RZ, 0x7fff8, !P4 ;  /* 0x0007fff8ff1c7807 */ /* 0x000fe20006000000 */
[C---:B------:R-:W-:Y:S01]  /*48cd0*/  ISETP.GT.U32.AND P4, PT, R3.reuse, R2, PT ;  /* 0x000000020300720c */ /* 0x040fe20003f84070 */
[----:B------:R-:W-:Y:S01]  /*48ce0*/  SEL R2, RZ, 0x1, !P0 ;  /* 0x00000001ff027807 */ /* 0x000fe20004000000 */
[----:B------:R-:W-:Y:S01]  /*48cf0*/  ISETP.GT.U32.AND P0, PT, R3, R0, PT ;  /* 0x000000000300720c */ /* 0x000fe20003f04070 */
[----:B0-----:R-:W-:-:S04]  /*48d00*/  LOP3.LUT R29, R29, 0x1c, RZ, 0xc0, !PT ;  /* 0x0000001c1d1d7812 */ /* 0x001fc800078ec0ff */
[----:B------:R-:W-:Y:S01]  /*48d10*/  LEA.HI R0, R29, 0x48, RZ, 0x1e ;  /* 0x000000481d007811 */ /* 0x000fe200078ff0ff */
[----:B------:R-:W-:Y:S01]  /*48d20*/  STL [R1+0x240c], R28 ;  /* 0x00240c1c01007387 */ /* 0x000fe20000100800 */
[----:B------:R-:W-:Y:S02]  /*48d30*/  SEL R29, RZ, 0x1fffe, !P1 ;  /* 0x0001fffeff1d7807 */ /* 0x000fe40004800000 */
[----:B-1----:R-:W-:-:S07]  /*48d40*/  SHF.L.U32 R19, R19, 0x7, RZ ;  /* 0x0000000713137819 */ /* 0x002fce00000006ff */
[----:B------:R-:W-:Y:S01]  /*48d50*/  STL [R1+0x50], R4 ;  /* 0x0000500401007387 */ /* 0x000fe20000100800 */
[----:B------:R-:W-:-:S03]  /*48d60*/  IADD3 R0, R19, R0, RZ ;  /* 0x0000000013007210 */ /* 0x000fc60007ffe0ff */
[----:B------:R0:W-:Y:S01]  /*48d70*/  STL.64 [R1+0x58], R6 ;  /* 0x0000580601007387 */ /* 0x0001e20000100a00 */
[----:B------:R-:W-:Y:S01]  /*48d80*/  ISETP.GT.U32.AND P1, PT, R3, R0, PT ;  /* 0x000000000300720c */ /* 0x000fe20003f24070 */
[----:B------:R-:W-:Y:S02]  /*48d90*/  MOV R0, R5 ;  /* 0x0000000500007202 */ /* 0x000fe40000000f00 */
[----:B0-----:R-:W2:Y:S01]  /*48da0*/  LDL.LU.64 R6, [R1+0x2458] ;  /* 0x0024580001067983 */ /* 0x001ea20000300a00 */
[----:B------:R-:W2:Y:S03]  /*48db0*/  LDL.LU.64 R4, [R1+0x2450] ;  /* 0x0024500001047983 */ /* 0x000ea60000300a00 */
[----:B------:R-:W0:Y:S04]  /*48dc0*/  S2R R12, SR_TID.X ;  /* 0x00000000000c7919 */ /* 0x000e280000002100 */
[----:B------:R-:W1:Y:S01]  /*48dd0*/  S2R R19, SR_CTAID.X ;  /* 0x0000000000137919 */ /* 0x000e620000002500 */
[----:B------:R-:W-:Y:S01]  /*48de0*/  ISETP.GT.U32.AND.EX P2, PT, R16, RZ, PT, P2 ;  /* 0x000000ff1000720c */ /* 0x000fe20003f44120 */
[----:B------:R-:W-:Y:S03]  /*48df0*/  STL.64 [R1+0x2430], R22 ;  /* 0x0024301601007387 */ /* 0x000fe60000100a00 */
[----:B------:R-:W-:Y:S01]  /*48e00*/  FSEL R17, R17, -INF , !P2 ;  /* 0xff80000011117808 */ /* 0x000fe20005000000 */
[----:B------:R3:W-:Y:S04]  /*48e10*/  STL.64 [R1+0x2428], R20 ;  /* 0x0024281401007387 */ /* 0x0007e80000100a00 */
[----:B---3--:R-:W3:Y:S01]  /*48e20*/  LDL.LU R20, [R1+0x120] ;  /* 0x0001200001147983 */ /* 0x008ee20000300800 */
[----:B------:R4:W-:Y:S02]  /*48e30*/  STL [R1+0x164], R17 ;  /* 0x0001641101007387 */ /* 0x0009e40000100800 */
[----:B------:R-:W3:Y:S02]  /*48e40*/  LDL.LU R21, [R1+0x124] ;  /* 0x0001240001157983 */ /* 0x000ee40000300800 */
[----:B------:R-:W3:Y:S01]  /*48e50*/  LDL.LU R22, [R1+0x128] ;  /* 0x0001280001167983 */ /* 0x000ee20000300800 */
[----:B------:R-:W3:Y:S01]  /*48e60*/  LDL.LU R23, [R1+0x12c] ;  /* 0x00012c0001177983 */ /* 0x000ee20000300800 */
[----:B0-----:R-:W-:Y:S01]  /*48e70*/  LOP3.LUT R12, R12, 0x1c, RZ, 0xc0, !PT ;  /* 0x0000001c0c0c7812 */ /* 0x001fe200078ec0ff */
[----:B-1----:R-:W-:-:S03]  /*48e80*/  IMAD.SHL.U32 R19, R19, 0x80, RZ ;  /* 0x0000008013137824 */ /* 0x002fc600078e00ff */
[----:B------:R-:W-:Y:S02]  /*48e90*/  LEA.HI R12, R12, 0x40, RZ, 0x1e ;  /* 0x000000400c0c7811 */ /* 0x000fe400078ff0ff */
[----:B------:R-:W-:Y:S02]  /*48ea0*/  ISETP.GT.U32.AND.EX P3, PT, R16, RZ, PT, P3 ;  /* 0x000000ff1000720c */ /* 0x000fe40003f64130 */
[----:B------:R-:W-:Y:S01]  /*48eb0*/  IADD3 R12, R19, R12, RZ ;  /* 0x0000000c130c7210 */ /* 0x000fe20007ffe0ff */
[----:B------:R-:W-:Y:S01]  /*48ec0*/  FMUL R19, R13, c[0x0][0x188] ;  /* 0x000062000d137a20 */ /* 0x000fe20000400000 */
[----:B--2---:R-:W-:Y:S11]  /*48ed0*/  HMMA.16816.F32 R8, R4, R14, R8 ;  /* 0x0000000e0408723c */ /* 0x004ff60000001808 */
[----:B------:R-:W-:Y:S11]  /*48ee0*/  @!UPT UIADD3 URZ, URZ, URZ, URZ ;  /* 0x0000003f3f3ff290 */ /* 0x000ff6000fffe03f */
[----:B------:R-:W-:Y:S01]  /*48ef0*/  @!UPT UIADD3 URZ, URZ, URZ, URZ ;  /* 0x0000003f3f3ff290 */ /* 0x000fe2000fffe03f */
[----:B------:R-:W-:Y:S01]  /*48f00*/  STL [R1+0x40], R8 ;  /* 0x0000400801007387 */ /* 0x000fe20000100800 */
[----:B------:R0:W-:Y:S02]  /*48f10*/  STL.64 [R1+0x48], R10 ;  /* 0x0000480a01007387 */ /* 0x0001e40000100a00 */
[----:B----4-:R-:W-:Y:S01]  /*48f20*/  IMAD.MOV.U32 R17, RZ, RZ, R9 ;  /* 0x000000ffff117224 */ /* 0x010fe200078e0009 */
[----:B0-----:R-:W3:Y:S01]  /*48f30*/  LDL.LU.64 R10, [R1+0x2448] ;  /* 0x00244800010a7983 */ /* 0x001ee20000300a00 */
[----:B------:R-:W3:Y:S02]  /*48f40*/  LDL.LU.64 R8, [R1+0x2440] ;  /* 0x0024400001087983 */ /* 0x000ee40000300a00 */
[----:B------:R-:W-:Y:S02]  /*48f50*/  STL.64 [R1+0x2420], R6 ;  /* 0x0024200601007387 */ /* 0x000fe40000100a00 */
[----:B------:R0:W-:Y:S02]  /*48f60*/  STL.64 [R1+0x2418], R4 ;  /* 0x0024180401007387 */ /* 0x0001e40000100a00 */
[----:B0-----:R-:W2:Y:S01]  /*48f70*/  LDL.LU R4, [R1+0xf0] ;  /* 0x0000f00001047983 */ /* 0x001ea20000300800 */
[----:B------:R-:W2:Y:S02]  /*48f80*/  LDL.LU R5, [R1+0xf4] ;  /* 0x0000f40001057983 */ /* 0x000ea40000300800 */
[----:B------:R-:W2:Y:S02]  /*48f90*/  LDL.LU R6, [R1+0xf8] ;  /* 0x0000f80001067983 */ /* 0x000ea40000300800 */
[----:B------:R-:W2:Y:S01]  /*48fa0*/  LDL.LU R7, [R1+0xfc] ;  /* 0x0000fc0001077983 */ /* 0x000ea20000300800 */
[----:B------:R-:W-:Y:S01]  /*48fb0*/  STL [R1+0x23b8], R14 ;  /* 0x0023b80e01007387 */ /* 0x000fe20000100800 */
[----:B------:R0:W-:Y:S02]  /*48fc0*/  STL [R1+0x23b4], R15 ;  /* 0x0023b40f01007387 */ /* 0x0001e40000100800 */
[----:B0-----:R-:W-:-:S02]  /*48fd0*/  FSEL R15, R19, -INF , !P3 ;  /* 0xff800000130f7808 */ /* 0x001fc40005800000 */
[----:B------:R-:W3:Y:S01]  /*48fe0*/  LDL.LU R19, [R1+0x2438] ;  /* 0x0024380001137983 */ /* 0x000ee20000300800 */
[----:B------:R-:W-:Y:S01]  /*48ff0*/  FMUL R25, R25, c[0x0][0x188] ;  /* 0x0000620019197a20 */ /* 0x000fe20000400000 */
[C---:B------:R-:W-:Y:S01]  /*49000*/  ISETP.GT.U32.AND.EX P5, PT, R16.reuse, RZ, PT, P5 ;  /* 0x000000ff1000720c */ /* 0x040fe20003fa4150 */
[----:B------:R-:W-:Y:S01]  /*49010*/  FMUL R27, R27, c[0x0][0x188] ;  /* 0x000062001b1b7a20 */ /* 0x000fe20000400000 */
[----:B------:R-:W-:Y:S01]  /*49020*/  ISETP.GT.U32.AND.EX P4, PT, R16, RZ, PT, P4 ;  /* 0x000000ff1000720c */ /* 0x000fe20003f84140 */
[----:B------:R0:W-:Y:S03]  /*49030*/  STL [R1+0x168], R15 ;  /* 0x0001680f01007387 */ /* 0x0001e60000100800 */
[----:B------:R-:W-:Y:S02]  /*49040*/  FSEL R27, R27, -INF , !P4 ;  /* 0xff8000001b1b7808 */ /* 0x000fe40006000000 */
[----:B0-----:R-:W-:-:S02]  /*49050*/  FSEL R15, R25, -INF , !P5 ;  /* 0xff800000190f7808 */ /* 0x001fc40006800000 */
[----:B------:R-:W4:Y:S03]  /*49060*/  LDL.LU R25, [R1] ;  /* 0x0000000001197983 */ /* 0x000f260000300800 */
[----:B------:R0:W-:Y:S02]  /*49070*/  STL [R1+0x16c], R15 ;  /* 0x00016c0f01007387 */ /* 0x0001e40000100800 */
[----:B0-----:R-:W2:Y:S01]  /*49080*/  LDL R15, [R1+0x1214] ;  /* 0x00121400010f7983 */ /* 0x001ea20000100800 */
[----:B------:R0:W-:Y:S03]  /*49090*/  STL [R1+0x170], R27 ;  /* 0x0001701b01007387 */ /* 0x0001e60000100800 */
[----:B0-----:R-:W2:Y:S01]  /*490a0*/  LDL.LU R27, [R1+0x8] ;  /* 0x00000800011b7983 */ /* 0x001ea20000300800 */
[----:B---3--:R-:W-:Y:S03]  /*490b0*/  HMMA.16816.F32 R8, R8, R18, R20 ;  /* 0x000000120808723c */ /* 0x008fe60000001814 */
[----:B------:R-:W2:Y:S01]  /*490c0*/  LDL.LU.64 R22, [R1+0x2430] ;  /* 0x0024300001167983 */ /* 0x000ea20000300a00 */
[----:B------:R-:W2:Y:S01]  /*490d0*/  LDL.LU.64 R20, [R1+0x2428] ;  /* 0x0024280001147983 */ /* 0x000ea20000300a00 */
[----:B------:R-:W-:-:S02]  /*490e0*/  ISETP.GT.U32.AND P2, PT, R3, R12, PT ;  /* 0x0000000c0300720c */ /* 0x000fc40003f44070 */
[----:B------:R-:W0:Y:S04]  /*490f0*/  S2R R12, SR_TID.X ;  /* 0x00000000000c7919 */ /* 0x000e280000002100 */
[----:B------:R-:W1:Y:S11]  /*49100*/  S2R R14, SR_CTAID.X ;  /* 0x00000000000e7919 */ /* 0x000e760000002500 */
[----:B------:R-:W-:Y:S01]  /*49110*/  @!UPT UIADD3 URZ, URZ, URZ, URZ ;  /* 0x0000003f3f3ff290 */ /* 0x000fe2000fffe03f */
[----:B------:R3:W-:Y:S01]  /*49120*/  STL.64 [R1+0x30], R8 ;  /* 0x0000300801007387 */ /* 0x0007e20000100a00 */
[----:B------:R4:W-:Y:S01]  /*49130*/  STL.64 [R1+0x38], R10 ;  /* 0x0000380a01007387 */ /* 0x0009e20000100a00 */
[C---:B0-----:R-:W-:Y:S02]  /*49140*/  LOP3.LUT R13, R12.reuse, 0x1c, RZ, 0xc0, !PT ;  /* 0x0000001c0c0d7812 */ /* 0x041fe400078ec0ff */
[----:B------:R-:W-:Y:S02]  /*49150*/  LOP3.LUT R28, R12, 0x1c, RZ, 0xc0, !PT ;  /* 0x0000001c0c1c7812 */ /* 0x000fe400078ec0ff */
[----:B-1----:R-:W-:Y:S01]  /*49160*/  SHF.L.U32 R14, R14, 0x7, RZ ;  /* 0x000000070e0e7819 */ /* 0x002fe200000006ff */
[----:B---3--:R-:W3:Y:S01]  /*49170*/  LDL.LU R8, [R1+0x6c] ;  /* 0x00006c0001087983 */ /* 0x008ee20000300800 */
[----:B----4-:R-:W4:Y:S01]  /*49180*/  LDL.LU R11, [R1+0x64] ;  /* 0x00006400010b7983 */ /* 0x010f220000300800 */
[----:B------:R-:W-:Y:S01]  /*49190*/  LEA.HI R12, R13, 0x38, RZ, 0x1e ;  /* 0x000000380d0c7811 */ /* 0x000fe200078ff0ff */
[C---:B------:R-:W-:Y:S01]  /*491a0*/  LEA.HI R13, R28.reuse, 0x30, RZ, 0x1e ;  /* 0x000000301c0d7811 */ /* 0x040fe200078ff0ff */
[----:B------:R-:W-:Y:S01]  /*491b0*/  LEA.HI R28, R28, 0x28, RZ, 0x1e ;  /* 0x000000281c1c7811 */ /* 0x000fe200078ff0ff */
[----:B------:R-:W3:Y:S01]  /*491c0*/  LDL.LU R10, [R1+0x4c] ;  /* 0x00004c00010a7983 */ /* 0x000ee20000300800 */
[----:B------:R-:W-:-:S02]  /*491d0*/  IADD3 R12, R14, R12, RZ ;  /* 0x0000000c0e0c7210 */ /* 0x000fc40007ffe0ff */
[C---:B------:R-:W-:Y:S01]  /*491e0*/  IMAD.IADD R13, R14.reuse, 0x1, R13 ;  /* 0x000000010e0d7824 */ /* 0x040fe200078e020d */
[----:B------:R-:W-:Y:S02]  /*491f0*/  IADD3 R28, R14, R28, RZ ;  /* 0x0000001c0e1c7210 */ /* 0x000fe40007ffe0ff */
[C---:B------:R-:W-:Y:S02]  /*49200*/  ISETP.GT.U32.AND P3, PT, R3.reuse, R12, PT ;  /* 0x0000000c0300720c */ /* 0x040fe40003f64070 */
[C---:B------:R-:W-:Y:S02]  /*49210*/  ISETP.GT.U32.AND P5, PT, R3.reuse, R13, PT ;  /* 0x0000000d0300720c */ /* 0x040fe40003fa4070 */
[----:B------:R-:W-:Y:S02]  /*49220*/  ISETP.GT.U32.AND P4, PT, R3, R28, PT ;  /* 0x0000001c0300720c */ /* 0x000fe40003f84070 */
[C---:B------:R-:W-:Y:S02]  /*49230*/  ISETP.GT.U32.AND.EX P0, PT, R16.reuse, RZ, PT, P0 ;  /* 0x000000ff1000720c */ /* 0x040fe40003f04100 */
[----:B------:R-:W-:-:S02]  /*49240*/  ISETP.GT.U32.AND.EX P1, PT, R16, RZ, PT, P1 ;  /* 0x000000ff1000720c */ /* 0x000fc40003f24110 */
[C---:B------:R-:W-:Y:S02]  /*49250*/  ISETP.GT.U32.AND.EX P2, PT, R16.reuse, RZ, PT, P2 ;  /* 0x000000ff1000720c */ /* 0x040fe40003f44120 */
[C---:B------:R-:W-:Y:S02]  /*49260*/  ISETP.GT.U32.AND.EX P3, PT, R16.reuse, RZ, PT, P3 ;  /* 0x000000ff1000720c */ /* 0x040fe40003f64130 */
[C---:B------:R-:W-:Y:S02]  /*49270*/  ISETP.GT.U32.AND.EX P5, PT, R16.reuse, RZ, PT, P5 ;  /* 0x000000ff1000720c */ /* 0x040fe40003fa4150 */
[----:B------:R-:W-:Y:S02]  /*49280*/  ISETP.GT.U32.AND.EX P4, PT, R16, RZ, PT, P4 ;  /* 0x000000ff1000720c */ /* 0x000fe40003f84140 */
[----:B------:R-:W3:Y:S01]  /*49290*/  LDL.LU R16, [R1+0x5c] ;  /* 0x00005c0001107983 */ /* 0x000ee20000300800 */
[----:B------:R-:W-:Y:S01]  /*492a0*/  FMUL R9, R0, c[0x0][0x188] ;  /* 0x0000620000097a20 */ /* 0x000fe20000400000 */
[----:B--2---:R-:W-:Y:S02]  /*492b0*/  HMMA.16816.F32 R20, R20, R18, R4 ;  /* 0x000000121414723c */ /* 0x004fe40000001804 */
[----:B------:R-:W2:Y:S01]  /*492c0*/  LDL.LU.64 R6, [R1+0x2420] ;  /* 0x0024200001067983 */ /* 0x000ea20000300a00 */
[----:B------:R-:W2:Y:S11]  /*492d0*/  LDL.LU.64 R4, [R1+0x2418] ;  /* 0x0024180001047983 */ /* 0x000eb60000300a00 */
[----:B------:R-:W-:Y:S09]  /*492e0*/  @!UPT UIADD3 URZ, URZ, URZ, URZ ;  /* 0x0000003f3f3ff290 */ /* 0x000ff2000fffe03f */
[----:B------:R-:W-:Y:S01]  /*492f0*/  STL.64 [R1+0x20], R20 ;  /* 0x0000201401007387 */ /* 0x000fe20000100a00 */
[----:B------:R0:W-:Y:S03]  /*49300*/  STL [R1+0x2c], R23 ;  /* 0x00002c1701007387 */ /* 0x0001e60000100800 */
[----:B0-----:R-:W2:Y:S01]  /*49310*/  LDL R23, [R1+0x1210] ;  /* 0x0012100001177983 */ /* 0x001ea20000100800 */
[----:B------:R-:W2:Y:S01]  /*49320*/  LDL.LU R0, [R1+0x2414] ;  /* 0x0024140001007983 */ /* 0x000ea20000300800 */
[----:B------:R-:W-:Y:S01]  /*49330*/  IADD3 R3, R2, R29, RZ ;  /* 0x0000001d02037210 */ /* 0x000fe20007ffe0ff */
[----:B------:R-:W-:Y:S01]  /*49340*/  FMUL R29, R25, c[0x0][0x188] ;  /* 0x00006200191d7a20 */ /* 0x000fe20000400000 */
[----:B------:R-:W0:Y:S04]  /*49350*/  S2R R20, SR_CTAID.X ;  /* 0x0000000000147919 */ /* 0x000e280000002500 */
[----:B------:R-:W1:Y:S01]  /*49360*/  S2R R25, SR_TID.X ;  /* 0x0000000000197919 */ /* 0x000e620000002100 */
[----:B------:R-:W-:-:S02]  /*49370*/  IMAD.MOV.U32 R2, RZ, RZ, R22 ;  /* 0x000000ffff027224 */ /* 0x000fc400078e0016 */
[----:B------:R-:W3:Y:S01]  /*49380*/  S2R R22, SR_CTAID.X ;  /* 0x0000000000167919 */ /* 0x000ee20000002500 */
[----:B0-----:R-:W-:Y:S02]  /*49390*/  SHF.L.U32 R20, R20, 0x7, RZ ;  /* 0x0000000714147819 */ /* 0x001fe400000006ff */
[----:B-1----:R-:W-:Y:S02]  /*493a0*/  LOP3.LUT R21, R25, 0x1c, RZ, 0xc0, !PT ;  /* 0x0000001c19157812 */ /* 0x002fe400078ec0ff */
[----:B---3--:R-:W-:Y:S02]  /*493b0*/  SHF.L.U32 R22, R22, 0x7, RZ ;  /* 0x0000000716167819 */ /* 0x008fe400000006ff */
[C---:B------:R-:W-:Y:S01]  /*493c0*/  LEA.HI R20, R21.reuse, R20, RZ, 0x1e ;  /* 0x0000001415147211 */ /* 0x040fe200078ff0ff */
[----:B------:R-:W-:-:S05]  /*493d0*/  LEA.HI R21, R21, 0x8, RZ, 0x1e ;  /* 0x0000000815157811 */ /* 0x000fca00078ff0ff */
[----:B------:R-:W-:Y:S02]  /*493e0*/  IMAD.IADD R22, R22, 0x1, R21 ;  /* 0x0000000116167824 */ /* 0x000fe400078e0215 */
[----:B----4-:R-:W-:Y:S02]  /*493f0*/  FMUL R21, R11, c[0x0][0x188] ;  /* 0x000062000b157a20 */ /* 0x010fe40000400000 */
[----:B------:R-:W0:Y:S01]  /*49400*/  S2R R11, SR_TID.X ;  /* 0x00000000000b7919 */ /* 0x000e220000002100 */
[----:B------:R-:W-:Y:S01]  /*49410*/  FMUL R8, R8, c[0x0][0x188] ;  /* 0x0000620008087a20 */ /* 0x000fe20000400000 */
[----:B------:R-:W-:-:S04]  /*49420*/  FSEL R9, R9, -INF , !P0 ;  /* 0xff80000009097808 */ /* 0x000fc80004000000 */
[----:B------:R-:W-:Y:S01]  /*49430*/  FSEL R8, R8, -INF , !P1 ;  /* 0xff80000008087808 */ /* 0x000fe20004800000 */
[----:B------:R-:W-:Y:S01]  /*49440*/  FMUL R25, R24, c[0x0][0x188] ;  /* 0x0000620018197a20 */ /* 0x000fe20000400000 */
[----:B------:R-:W-:Y:S03]  /*49450*/  STL [R1+0x118], R9 ;  /* 0x0001180901007387 */ /* 0x000fe60000100800 */
[----:B------:R-:W-:Y:S01]  /*49460*/  STL [R1+0x12c], R8 ;  /* 0x00012c0801007387 */ /* 0x000fe20000100800 */
[----:B0-----:R-:W-:Y:S02]  /*49470*/  LOP3.LUT R24, R11, 0x1c, RZ, 0xc0, !PT ;  /* 0x0000001c0b187812 */ /* 0x001fe400078ec0ff */
[----:B--2---:R-:W-:Y:S01]  /*49480*/  ISETP.GT.U32.AND P0, PT, R0, R20, PT ;  /* 0x000000140000720c */ /* 0x004fe20003f04070 */
[----:B------:R-:W-:Y:S02]  /*49490*/  FMUL R20, R10, c[0x0][0x188] ;  /* 0x000062000a147a20 */ /* 0x000fe40000400000 */
[----:B------:R0:W1:Y:S01]  /*494a0*/  LDSM.16.MT88.4 R8, [R15+0x1f080] ;  /* 0x01f080000f08783b */ /* 0x0000620000004200 */
[----:B------:R-:W-:-:S02]  /*494b0*/  ISETP.GT.U32.AND P1, PT, R0, R22, PT ;  /* 0x000000160000720c */ /* 0x000fc40003f24070 */
[----:B------:R-:W2:Y:S01]  /*494c0*/  S2R R22, SR_CTAID.X ;  /* 0x0000000000167919 */ /* 0x000ea20000002500 */
[C---:B0-----:R-:W-:Y:S01]  /*494d0*/  LEA.HI R15, R24.reuse, 0x10, RZ, 0x1e ;  /* 0x00000010180f7811 */ /* 0x041fe200078ff0ff */
[----:B------:R-:W-:Y:S01]  /*494e0*/  LEA.HI R24, R24, 0x18, RZ, 0x1e ;  /* 0x0000001818187811 */ /* 0x000fe200078ff0ff */
[----:B--2---:R-:W-:Y:S01]  /*494f0*/  SHF.L.U32 R22, R22, 0x7, RZ ;  /* 0x0000000716167819 */ /* 0x004fe200000006ff */
[----:B-1----:R-:W-:Y:S01]  /*49500*/  STL.64 [R1+0x2400], R10 ;  /* 0x0024000a01007387 */ /* 0x002fe20000100a00 */
[----:B------:R0:W-:Y:S02]  /*49510*/  STL.64 [R1+0x23f8], R8 ;  /* 0x0023f80801007387 */ /* 0x0001e40000100a00 */
[C---:B------:R-:W-:Y:S01]  /*49520*/  IADD3 R15, R22.reuse, R15, RZ ;  /* 0x0000000f160f7210 */ /* 0x040fe20007ffe0ff */
[----:B------:R-:W-:Y:S01]  /*49530*/  IMAD.IADD R22, R22, 0x1, R24 ;  /* 0x0000000116167824 */ /* 0x000fe200078e0218 */
[----:B0-----:R-:W-:-:S05]  /*49540*/  FSEL R8, R21, -INF , !P2 ;  /* 0xff80000015087808 */ /* 0x001fca0005000000 */
[----:B------:R0:W-:Y:S01]  /*49550*/  STL [R1+0x128], R8 ;  /* 0x0001280801007387 */ /* 0x0001e20000100800 */
[----:B------:R-:W-:Y:S01]  /*49560*/  FMUL R24, R17, c[0x0][0x188] ;  /* 0x0000620011187a20 */ /* 0x000fe20000400000 */
[----:B0-----:R-:W-:-:S05]  /*49570*/  FSEL R8, R20, -INF , !P3 ;  /* 0xff80000014087808 */ /* 0x001fca0005800000 */
[----:B------:R0:W-:Y:S01]  /*49580*/  STL [R1+0x124], R8 ;  /* 0x0001240801007387 */ /* 0x0001e20000100800 */
[----:B------:R-:W2:Y:S01]  /*49590*/  LDL.LU R17, [R1+0x2410] ;  /* 0x0024100001117983 */ /* 0x000ea20000300800 */
[C---:B------:R-:W-:Y:S02]  /*495a0*/  ISETP.GT.U32.AND P2, PT, R0.reuse, R15, PT ;  /* 0x0000000f0000720c */ /* 0x040fe40003f44070 */
[----:B------:R-:W1:Y:S01]  /*495b0*/  S2R R15, SR_TID.X ;  /* 0x00000000000f7919 */ /* 0x000e620000002100 */
[----:B------:R-:W-:Y:S02]  /*495c0*/  ISETP.GT.U32.AND P3, PT, R0, R22, PT ;  /* 0x000000160000720c */ /* 0x000fe40003f64070 */
[----:B------:R-:W3:Y:S02]  /*495d0*/  S2R R22, SR_CTAID.X ;  /* 0x0000000000167919 */ /* 0x000ee40000002500 */
[----:B------:R-:W-:Y:S01]  /*495e0*/  FMUL R16, R16, c[0x0][0x188] ;  /* 0x0000620010107a20 */ /* 0x000fe20000400000 */
[----:B-1----:R-:W-:-:S04]  /*495f0*/  LOP3.LUT R11, R15, 0x1c, RZ, 0xc0, !PT ;  /* 0x0000001c0f0b7812 */ /* 0x002fc800078ec0ff */
[----:B------:R-:W-:Y:S02]  /*49600*/  LEA.HI R9, R11, 0x20, RZ, 0x1e ;  /* 0x000000200b097811 */ /* 0x000fe400078ff0ff */
[----:B------:R-:W1:Y:S01]  /*49610*/  S2R R11, SR_CTAID.X ;  /* 0x00000000000b7919 */ /* 0x000e620000002500 */
[----:B0-----:R-:W-:Y:S02]  /*49620*/  FSEL R8, R16, -INF , !P4 ;  /* 0xff80000010087808 */ /* 0x001fe40006000000 */
[C---:B------:R-:W-:Y:S01]  /*49630*/  LOP3.LUT R10, R15.reuse, 0x1c, RZ, 0xc0, !PT ;  /* 0x0000001c0f0a7812 */ /* 0x040fe200078ec0ff */
[----:B------:R-:W-:Y:S01]  /*49640*/  LOP3.LUT R15, R15, 0x1c, RZ, 0xc0, !PT ;  /* 0x0000001c0f0f7812 */ /* 0x000fe200078ec0ff */
[----:B---3--:R-:W-:Y:S01]  /*49650*/  SHF.L.U32 R22, R22, 0x7, RZ ;  /* 0x0000000716167819 */ /* 0x008fe200000006ff */
[----:B------:R0:W-:Y:S01]  /*49660*/  STL [R1+0x11c], R8 ;  /* 0x00011c0801007387 */ /* 0x0001e20000100800 */
[----:B------:R-:W-:Y:S02]  /*49670*/  LEA.HI R10, R10, 0x48, RZ, 0x1e ;  /* 0x000000480a0a7811 */ /* 0x000fe400078ff0ff */
[----:B------:R-:W-:-:S02]  /*49680*/  LEA.HI R15, R15, 0x40, RZ, 0x1e ;  /* 0x000000400f0f7811 */ /* 0x000fc400078ff0ff */
[----:B------:R-:W-:Y:S01]  /*49690*/  IADD3 R22, R22, R9, RZ ;  /* 0x0000000916167210 */ /* 0x000fe20007ffe0ff */
[----:B------:R-:W-:Y:S01]  /*496a0*/  FMUL R27, R27, c[0x0][0x188] ;  /* 0x000062001b1b7a20 */ /* 0x000fe20000400000 */
[----:B0-----:R-:W-:Y:S02]  /*496b0*/  FSEL R8, R24, -INF , !P5 ;  /* 0xff80000018087808 */ /* 0x001fe40006800000 */
[----:B------:R-:W-:Y:S01]  /*496c0*/  IADD3 R14, R14, R15, RZ ;  /* 0x0000000f0e0e7210 */ /* 0x000fe20007ffe0ff */
[----:B-1----:R-:W-:Y:S02]  /*496d0*/  IMAD.SHL.U32 R11, R11, 0x80, RZ ;  /* 0x000000800b0b7824 */ /* 0x002fe400078e00ff */
[----:B------:R0:W-:Y:S01]  /*496e0*/  STL [R1+0x120], R8 ;  /* 0x0001200801007387 */ /* 0x0001e20000100800 */
[----:B------:R-:W3:Y:S02]  /*496f0*/  LDL.LU R16, [R1+0x98] ;  /* 0x0000980001107983 */ /* 0x000ee40000300800 */
[----:B------:R-:W-:Y:S01]  /*49700*/  IADD3 R11, R11, R10, RZ ;  /* 0x0000000a0b0b7210 */ /* 0x000fe20007ffe0ff */
[----:B0-----:R-:W4:Y:S03]  /*49710*/  LDL.LU R8, [R1+0xc0] ;  /* 0x0000c00001087983 */ /* 0x001f260000300800 */
[----:B------:R-:W-:-:S02]  /*49720*/  ISETP.GT.U32.AND P5, PT, R0, R11, PT ;  /* 0x0000000b0000720c */ /* 0x000fc40003fa4070 */
[C---:B--2---:R-:W-:Y:S02]  /*49730*/  ISETP.GT.U32.AND.EX P0, PT, R17.reuse, RZ, PT, P0 ;  /* 0x000000ff1100720c */ /* 0x044fe40003f04100 */
[----:B------:R-:W-:Y:S02]  /*49740*/  ISETP.GT.U32.AND.EX P1, PT, R17, RZ, PT, P1 ;  /* 0x000000ff1100720c */ /* 0x000fe40003f24110 */
[----:B------:R-:W-:Y:S02]  /*49750*/  FSEL R9, R29, -INF , !P0 ;  /* 0xff8000001d097808 */ /* 0x000fe40004000000 */
[----:B------:R-:W-:Y:S01]  /*49760*/  ISETP.GT.U32.AND.EX P2, PT, R17, RZ, PT, P2 ;  /* 0x000000ff1100720c */ /* 0x000fe20003f44120 */
[C---:B------:R-:W-:Y:S01]  /*49770*/  ISETP.GT.U32.AND P0, PT, R0.reuse, R14, PT ;  /* 0x0000000e0000720c */ /* 0x040fe20003f04070 */
[----:B------:R-:W-:Y:S01]  /*49780*/  FSEL R14, R27, -INF , !P1 ;  /* 0xff8000001b0e7808 */ /* 0x000fe20004800000 */
[----:B------:R0:W-:Y:S01]  /*49790*/  STL [R1+0xf0], R9 ;  /* 0x0000f00901007387 */ /* 0x0001e20000100800 */
[----:B------:R-:W-:Y:S01]  /*497a0*/  ISETP.GT.U32.AND P1, PT, R0, R12, PT ;  /* 0x0000000c0000720c */ /* 0x000fe20003f24070 */
[----:B------:R-:W-:-:S02]  /*497b0*/  FSEL R12, R25, -INF , !P2 ;  /* 0xff800000190c7808 */ /* 0x000fc40005000000 */
[----:B0-----:R-:W4:Y:S01]  /*497c0*/  LDL.LU R9, [R1+0xc4] ;  /* 0x0000c40001097983 */ /* 0x001f220000300800 */
[----:B------:R-:W4:Y:S02]  /*497d0*/  LDL.LU R10, [R1+0xc8] ;  /* 0x0000c800010a7983 */ /* 0x000f240000300800 */
[----:B------:R-:W4:Y:S02]  /*497e0*/  LDL.LU R11, [R1+0xcc] ;  /* 0x0000cc00010b7983 */ /* 0x000f240000300800 */
[----:B------:R-:W2:Y:S01]  /*497f0*/  LDL.LU R24, [R1+0x154] ;  /* 0x0001540001187983 */ /* 0x000ea20000300800 */
[----:B------:R-:W2:Y:S01]  /*49800*/  LDL.LU R29, [R1+0x150] ;  /* 0x00015000011d7983 */ /* 0x000ea20000300800 */
[----:B------:R-:W2:Y:S02]  /*49810*/  LDL.LU R27, [R1+0x158] ;  /* 0x00015800011b7983 */ /* 0x000ea40000300800 */
[----:B------:R-:W-:Y:S02]  /*49820*/  STL [R1+0xf8], R14 ;  /* 0x0000f80e01007387 */ /* 0x000fe40000100800 */
[----:B------:R-:W2:Y:S01]  /*49830*/  LDL.LU R25, [R1+0x148] ;  /* 0x0001480001197983 */ /* 0x000ea20000300800 */
[----:B------:R0:W-:Y:S01]  /*49840*/  STL [R1+0xfc], R12 ;  /* 0x0000fc0c01007387 */ /* 0x0001e20000100800 */
[----:B------:R1:W-:Y:S01]  /*49850*/  STL [R1+0x23d4], R13 ;  /* 0x0023d40d01007387 */ /* 0x0003e20000100800 */
[----:B------:R-:W-:-:S02]  /*49860*/  ISETP.GT.U32.AND P2, PT, R0, R13, PT ;  /* 0x0000000d0000720c */ /* 0x000fc40003f44070 */
[----:B0-----:R-:W2:Y:S01]  /*49870*/  LDL.LU R12, [R1+0xe0] ;  /* 0x0000e000010c7983 */ /* 0x001ea20000300800 */
[----:B-1----:R-:W2:Y:S02]  /*49880*/  LDL.LU R13, [R1+0xe4] ;  /* 0x0000e400010d7983 */ /* 0x002ea40000300800 */
[----:B------:R-:W2:Y:S02]  /*49890*/  LDL.LU R14, [R1+0xe8] ;  /* 0x0000e800010e7983 */ /* 0x000ea40000300800 */
[----:B------:R-:W2:Y:S02]  /*498a0*/  LDL.LU R15, [R1+0xec] ;  /* 0x0000ec00010f7983 */ /* 0x000ea40000300800 */
[----:B------:R-:W-:Y:S01]  /*498b0*/  FMUL R26, R26, c[0x0][0x188] ;  /* 0x000062001a1a7a20 */ /* 0x000fe20000400000 */
[----:B------:R-:W-:-:S04]  /*498c0*/  ISETP.GT.U32.AND.EX P3, PT, R17, RZ, PT, P3 ;  /* 0x000000ff1100720c */ /* 0x000fc80003f64130 */
[----:B------:R-:W-:Y:S01]  /*498d0*/  FSEL R26, R26, -INF , !P3 ;  /* 0xff8000001a1a7808 */ /* 0x000fe20005800000 */
[----:B------:R-:W-:-:S04]  /*498e0*/  ISETP.GT.U32.AND P3, PT, R0, R28, PT ;  /* 0x0000001c0000720c */ /* 0x000fc80003f64070 */
[----:B------:R0:W-:Y:S04]  /*498f0*/  STL [R1+0x114], R26 ;  /* 0x0001141a01007387 */ /* 0x0001e80000100800 */
[----:B0-----:R-:W3:Y:S01]  /*49900*/  LDL.LU R26, [R1+0x15c] ;  /* 0x00015c00011a7983 */ /* 0x001ee20000300800 */
[----:B------:R-:W3:Y:S01]  /*49910*/  LDL.LU R28, [R1+0x240c] ;  /* 0x00240c00011c7983 */ /* 0x000ee20000300800 */
[----:B------:R-:W-:Y:S01]  /*49920*/  ISETP.GT.U32.AND P4, PT, R0, R22, PT ;  /* 0x000000160000720c */ /* 0x000fe20003f84070 */
[----:B------:R-:W-:Y:S01]  /*49930*/  LOP3.LUT R0, R3, 0x3, RZ, 0xc0, !PT ;  /* 0x0000000303007812 */ /* 0x000fe200078ec0ff */
[----:B------:R-:W0:Y:S01]  /*49940*/  LDSM.16.MT88.4 R20, [R23+0x1f080] ;  /* 0x01f080001714783b */ /* 0x000e220000004200 */
[----:B--2---:R-:W-:Y:S11]  /*49950*/  HMMA.16816.F32 R4, R4, R18, R12 ;  /* 0x000000120404723c */ /* 0x004ff6000000180c */
[----:B------:R-:W-:Y:S11]  /*49960*/  @!UPT UIADD3 URZ, URZ, URZ, URZ ;  /* 0x0000003f3f3ff290 */ /* 0x000ff6000fffe03f */
[----:B------:R-:W-:Y:S01]  /*49970*/  @!UPT UIADD3 URZ, URZ, URZ, URZ ;  /* 0x0000003f3f3ff290 */ /* 0x000fe2000fffe03f */
[----:B------:R1:W-:Y:S01]  /*49980*/  STL.64 [R1+0x10], R4 ;  /* 0x0000100401007387 */ /* 0x0003e20000100a00 */
[----:B------:R2:W-:Y:S02]  /*49990*/  STL [R1+0x18], R6 ;  /* 0x0000180601007387 */ /* 0x0005e40000100800 */
[----:B------:R-:W-:Y:S01]  /*499a0*/  IMAD.MOV.U32 R14, RZ, RZ, R7 ;  /* 0x000000ffff0e7224 */ /* 0x000fe200078e0007 */
[C---:B------:R-:W-:Y:S01]  /*499b0*/  ISETP.GT.U32.AND.EX P4, PT, R17.reuse, RZ, PT, P4 ;  /* 0x000000ff1100720c */ /* 0x040fe20003f84140 */
[----:B-1----:R-:W3:Y:S01]  /*499c0*/  LDL.LU R5, [R1+0x144] ;  /* 0x0001440001057983 */ /* 0x002ee20000300800 */
[----:B------:R-:W3:Y:S02]  /*499d0*/  LDL.LU R4, [R1+0x9c] ;  /* 0x00009c0001047983 */ /* 0x000ee40000300800 */
[----:B--2---:R-:W3:Y:S02]  /*499e0*/  LDL.LU R6, [R1+0x14c] ;  /* 0x00014c0001067983 */ /* 0x004ee40000300800 */
[----:B------:R-:W2:Y:S01]  /*499f0*/  LDL.LU R7, [R1+0x90] ;  /* 0x0000900001077983 */ /* 0x000ea20000300800 */
[----:B------:R1:W-:Y:S01]  /*49a00*/  STL [R1+0x23bc], R14 ;  /* 0x0023bc0e01007387 */ /* 0x0003e20000100800 */
[----:B------:R-:W2:Y:S02]  /*49a10*/  LDL.LU R12, [R1+0x130] ;  /* 0x00013000010c7983 */ /* 0x000ea40000300800 */
[----:B------:R-:W2:Y:S01]  /*49a20*/  LDL.LU R13, [R1+0x134] ;  /* 0x00013400010d7983 */ /* 0x000ea20000300800 */
[----:B------:R-:W-:Y:S01]  /*49a30*/  ISETP.GT.U32.AND.EX P5, PT, R17, RZ, PT, P5 ;  /* 0x000000ff1100720c */ /* 0x000fe20003fa4150 */
[----:B-1----:R-:W2:Y:S01]  /*49a40*/  LDL.LU R14, [R1+0x138] ;  /* 0x00013800010e7983 */ /* 0x002ea20000300800 */
[----:B------:R-:W2:Y:S02]  /*49a50*/  LDL.LU R15, [R1+0x13c] ;  /* 0x00013c00010f7983 */ /* 0x000ea40000300800 */
[----:B------:R-:W2:Y:S01]  /*49a60*/  LDL.LU R3, [R1+0x140] ;  /* 0x0001400001037983 */ /* 0x000ea20000300800 */
[----:B------:R-:W-:Y:S01]  /*49a70*/  BAR.SYNC.DEFER_BLOCKING 0x0 ;  /* 0x0000000000007b1d */ /* 0x000fe20000010000 */
[----:B---3--:R-:W-:-:S02]  /*49a80*/  IADD3 R4, R6, R4, RZ ;  /* 0x0000000406047210 */ /* 0x008fc40007ffe0ff */
[----:B--2---:R-:W-:Y:S01]  /*49a90*/  IADD3 R5, R5, R3, RZ ;  /* 0x0000000305057210 */ /* 0x004fe20007ffe0ff */
[----:B------:R-:W-:Y:S01]  /*49aa0*/  IMAD.IADD R3, R25, 0x1, R7 ;  /* 0x0000000119037824 */ /* 0x000fe200078e0207 */
[----:B------:R-:W-:Y:S01]  /*49ab0*/  IADD3 R25, R0, R28, R16 ;  /* 0x0000001c00197210 */ /* 0x000fe20007ffe010 */
[----:B------:R-:W-:Y:S01]  /*49ac0*/  LOP3.LUT R16, R4, 0x3, RZ, 0xc0, !PT ;  /* 0x0000000304107812 */ /* 0x000fe200078ec0ff */
[----:B------:R-:W2:Y:S01]  /*49ad0*/  LDL.LU R28, [R1+0x2408] ;  /* 0x00240800011c7983 */ /* 0x000ea20000300800 */
[----:B------:R-:W-:Y:S01]  /*49ae0*/  LOP3.LUT R0, R5, 0x3, RZ, 0xc0, !PT ;  /* 0x0000000305007812 */ /* 0x000fe200078ec0ff */
[----:B------:R-:W4:Y:S02]  /*49af0*/  LDL.LU R4, [R1+0x70] ;  /* 0x0000700001047983 */ /* 0x000f240000300800 */
[----:B------:R-:W4:Y:S01]  /*49b00*/  LDL.LU R5, [R1+0x74] ;  /* 0x0000740001057983 */ /* 0x000f220000300800 */
[----:B------:R-:W4:Y:S01]  /*49b10*/  LDL.LU R6, [R1+0x78] ;  /* 0x0000780001067983 */ /* 0x000f220000300800 */
[----:B------:R-:W4:Y:S02]  /*49b20*/  LDL.LU R7, [R1+0x7c] ;  /* 0x00007c0001077983 */ /* 0x000f240000300800 */
[----:B----4-:R-:W-:Y:S01]  /*49b30*/  HMMA.16816.F32 R4, R4, R18, R8 ;  /* 0x000000120404723c */ /* 0x010fe20000001808 */
[----:B------:R-:W3:Y:S01]  /*49b40*/  LDL.LU.64 R10, [R1+0x2400] ;  /* 0x00240000010a7983 */ /* 0x000ee20000300a00 */
[----:B------:R-:W3:Y:S11]  /*49b50*/  LDL.LU.64 R8, [R1+0x23f8] ;  /* 0x0023f80001087983 */ /* 0x000ef60000300a00 */
[----:B------:R-:W-:Y:S10]  /*49b60*/  @!UPT UIADD3 URZ, URZ, URZ, URZ ;  /* 0x0000003f3f3ff290 */ /* 0x000ff4000fffe03f */
[----:B------:R1:W-:Y:S04]  /*49b70*/  STL [R1+0x23c4], R5 ;  /* 0x0023c40501007387 */ /* 0x0003e80000100800 */
[----:B-1----:R-:W4:Y:S01]  /*49b80*/  LDL.LU R5, [R1+0x160] ;  /* 0x0001600001057983 */ /* 0x002f220000300800 */
[----:B------:R-:W-:Y:S02]  /*49b90*/  STL [R1+0x23c0], R7 ;  /* 0x0023c00701007387 */ /* 0x000fe40000100800 */
[----:B------:R-:W-:Y:S02]  /*49ba0*/  STL [R1+0x2378], R4 ;  /* 0x0023780401007387 */ /* 0x000fe40000100800 */
[----:B------:R3:W-:Y:S01]  /*49bb0*/  STL [R1+0x2374], R6 ;  /* 0x0023740601007387 */ /* 0x0007e20000100800 */
[----:B------:R-:W-:-:S02]  /*49bc0*/  LOP3.LUT R3, R3, 0x3, RZ, 0xc0, !PT ;  /* 0x0000000303037812 */ /* 0x000fc400078ec0ff */
[----:B------:R-:W-:Y:S02]  /*49bd0*/  IADD3 R24, R16, R24, R27 ;  /* 0x0000001810187210 */ /* 0x000fe40007ffe01b */
[----:B--2---:R-:W-:Y:S02]  /*49be0*/  IADD3 R16, R3, R28, R29 ;  /* 0x0000001c03107210 */ /* 0x004fe40007ffe01d */
[----:B----4-:R-:W-:Y:S02]  /*49bf0*/  IADD3 R0, R0, R26, R5 ;  /* 0x0000001a00007210 */ /* 0x010fe40007ffe005 */
[----:B---3--:R-:W-:Y:S11]  /*49c00*/  HMMA.16816.F32 R4, R8, R18, R12 ;  /* 0x000000120804723c */ /* 0x008ff6000000180c */
[----:B------:R-:W-:Y:S11]  /*49c10*/  @!UPT UIADD3 URZ, URZ, URZ, URZ ;  /* 0x0000003f3f3ff290 */ /* 0x000ff6000fffe03f */
[----:B------:R-:W-:Y:S01]  /*49c20*/  @!UPT UIADD3 URZ, URZ, URZ, URZ ;  /* 0x0000003f3f3ff290 */ /* 0x000fe2000fffe03f */
[----:B------:R-:W-:Y:S01]  /*49c30*/  STL [R1], R4 ;  /* 0x0000000401007387 */ /* 0x000fe20000100800 */
[----:B------:R1:W-:Y:S02]  /*49c40*/  STL [R1+0x8], R6 ;  /* 0x0000080601007387 */ /* 0x0003e40000100800 */
[----:B------:R-:W-:Y:S01]  /*49c50*/  IMAD.MOV.U32 R12, RZ, RZ, R5 ;  /* 0x000000ffff0c7224 */ /* 0x000fe200078e0005 */
[----:B------:R-:W-:Y:S01]  /*49c60*/  MOV R15, R7 ;  /* 0x00000007000f7202 */ /* 0x000fe20000000f00 */
[----:B-1----:R-:W2:Y:S01]  /*49c70*/  LDL.LU R6, [R1+0xb8] ;  /* 0x0000b80001067983 */ /* 0x002ea20000300800 */
[----:B------:R-:W3:Y:S02]  /*49c80*/  LDL.LU R4, [R1+0xbc] ;  /* 0x0000bc0001047983 */ /* 0x000ee40000300800 */
[----:B------:R-:W3:Y:S02]  /*49c90*/  LDL.LU R28, [R1+0x60] ;  /* 0x00006000011c7983 */ /* 0x000ee40000300800 */
[----:B------:R-:W2:Y:S01]  /*49ca0*/  LDL.LU R13, [R1+0x68] ;  /* 0x00006800010d7983 */ /* 0x000ea20000300800 */
[----:B------:R-:W3:Y:S01]  /*49cb0*/  LDL.LU R5, [R1+0x3c] ;  /* 0x00003c0001057983 */ /* 0x000ee20000300800 */
[----:B------:R-:W2:Y:S03]  /*49cc0*/  LDL.LU R7, [R1+0x20] ;  /* 0x0000200001077983 */ /* 0x000ea60000300800 */
[----:B--2---:R-:W-:Y:S01]  /*49cd0*/  STL.64 [R1+0x23f0], R6 ;  /* 0x0023f00601007387 */ /* 0x004fe20000100a00 */
[----:B---3--:R1:W-:Y:S03]  /*49ce0*/  STL.64 [R1+0x23e8], R4 ;  /* 0x0023e80401007387 */ /* 0x0083e60000100a00 */
[----:B-1----:R-:W0:Y:S01]  /*49cf0*/  LDL.LU R4, [R1+0xd0] ;  /* 0x0000d00001047983 */ /* 0x002e220000300800 */
[----:B------:R-:W0:Y:S02]  /*49d00*/  LDL.LU R5, [R1+0xd4] ;  /* 0x0000d40001057983 */ /* 0x000e240000300800 */
[----:B------:R-:W0:Y:S02]  /*49d10*/  LDL.LU R6, [R1+0xd8] ;  /* 0x0000d80001067983 */ /* 0x000e240000300800 */
[----:B------:R-:W0:Y:S01]  /*49d20*/  LDL.LU R7, [R1+0xdc] ;  /* 0x0000dc0001077983 */ /* 0x000e220000300800 */
[----:B------:R-:W2:Y:S01]  /*49d30*/  LDL.LU R14, [R1+0x24] ;  /* 0x00002400010e7983 */ /* 0x000ea20000300800 */
[----:B------:R-:W3:Y:S02]  /*49d40*/  LDL.LU R27, [R1+0x50] ;  /* 0x00005000011b7983 */ /* 0x000ee40000300800 */
[----:B------:R-:W2:Y:S02]  /*49d50*/  LDL.LU R29, [R1+0x2c] ;  /* 0x00002c00011d7983 */ /* 0x000ea40000300800 */
[----:B------:R-:W2:Y:S01]  /*49d60*/  LDL.LU R26, [R1+0x58] ;  /* 0x00005800011a7983 */ /* 0x000ea20000300800 */
[----:B------:R1:W-:Y:S04]  /*49d70*/  STL [R1+0x23dc], R8 ;  /* 0x0023dc0801007387 */ /* 0x0003e80000100800 */
[----:B-1----:R-:W2:Y:S01]  /*49d80*/  LDL.LU R8, [R1+0x38] ;  /* 0x0000380001087983 */ /* 0x002ea20000300800 */
[----:B------:R1:W-:Y:S03]  /*49d90*/  STL [R1+0x23d8], R9 ;  /* 0x0023d80901007387 */ /* 0x0003e60000100800 */
[----:B-1----:R-:W2:Y:S01]  /*49da0*/  LDL.LU R9, [R1+0x34] ;  /* 0x0000340001097983 */ /* 0x002ea20000300800 */
[----:B------:R1:W-:Y:S03]  /*49db0*/  STL [R1+0x23cc], R10 ;  /* 0x0023cc0a01007387 */ /* 0x0003e60000100800 */
[----:B-1----:R-:W2:Y:S01]  /*49dc0*/  LDL.LU R10, [R1+0x30] ;  /* 0x00003000010a7983 */ /* 0x002ea20000300800 */
[----:B------:R1:W-:Y:S03]  /*49dd0*/  STL [R1+0x23c8], R11 ;  /* 0x0023c80b01007387 */ /* 0x0003e60000100800 */
[----:B-1----:R-:W2:Y:S01]  /*49de0*/  LDL.LU R11, [R1+0xb4] ;  /* 0x0000b400010b7983 */ /* 0x002ea20000300800 */
[----:B------:R-:W-:-:S02]  /*49df0*/  SHF.L.U32 R3, R0, 0x8, RZ ;  /* 0x0000000800037819 */ /* 0x000fc400000006ff */
[C---:B------:R-:W-:Y:S02]  /*49e00*/  ISETP.GT.U32.AND.EX P0, PT, R17.reuse, RZ, PT, P0 ;  /* 0x000000ff1100720c */ /* 0x040fe40003f04100 */
[C---:B------:R-:W-:Y:S01]  /*49e10*/  ISETP.GT.U32.AND.EX P1, PT, R17.reuse, RZ, PT, P1 ;  /* 0x000000ff1100720c */ /* 0x040fe20003f24110 */
[----:B------:R-:W-:Y:S01]  /*49e20*/  LOP3.LUT R0, R16, 0xf, RZ, 0xc0, !PT ;  /* 0x0000000f10007812 */ /* 0x000fe200078ec0ff */
[C---:B------:R-:W-:Y:S02]  /*49e30*/  ISETP.GT.U32.AND.EX P2, PT, R17.reuse, RZ, PT, P2 ;  /* 0x000000ff1100720c */ /* 0x040fe40003f44120 */
[----:B------:R-:W-:Y:S02]  /*49e40*/  ISETP.GT.U32.AND.EX P3, PT, R17, RZ, PT, P3 ;  /* 0x000000ff1100720c */ /* 0x000fe40003f64130 */
[----:B------:R-:W-:Y:S02]  /*49e50*/  LOP3.LUT R3, R3, 0xf00, RZ, 0xe2, !PT ;  /* 0x00000f0003037812 */ /* 0x000fe400078ee2ff */
[----:B------:R-:W-:-:S02]  /*49e60*/  LEA R0, R25, R0, 0x4 ;  /* 0x0000000019007211 */ /* 0x000fc400078e20ff */
[----:B------:R-:W3:Y:S01]  /*49e70*/  LDL.LU R25, [R1+0x40] ;  /* 0x0000400001197983 */ /* 0x000ee20000300800 */
[----:B------:R-:W-:Y:S02]  /*49e80*/  LEA R3, R24, R3, 0xc ;  /* 0x0000000318037211 */ /* 0x000fe400078e60ff */
[----:B------:R-:W3:Y:S01]  /*49e90*/  LDL.LU R24, [R1+0x48] ;  /* 0x0000480001187983 */ /* 0x000ee20000300800 */
[----:B0-----:R-:W-:Y:S01]  /*49ea0*/  HMMA.16816.F32 R16, R20, R18, R4 ;  /* 0x000000121410723c */ /* 0x001fe20000001804 */
[----:B------:R-:W4:Y:S01]  /*49eb0*/  LDL.LU.64 R6, [R1+0x23f0] ;  /* 0x0023f00001067983 */ /* 0x000f220000300a00 */
[----:B------:R-:W4:Y:S02]  /*49ec0*/  LDL.LU.64 R4, [R1+0x23e8] ;  /* 0x0023e80001047983 */ /* 0x000f240000300a00 */
[----:B------:R0:W-:Y:S02]  /*49ed0*/  STL.64 [R1+0x2390], R22 ;  /* 0x0023901601007387 */ /* 0x0001e40000100a00 */
[----:B0-----:R-:W4:Y:S01]  /*49ee0*/  LDL.LU R23, [R1+0xb0] ;  /* 0x0000b00001177983 */ /* 0x001f220000300800 */
[----:B------:R0:W-:Y:S11]  /*49ef0*/  STL.64 [R1+0x2388], R20 ;  /* 0x0023881401007387 */ /* 0x0001f60000100a00 */
[----:B------:R-:W-:Y:S05]  /*49f00*/  @!UPT UIADD3 URZ, URZ, URZ, URZ ;  /* 0x0000003f3f3ff290 */ /* 0x000fea000fffe03f */
[----:B------:R1:W-:Y:S01]  /*49f10*/  STL [R1+0x2380], R16 ;  /* 0x0023801001007387 */ /* 0x0003e20000100800 */
[----:B------:R-:W-:Y:S02]  /*49f20*/  STL [R1+0x237c], R18 ;  /* 0x00237c1201007387 */ /* 0x000fe40000100800 */
[----:B0-----:R-:W-:Y:S02]  /*49f30*/  FMUL R20, R2, c[0x0][0x188] ;  /* 0x0000620002147a20 */ /* 0x001fe40000400000 */
[----:B------:R-:W4:Y:S01]  /*49f40*/  LDL.LU R2, [R1+0x23e0] ;  /* 0x0023e00001027983 */ /* 0x000f220000300800 */
[----:B--2---:R-:W-:Y:S02]  /*49f50*/  FMUL R22, R11, c[0x0][0x188] ;  /* 0x000062000b167a20 */ /* 0x004fe40000400000 */
[----:B------:R-:W-:Y:S02]  /*49f60*/  FMUL R11, R8, c[0x0][0x188] ;  /* 0x00006200080b7a20 */ /* 0x000fe40000400000 */
[----:B------:R-:W0:Y:S01]  /*49f70*/  S2R R8, SR_TID.X ;  /* 0x0000000000087919 */ /* 0x000e220000002100 */
[----:B---3--:R-:W-:-:S02]  /*49f80*/  FMUL R27, R27, c[0x0][0x188] ;  /* 0x000062001b1b7a20 */ /* 0x008fc40000400000 */
[----:B------:R-:W-:Y:S02]  /*49f90*/  FMUL R13, R13, c[0x0][0x188] ;  /* 0x000062000d0d7a20 */ /* 0x000fe40000400000 */
[----:B------:R-:W-:Y:S02]  /*49fa0*/  FMUL R21, R10, c[0x0][0x188] ;  /* 0x000062000a157a20 */ /* 0x000fe40000400000 */
[----:B------:R-:W-:Y:S01]  /*49fb0*/  FMUL R10, R9, c[0x0][0x188] ;  /* 0x00006200090a7a20 */ /* 0x000fe20000400000 */
[----:B-1----:R-:W-:Y:S02]  /*49fc0*/  FSEL R16, R27, -INF , !P4 ;  /* 0xff8000001b107808 */ /* 0x002fe40006000000 */
[----:B------:R-:W-:-:S03]  /*49fd0*/  FSEL R13, R13, -INF , !P5 ;  /* 0xff8000000d0d7808 */ /* 0x000fc60006800000 */
[----:B------:R-:W-:Y:S02]  /*49fe0*/  STL [R1+0xcc], R16 ;  /* 0x0000cc1001007387 */ /* 0x000fe40000100800 */
[----:B------:R1:W-:Y:S01]  /*49ff0*/  STL [R1+0xf4], R13 ;  /* 0x0000f40d01007387 */ /* 0x0003e20000100800 */
[----:B0-----:R-:W-:Y:S02]  /*4a000*/  LOP3.LUT R9, R8, 0x1c, RZ, 0xc0, !PT ;  /* 0x0000001c08097812 */ /* 0x001fe400078ec0ff */
[----:B------:R-:W0:Y:S04]  /*4a010*/  S2R R8, SR_CTAID.X ;  /* 0x0000000000087919 */ /* 0x000e280000002500 */
[----:B-1----:R-:W1:Y:S01]  /*4a020*/  S2R R13, SR_CTAID.X ;  /* 0x00000000000d7919 */ /* 0x002e620000002500 */
[----:B------:R-:W-:-:S02]  /*4a030*/  FMUL R28, R28, c[0x0][0x188] ;  /* 0x000062001c1c7a20 */ /* 0x000fc40000400000 */
[----:B------:R-:W-:-:S03]  /*4a040*/  FMUL R24, R24, c[0x0][0x188] ;  /* 0x0000620018187a20 */ /* 0x000fc60000400000 */
[----:B------:R-:W-:Y:S02]  /*4a050*/  FSEL R28, R28, -INF , !P0 ;  /* 0xff8000001c1c7808 */ /* 0x000fe40004000000 */
[----:B------:R-:W-:Y:S01]  /*4a060*/  FSEL R24, R24, -INF , !P1 ;  /* 0xff80000018187808 */ /* 0x000fe20004800000 */
[----:B------:R-:W2:Y:S01]  /*4a070*/  S2R R27, SR_TID.X ;  /* 0x00000000001b7919 */ /* 0x000ea20000002100 */
[----:B0-----:R-:W-:Y:S01]  /*4a080*/  IMAD.SHL.U32 R8, R8, 0x80, RZ ;  /* 0x0000008008087824 */ /* 0x001fe200078e00ff */
[----:B-1----:R-:W-:-:S04]  /*4a090*/  SHF.L.U32 R13, R13, 0x7, RZ ;  /* 0x000000070d0d7819 */ /* 0x002fc800000006ff */
[C---:B------:R-:W-:Y:S01]  /*4a0a0*/  LEA.HI R8, R9.reuse, R8, RZ, 0x1e ;  /* 0x0000000809087211 */ /* 0x040fe200078ff0ff */
[----:B------:R-:W-:-:S05]  /*4a0b0*/  LEA.HI R9, R9, 0x8, RZ, 0x1e ;  /* 0x0000000809097811 */ /* 0x000fca00078ff0ff */
[----:B------:R-:W-:Y:S01]  /*4a0c0*/  IMAD.IADD R13, R13, 0x1, R9 ;  /* 0x000000010d0d7824 */ /* 0x000fe200078e0209 */
[CC--:B----4-:R-:W-:Y:S02]  /*4a0d0*/  ISETP.GT.U32.AND P4, PT, R2.reuse, R8.reuse, PT ;  /* 0x000000080200720c */ /* 0x0d0fe40003f84070 */
[C---:B------:R-:W-:Y:S02]  /*4a0e0*/  ISETP.GE.U32.AND P5, PT, R2.reuse, R8, PT ;  /* 0x000000080200720c */ /* 0x040fe40003fa6070 */
[----:B------:R-:W3:Y:S01]  /*4a0f0*/  LDL.LU R8, [R1+0x23dc] ;  /* 0x0023dc0001087983 */ /* 0x000ee20000300800 */
[----:B------:R-:W3:Y:S02]  /*4a100*/  LDL.LU R9, [R1+0x23d8] ;  /* 0x0023d80001097983 */ /* 0x000ee40000300800 */
[----:B------:R-:W-:Y:S01]  /*4a110*/  STL [R1+0xec], R28 ;  /* 0x0000ec1c01007387 */ /* 0x000fe20000100800 */
[----:B------:R-:W-:Y:S02]  /*4a120*/  ISETP.GT.U32.AND P0, PT, R2, R13, PT ;  /* 0x0000000d0200720c */ /* 0x000fe40003f04070 */
[----:B------:R-:W4:Y:S01]  /*4a130*/  LDL.LU R13, [R1+0x23d4] ;  /* 0x0023d400010d7983 */ /* 0x000f220000300800 */
[----:B------:R0:W-:Y:S03]  /*4a140*/  STL [R1+0xe4], R24 ;  /* 0x0000e41801007387 */ /* 0x0001e60000100800 */
[----:B0-----:R-:W0:Y:S01]  /*4a150*/  S2R R24, SR_CTAID.X ;  /* 0x0000000000187919 */ /* 0x001e220000002500 */
[----:B--2---:R-:W-:-:S04]  /*4a160*/  LOP3.LUT R28, R27, 0x1c, RZ, 0xc0, !PT ;  /* 0x0000001c1b1c7812 */ /* 0x004fc800078ec0ff */
[----:B------:R-:W-:Y:S02]  /*4a170*/  LEA.HI R28, R28, 0x8, RZ, 0x1e ;  /* 0x000000081c1c7811 */ /* 0x000fe400078ff0ff */
[----:B0-----:R-:W-:-:S05]  /*4a180*/  SHF.L.U32 R24, R24, 0x7, RZ ;  /* 0x0000000718187819 */ /* 0x001fca00000006ff */
[----:B------:R-:W-:Y:S02]  /*4a190*/  IMAD.IADD R24, R24, 0x1, R28 ;  /* 0x0000000118187824 */ /* 0x000fe400078e021c */
[----:B------:R-:W2:Y:S04]  /*4a1a0*/  LDL.LU R28, [R1+0x23d0] ;  /* 0x0023d000011c7983 */ /* 0x000ea80000300800 */
[----:B------:R-:W0:Y:S01]  /*4a1b0*/  S2R R16, SR_TID.X ;  /* 0x0000000000107919 */ /* 0x000e220000002100 */
[----:B------:R-:W-:Y:S02]  /*4a1c0*/  FMUL R18, R23, c[0x0][0x188] ;  /* 0x0000620017127a20 */ /* 0x000fe40000400000 */
[----:B------:R-:W1:Y:S02]  /*4a1d0*/  S2R R23, SR_CTAID.X ;  /* 0x0000000000177919 */ /* 0x000e640000002500 */
[----:B------:R-:W-:Y:S01]  /*4a1e0*/  FMUL R26, R26, c[0x0][0x188] ;  /* 0x000062001a1a7a20 */ /* 0x000fe20000400000 */
[----:B------:R-:W-:Y:S01]  /*4a1f0*/  ISETP.GE.U32.AND P1, PT, R2, R24, PT ;  /* 0x000000180200720c */ /* 0x000fe20003f26070 */
[----:B------:R-:W-:-:S03]  /*4a200*/  FMUL R25, R25, c[0x0][0x188] ;  /* 0x0000620019197a20 */ /* 0x000fc60000400000 */
[----:B------:R-:W-:-:S05]  /*4a210*/  FSEL R24, R26, -INF , !P3 ;  /* 0xff8000001a187808 */ /* 0x000fca0005800000 */
[----:B------:R0:W-:Y:S02]  /*4a220*/  STL [R1+0xd4], R24 ;  /* 0x0000d41801007387 */ /* 0x0001e40000100800 */
[----:B0-----:R-:W-:Y:S02]  /*4a230*/  LOP3.LUT R16, R16, 0x1c, RZ, 0xc0, !PT ;  /* 0x0000001c10107812 */ /* 0x001fe400078ec0ff */
[----:B-1----:R-:W-:Y:S02]  /*4a240*/  SHF.L.U32 R23, R23, 0x7, RZ ;  /* 0x0000000717177819 */ /* 0x002fe400000006ff */
[----:B------:R-:W-:-:S04]  /*4a250*/  LEA.HI R16, R16, 0x10, RZ, 0x1e ;  /* 0x0000001010107811 */ /* 0x000fc800078ff0ff */
[----:B------:R-:W-:Y:S02]  /*4a260*/  IADD3 R16, R23, R16, RZ ;  /* 0x0000001017107210 */ /* 0x000fe40007ffe0ff */
[----:B------:R-:W-:Y:S02]  /*4a270*/  FSEL R24, R25, -INF , !P2 ;  /* 0xff80000019187808 */ /* 0x000fe40005000000 */
[CC--:B------:R-:W-:Y:S02]  /*4a280*/  ISETP.GT.U32.AND P3, PT, R2.reuse, R16.reuse, PT ;  /* 0x000000100200720c */ /* 0x0c0fe40003f64070 */
[----:B------:R-:W-:Y:S02]  /*4a290*/  ISETP.GE.U32.AND P2, PT, R2, R16, PT ;  /* 0x000000100200720c */ /* 0x000fe40003f46070 */
[----:B------:R-:W0:Y:S01]  /*4a2a0*/  S2R R16, SR_TID.X ;  /* 0x0000000000107919 */ /* 0x000e220000002100 */
[----:B------:R-:W-:-:S04]  /*4a2b0*/  LOP3.LUT R27, R27, 0x1c, RZ, 0xc0, !PT ;  /* 0x0000001c1b1b7812 */ /* 0x000fc800078ec0ff */
[----:B------:R-:W-:-:S04]  /*4a2c0*/  LEA.HI R27, R27, 0x18, RZ, 0x1e ;  /* 0x000000181b1b7811 */ /* 0x000fc800078ff0ff */
[----:B------:R-:W-:Y:S02]  /*4a2d0*/  IADD3 R23, R23, R27, RZ ;  /* 0x0000001b17177210 */ /* 0x000fe40007ffe0ff */
[----:B0-----:R-:W-:-:S04]  /*4a2e0*/  LOP3.LUT R27, R16, 0x1c, RZ, 0xc0, !PT ;  /* 0x0000001c101b7812 */ /* 0x001fc800078ec0ff */
[----:B------:R-:W-:Y:S01]  /*4a2f0*/  LEA.HI R27, R27, 0x20, RZ, 0x1e ;  /* 0x000000201b1b7811 */ /* 0x000fe200078ff0ff */
[----:B------:R0:W-:Y:S01]  /*4a300*/  STL [R1+0xdc], R24 ;  /* 0x0000dc1801007387 */ /* 0x0001e20000100800 */
[----:B------:R-:W-:Y:S02]  /*4a310*/  FMUL R6, R6, c[0x0][0x188] ;  /* 0x0000620006067a20 */ /* 0x000fe40000400000 */
[----:B------:R-:W-:Y:S02]  /*4a320*/  FMUL R4, R4, c[0x0][0x188] ;  /* 0x0000620004047a20 */ /* 0x000fe40000400000 */
[----:B------:R-:W-:Y:S02]  /*4a330*/  FMUL R5, R5, c[0x0][0x188] ;  /* 0x0000620005057a20 */ /* 0x000fe40000400000 */
[----:B------:R-:W-:Y:S02]  /*4a340*/  FMUL R7, R7, c[0x0][0x188] ;  /* 0x0000620007077a20 */ /* 0x000fe40000400000 */
[----:B------:R-:W-:Y:S01]  /*4a350*/  FMUL R14, R14, c[0x0][0x188] ;  /* 0x000062000e0e7a20 */ /* 0x000fe20000400000 */
[----:B--2---:R-:W-:-:S04]  /*4a360*/  ISETP.GE.U32.AND.EX P5, PT, R28, RZ, PT, P5 ;  /* 0x000000ff1c00720c */ /* 0x004fc80003fa6150 */
[----:B------:R-:W-:Y:S02]  /*4a370*/  FSEL R16, R22, -INF , !P5 ;  /* 0xff80000016107808 */ /* 0x000fe40006800000 */
[----:B------:R-:W1:Y:S02]  /*4a380*/  S2R R22, SR_CTAID.X ;  /* 0x0000000000167919 */ /* 0x000e640000002500 */
[----:B-1----:R-:W-:-:S05]  /*4a390*/  SHF.L.U32 R22, R22, 0x7, RZ ;  /* 0x0000000716167819 */ /* 0x002fca00000006ff */
[----:B0-----:R-:W-:Y:S02]  /*4a3a0*/  IMAD.IADD R24, R22, 0x1, R27 ;  /* 0x0000000116187824 */ /* 0x001fe400078e021b */
[----:B------:R-:W0:Y:S01]  /*4a3b0*/  S2R R22, SR_TID.X ;  /* 0x0000000000167919 */ /* 0x000e220000002100 */
[C---:B------:R-:W-:Y:S02]  /*4a3c0*/  ISETP.GT.U32.AND.EX P4, PT, R28.reuse, RZ, PT, P4 ;  /* 0x000000ff1c00720c */ /* 0x040fe40003f84140 */
[C---:B------:R-:W-:Y:S02]  /*4a3d0*/  ISETP.GT.U32.AND.EX P0, PT, R28.reuse, RZ, PT, P0 ;  /* 0x000000ff1c00720c */ /* 0x040fe40003f04100 */
[----:B------:R-:W-:Y:S02]  /*4a3e0*/  ISETP.GE.U32.AND.EX P1, PT, R28, RZ, PT, P1 ;  /* 0x000000ff1c00720c */ /* 0x000fe40003f26110 */
[----:B0-----:R-:W-:Y:S02]  /*4a3f0*/  LOP3.LUT R27, R22, 0x1c, RZ, 0xc0, !PT ;  /* 0x0000001c161b7812 */ /* 0x001fe400078ec0ff */
[----:B------:R-:W0:Y:S01]  /*4a400*/  S2R R22, SR_CTAID.X ;  /* 0x0000000000167919 */ /* 0x000e220000002500 */
[----:B------:R-:W-:-:S02]  /*4a410*/  FSEL R18, R18, -INF , !P4 ;  /* 0xff80000012127808 */ /* 0x000fc40006000000 */
[----:B------:R-:W-:Y:S02]  /*4a420*/  ISETP.GT.U32.AND.EX P3, PT, R28, RZ, PT, P3 ;  /* 0x000000ff1c00720c */ /* 0x000fe40003f64130 */
[----:B------:R-:W-:Y:S02]  /*4a430*/  FSEL R6, R6, -INF , !P0 ;  /* 0xff80000006067808 */ /* 0x000fe40004000000 */
[----:B------:R-:W-:Y:S02]  /*4a440*/  LEA.HI R27, R27, 0x28, RZ, 0x1e ;  /* 0x000000281b1b7811 */ /* 0x000fe400078ff0ff */
[----:B------:R-:W-:Y:S01]  /*4a450*/  FSEL R4, R4, -INF , !P1 ;  /* 0xff80000004047808 */ /* 0x000fe20004800000 */
[CC--:B------:R-:W-:Y:S01]  /*4a460*/  ISETP.GT.U32.AND P0, PT, R2.reuse, R24.reuse, PT ;  /* 0x000000180200720c */ /* 0x0c0fe20003f04070 */
[C---:B------:R-:W-:Y:S02]  /*4a470*/  ISETP.GE.U32.AND P1, PT, R2.reuse, R24, PT ;  /* 0x000000180200720c */ /* 0x040fe40003f26070 */
[CC--:B------:R-:W-:Y:S01]  /*4a480*/  ISETP.GT.U32.AND P4, PT, R2.reuse, R23.reuse, PT ;  /* 0x000000170200720c */ /* 0x0c0fe20003f84070 */
[----:B------:R-:W-:Y:S01]  /*4a490*/  STL [R1+0x74], R18 ;  /* 0x0000741201007387 */ /* 0x000fe20000100800 */
[----:B------:R-:W-:-:S02]  /*4a4a0*/  ISETP.GE.U32.AND P5, PT, R2, R23, PT ;  /* 0x000000170200720c */ /* 0x000fc40003fa6070 */
[----:B------:R-:W-:Y:S01]  /*4a4b0*/  FSEL R24, R21, -INF , !P3 ;  /* 0xff80000015187808 */ /* 0x000fe20005800000 */
[----:B------:R-:W2:Y:S01]  /*4a4c0*/  LDL.LU R23, [R1+0x14] ;  /* 0x0000140001177983 */ /* 0x000ea20000300800 */
[----:B------:R-:W-:Y:S01]  /*4a4d0*/  STL [R1+0x68], R16 ;  /* 0x0000681001007387 */ /* 0x000fe20000100800 */
[----:B------:R-:W-:Y:S01]  /*4a4e0*/  ISETP.GE.U32.AND.EX P2, PT, R28, RZ, PT, P2 ;  /* 0x000000ff1c00720c */ /* 0x000fe20003f46120 */
[----:B------:R-:W-:Y:S02]  /*4a4f0*/  STL [R1+0x70], R6 ;  /* 0x0000700601007387 */ /* 0x000fe40000100800 */
[----:B------:R-:W-:Y:S01]  /*4a500*/  STL [R1+0x6c], R4 ;  /* 0x00006c0401007387 */ /* 0x000fe20000100800 */
[----:B------:R-:W1:Y:S01]  /*4a510*/  S2R R21, SR_TID.X ;  /* 0x0000000000157919 */ /* 0x000e620000002100 */
[----:B0-----:R-:W-:-:S03]  /*4a520*/  SHF.L.U32 R22, R22, 0x7, RZ ;  /* 0x0000000716167819 */ /* 0x001fc600000006ff */
[----:B------:R0:W-:Y:S01]  /*4a530*/  STL [R1+0x78], R24 ;  /* 0x0000781801007387 */ /* 0x0001e20000100800 */
[----:B------:R-:W-:-:S04]  /*4a540*/  IADD3 R22, R22, R27, RZ ;  /* 0x0000001b16167210 */ /* 0x000fc80007ffe0ff */
[-C--:B------:R-:W-:Y:S02]  /*4a550*/  ISETP.GT.U32.AND P3, PT, R2, R22.reuse, PT ;  /* 0x000000160200720c */ /* 0x080fe40003f64070 */
[----:B0-----:R-:W-:Y:S01]  /*4a560*/  FSEL R24, R10, -INF , !P2 ;  /* 0xff8000000a187808 */ /* 0x001fe20005000000 */
[----:B------:R-:W-:Y:S01]  /*4a570*/  ISETP.GE.U32.AND P2, PT, R2, R22, PT ;  /* 0x000000160200720c */ /* 0x000fe20003f46070 */
[C---:B------:R-:W-:Y:S01]  /*4a580*/  ISETP.GT.U32.AND.EX P4, PT, R28.reuse, RZ, PT, P4 ;  /* 0x000000ff1c00720c */ /* 0x040fe20003f84140 */
[----:B------:R-:W0:Y:S04]  /*4a590*/  S2R R22, SR_CTAID.X ;  /* 0x0000000000167919 */ /* 0x000e280000002500 */
[----:B------:R-:W3:Y:S01]  /*4a5a0*/  LDL.LU R10, [R1+0x23cc] ;  /* 0x0023cc00010a7983 */ /* 0x000ee20000300800 */
[----:B------:R4:W-:Y:S01]  /*4a5b0*/  STL [R1+0x8c], R24 ;  /* 0x00008c1801007387 */ /* 0x0009e20000100800 */
[----:B------:R-:W-:-:S02]  /*4a5c0*/  ISETP.GE.U32.AND.EX P5, PT, R28, RZ, PT, P5 ;  /* 0x000000ff1c00720c */ /* 0x000fc40003fa6150 */
[----:B-1----:R-:W-:Y:S02]  /*4a5d0*/  LOP3.LUT R21, R21, 0x1c, RZ, 0xc0, !PT ;  /* 0x0000001c15157812 */ /* 0x002fe400078ec0ff */
[----:B----4-:R-:W-:Y:S02]  /*4a5e0*/  FSEL R24, R11, -INF , !P4 ;  /* 0xff8000000b187808 */ /* 0x010fe40006000000 */
[----:B------:R-:W3:Y:S03]  /*4a5f0*/  LDL.LU R11, [R1+0x23c8] ;  /* 0x0023c800010b7983 */ /* 0x000ee60000300800 */
[----:B------:R1:W-:Y:S01]  /*4a600*/  STL [R1+0x90], R24 ;  /* 0x0000901801007387 */ /* 0x0003e20000100800 */
[----:B------:R-:W-:Y:S01]  /*4a610*/  LEA.HI R21, R21, 0x38, RZ, 0x1e ;  /* 0x0000003815157811 */ /* 0x000fe200078ff0ff */
[----:B0-----:R-:W-:Y:S01]  /*4a620*/  IMAD.SHL.U32 R22, R22, 0x80, RZ ;  /* 0x0000008016167824 */ /* 0x001fe200078e00ff */
[----:B-1----:R-:W-:-:S02]  /*4a630*/  FSEL R24, R5, -INF , !P5 ;  /* 0xff80000005187808 */ /* 0x002fc40006800000 */
[----:B------:R-:W4:Y:S03]  /*4a640*/  LDL.LU R5, [R1+0x23c4] ;  /* 0x0023c40001057983 */ /* 0x000f260000300800 */
[----:B------:R0:W-:Y:S01]  /*4a650*/  STL [R1+0x94], R24 ;  /* 0x0000941801007387 */ /* 0x0001e20000100800 */
[----:B------:R-:W-:Y:S02]  /*4a660*/  IADD3 R21, R22, R21, RZ ;  /* 0x0000001516157210 */ /* 0x000fe40007ffe0ff */
[----:B------:R-:W1:Y:S04]  /*4a670*/  S2R R22, SR_TID.X ;  /* 0x0000000000167919 */ /* 0x000e680000002100 */
[----:B0-----:R-:W0:Y:S01]  /*4a680*/  S2R R24, SR_CTAID.X ;  /* 0x0000000000187919 */ /* 0x001e220000002500 */
[----:B------:R-:W-:-:S02]  /*4a690*/  ISETP.GE.U32.AND P5, PT, R2, R21, PT ;  /* 0x000000150200720c */ /* 0x000fc40003fa6070 */
[C---:B------:R-:W-:Y:S02]  /*4a6a0*/  ISETP.GT.U32.AND.EX P0, PT, R28.reuse, RZ, PT, P0 ;  /* 0x000000ff1c00720c */ /* 0x040fe40003f04100 */
[----:B------:R-:W-:Y:S02]  /*4a6b0*/  ISETP.GE.U32.AND.EX P1, PT, R28, RZ, PT, P1 ;  /* 0x000000ff1c00720c */ /* 0x000fe40003f26110 */
[----:B-1----:R-:W-:Y:S02]  /*4a6c0*/  LOP3.LUT R21, R22, 0x1c, RZ, 0xc0, !PT ;  /* 0x0000001c16157812 */ /* 0x002fe400078ec0ff */
[----:B0-----:R-:W-:-:S04]  /*4a6d0*/  SHF.L.U32 R24, R24, 0x7, RZ ;  /* 0x0000000718187819 */ /* 0x001fc800000006ff */
[----:B------:R-:W-:Y:S01]  /*4a6e0*/  LEA.HI R21, R21, R24, RZ, 0x1e ;  /* 0x0000001815157211 */ /* 0x000fe200078ff0ff */
[----:B------:R-:W-:Y:S02]  /*4a6f0*/  FSEL R24, R7, -INF , !P0 ;  /* 0xff80000007187808 */ /* 0x000fe40004000000 */
[----:B------:R-:W3:Y:S03]  /*4a700*/  LDL.LU R7, [R1+0x23c0] ;  /* 0x0023c00001077983 */ /* 0x000ee60000300800 */
[----:B------:R0:W-:Y:S02]  /*4a710*/  STL [R1+0x9c], R24 ;  /* 0x00009c1801007387 */ /* 0x0001e40000100800 */
[----:B0-----:R-:W-:Y:S02]  /*4a720*/  FSEL R24, R14, -INF , !P1 ;  /* 0xff8000000e187808 */ /* 0x001fe40004800000 */
[----:B------:R-:W3:Y:S04]  /*4a730*/  LDL.LU R14, [R1+0x23bc] ;  /* 0x0023bc00010e7983 */ /* 0x000ee80000300800 */
[----:B------:R-:W0:Y:S01]  /*4a740*/  S2R R27, SR_CTAID.X ;  /* 0x00000000001b7919 */ /* 0x000e220000002500 */
[----:B------:R-:W-:-:S02]  /*4a750*/  IADD3 R21, R21, 0x78, RZ ;  /* 0x0000007815157810 */ /* 0x000fc40007ffe0ff */
[----:B------:R-:W-:Y:S02]  /*4a760*/  LOP3.LUT R22, R22, 0x1c, RZ, 0xc0, !PT ;  /* 0x0000001c16167812 */ /* 0x000fe400078ec0ff */
[----:B------:R-:W-:Y:S02]  /*4a770*/  ISETP.GE.U32.AND P0, PT, R2, R21, PT ;  /* 0x000000150200720c */ /* 0x000fe40003f06070 */
[----:B------:R-:W-:-:S04]  /*4a780*/  ISETP.GT.U32.AND.EX P3, PT, R28, RZ, PT, P3 ;  /* 0x000000ff1c00720c */ /* 0x000fc80003f64130 */
[----:B------:R-:W-:Y:S01]  /*4a790*/  FSEL R20, R20, -INF , !P3 ;  /* 0xff80000014147808 */ /* 0x000fe20005800000 */
[----:B0-----:R-:W-:-:S05]  /*4a7a0*/  IMAD.SHL.U32 R27, R27, 0x80, RZ ;  /* 0x000000801b1b7824 */ /* 0x001fca00078e00ff */
[CC--:B------:R-:W-:Y:S01]  /*4a7b0*/  LEA.HI R21, R22.reuse, R27.reuse, RZ, 0x1e ;  /* 0x0000001b16157211 */ /* 0x0c0fe200078ff0ff */
[----:B------:R-:W-:-:S04]  /*4a7c0*/  LEA.HI R22, R22, R27, RZ, 0x1e ;  /* 0x0000001b16167211 */ /* 0x000fc800078ff0ff */
[----:B------:R-:W-:-:S04]  /*4a7d0*/  IADD3 R22, R22, 0x68, RZ ;  /* 0x0000006816167810 */ /* 0x000fc80007ffe0ff */
[----:B------:R-:W-:Y:S02]  /*4a7e0*/  ISETP.GE.U32.AND P3, PT, R2, R22, PT ;  /* 0x000000160200720c */ /* 0x000fe40003f66070 */
[----:B------:R-:W0:Y:S04]  /*4a7f0*/  S2R R22, SR_TID.X ;  /* 0x0000000000167919 */ /* 0x000e280000002100 */
[----:B------:R-:W-:Y:S01]  /*4a800*/  STL [R1+0xb0], R24 ;  /* 0x0000b01801007387 */ /* 0x000fe20000100800 */
[----:B------:R1:W-:Y:S03]  /*4a810*/  STL [R1+0xb8], R20 ;  /* 0x0000b81401007387 */ /* 0x0003e60000100800 */
[----:B-1----:R-:W1:Y:S01]  /*4a820*/  S2R R20, SR_CTAID.X ;  /* 0x0000000000147919 */ /* 0x002e620000002500 */
[----:B------:R-:W-:-:S04]  /*4a830*/  IADD3 R21, R21, 0x70, RZ ;  /* 0x0000007015157810 */ /* 0x000fc80007ffe0ff */
[C---:B------:R-:W-:Y:S02]  /*4a840*/  ISETP.GE.U32.AND P1, PT, R2.reuse, R21, PT ;  /* 0x000000150200720c */ /* 0x040fe40003f26070 */
[----:B------:R-:W0:Y:S01]  /*4a850*/  S2R R21, SR_CTAID.X ;  /* 0x0000000000157919 */ /* 0x000e220000002500 */
[----:B------:R-:W-:Y:S01]  /*4a860*/  FMUL R29, R29, c[0x0][0x188] ;  /* 0x000062001d1d7a20 */ /* 0x000fe20000400000 */
[----:B------:R-:W-:Y:S02]  /*4a870*/  ISETP.GE.U32.AND P4, PT, R2, R13, PT ;  /* 0x0000000d0200720c */ /* 0x000fe40003f86070 */
[C---:B------:R-:W-:Y:S02]  /*4a880*/  ISETP.GE.U32.AND.EX P2, PT, R28.reuse, RZ, PT, P2 ;  /* 0x000000ff1c00720c */ /* 0x040fe40003f46120 */
[C---:B------:R-:W-:Y:S02]  /*4a890*/  ISETP.GE.U32.AND.EX P5, PT, R28.reuse, RZ, PT, P5 ;  /* 0x000000ff1c00720c */ /* 0x040fe40003fa6150 */
[----:B------:R-:W-:-:S02]  /*4a8a0*/  ISETP.GE.U32.AND.EX P4, PT, R28, RZ, PT, P4 ;  /* 0x000000ff1c00720c */ /* 0x000fc40003f86140 */
[----:B------:R-:W-:Y:S02]  /*4a8b0*/  FSEL R26, R29, -INF , !P2 ;  /* 0xff8000001d1a7808 */ /* 0x000fe40005000000 */
[----:B-1----:R-:W-:Y:S02]  /*4a8c0*/  SHF.L.U32 R20, R20, 0x7, RZ ;  /* 0x0000000714147819 */ /* 0x002fe400000006ff */
[C---:B------:R-:W-:Y:S02]  /*4a8d0*/  ISETP.GE.U32.AND.EX P0, PT, R28.reuse, RZ, PT, P0 ;  /* 0x000000ff1c00720c */ /* 0x040fe40003f06100 */
[C---:B------:R-:W-:Y:S02]  /*4a8e0*/  ISETP.GE.U32.AND.EX P1, PT, R28.reuse, RZ, PT, P1 ;  /* 0x000000ff1c00720c */ /* 0x040fe40003f26110 */
[----:B0-----:R-:W-:Y:S02]  /*4a8f0*/  SHF.L.U32 R21, R21, 0x7, RZ ;  /* 0x0000000715157819 */ /* 0x001fe400000006ff */
[----:B------:R-:W-:Y:S01]  /*4a900*/  ISETP.GE.U32.AND.EX P3, PT, R28, RZ, PT, P3 ;  /* 0x000000ff1c00720c */ /* 0x000fe20003f66130 */
[----:B------:R-:W-:-:S02]  /*4a910*/  FMUL R17, R17, c[0x0][0x188] ;  /* 0x0000620011117a20 */ /* 0x000fc40000400000 */
[----:B--2---:R-:W-:Y:S01]  /*4a920*/  FMUL R25, R23, c[0x0][0x188] ;  /* 0x0000620017197a20 */ /* 0x004fe20000400000 */
[C---:B------:R-:W-:Y:S01]  /*4a930*/  LOP3.LUT R23, R22.reuse, 0x1c, RZ, 0xc0, !PT ;  /* 0x0000001c16177812 */ /* 0x040fe200078ec0ff */
[----:B------:R-:W-:-:S04]  /*4a940*/  LOP3.LUT R22, R22, 0x1c, RZ, 0xc0, !PT ;  /* 0x0000001c16167812 */ /* 0x000fc800078ec0ff */
[----:B------:R-:W-:-:S05]  /*4a950*/  LEA.HI R27, R22, 0x60, RZ, 0x1e ;  /* 0x00000060161b7811 */ /* 0x000fca00078ff0ff */
[----:B------:R-:W-:Y:S01]  /*4a960*/  IMAD.IADD R20, R20, 0x1, R27 ;  /* 0x0000000114147824 */ /* 0x000fe200078e021b */
[----:B------:R-:W-:-:S04]  /*4a970*/  FSEL R25, R25, -INF , !P4 ;  /* 0xff80000019197808 */ /* 0x000fc80006000000 */
[----:B------:R-:W-:Y:S02]  /*4a980*/  ISETP.GE.U32.AND P2, PT, R2, R20, PT ;  /* 0x000000140200720c */ /* 0x000fe40003f46070 */
[----:B------:R-:W0:Y:S01]  /*4a990*/  S2R R20, SR_TID.X ;  /* 0x0000000000147919 */ /* 0x000e220000002100 */
[----:B------:R-:W-:-:S04]  /*4a9a0*/  LEA.HI R22, R23, 0x58, RZ, 0x1e ;  /* 0x0000005817167811 */ /* 0x000fc800078ff0ff */
[----:B------:R-:W-:Y:S02]  /*4a9b0*/  IADD3 R22, R21, R22, RZ ;  /* 0x0000001615167210 */ /* 0x000fe40007ffe0ff */
[----:B------:R-:W-:Y:S02]  /*4a9c0*/  ISETP.GE.U32.AND.EX P2, PT, R28, RZ, PT, P2 ;  /* 0x000000ff1c00720c */ /* 0x000fe40003f46120 */
[----:B------:R-:W-:Y:S02]  /*4a9d0*/  ISETP.GE.U32.AND P4, PT, R2, R22, PT ;  /* 0x000000160200720c */ /* 0x000fe40003f86070 */
[----:B------:R-:W-:Y:S02]  /*4a9e0*/  FSEL R17, R17, -INF , !P2 ;  /* 0xff80000011117808 */ /* 0x000fe40005000000 */
[----:B------:R-:W-:Y:S01]  /*4a9f0*/  ISETP.GE.U32.AND.EX P4, PT, R28, RZ, PT, P4 ;  /* 0x000000ff1c00720c */ /* 0x000fe20003f86140 */
[----:B------:R-:W-:Y:S01]  /*4aa00*/  LEA.HI R23, R23, 0x50, RZ, 0x1e ;  /* 0x0000005017177811 */ /* 0x000fe200078ff0ff */
[----:B0-----:R-:W-:-:S04]  /*4aa10*/  LOP3.LUT R27, R20, 0x1c, RZ, 0xc0, !PT ;  /* 0x0000001c141b7812 */ /* 0x001fc800078ec0ff */
[C---:B------:R-:W-:Y:S01]  /*4aa20*/  LEA.HI R20, R27.reuse, 0x48, RZ, 0x1e ;  /* 0x000000481b147811 */ /* 0x040fe200078ff0ff */
[----:B------:R-:W-:Y:S01]  /*4aa30*/  LEA.HI R27, R27, 0x40, RZ, 0x1e ;  /* 0x000000401b1b7811 */ /* 0x000fe200078ff0ff */
[----:B------:R-:W-:-:S03]  /*4aa40*/  IADD3 R23, R21, R23, RZ ;  /* 0x0000001715177210 */ /* 0x000fc60007ffe0ff */
[C---:B------:R-:W-:Y:S01]  /*4aa50*/  IMAD.IADD R20, R21.reuse, 0x1, R20 ;  /* 0x0000000115147824 */ /* 0x040fe200078e0214 */
[----:B------:R-:W-:Y:S01]  /*4aa60*/  IADD3 R21, R21, R27, RZ ;  /* 0x0000001b15157210 */ /* 0x000fe20007ffe0ff */
[----:B---3--:R-:W-:Y:S02]  /*4aa70*/  FMUL R24, R14, c[0x0][0x188] ;  /* 0x000062000e187a20 */ /* 0x008fe40000400000 */
[----:B------:R-:W2:Y:S03]  /*4aa80*/  LDL.LU R14, [R1+0x23b8] ;  /* 0x0023b800010e7983 */ /* 0x000ea60000300800 */
[----:B------:R-:W-:Y:S01]  /*4aa90*/  FSEL R24, R24, -INF , !P5 ;  /* 0xff80000018187808 */ /* 0x000fe20006800000 */
[----:B------:R-:W-:Y:S01]  /*4aaa0*/  STL [R1+0xb4], R26 ;  /* 0x0000b41a01007387 */ /* 0x000fe20000100800 */
[----:B------:R-:W-:Y:S03]  /*4aab0*/  STL [R1+0xbc], R25 ;  /* 0x0000bc1901007387 */ /* 0x000fe60000100800 */
[----:B------:R0:W-:Y:S02]  /*4aac0*/  STL [R1+0xc8], R24 ;  /* 0x0000c81801007387 */ /* 0x0001e40000100800 */
[----:B0-----:R-:W-:-:S02]  /*4aad0*/  FMUL R24, R7, c[0x0][0x188] ;  /* 0x0000620007187a20 */ /* 0x001fc40000400000 */
[----:B----4-:R-:W-:Y:S02]  /*4aae0*/  FMUL R7, R5, c[0x0][0x188] ;  /* 0x0000620005077a20 */ /* 0x010fe40000400000 */
[----:B------:R-:W-:Y:S01]  /*4aaf0*/  FMUL R5, R19, c[0x0][0x188] ;  /* 0x0000620013057a20 */ /* 0x000fe20000400000 */
[----:B------:R-:W-:Y:S02]  /*4ab00*/  FSEL R19, R24, -INF , !P0 ;  /* 0xff80000018137808 */ /* 0x000fe40004000000 */
[----:B------:R-:W-:Y:S02]  /*4ab10*/  FSEL R7, R7, -INF , !P1 ;  /* 0xff80000007077808 */ /* 0x000fe40004800000 */
[----:B------:R-:W-:Y:S01]  /*4ab20*/  FSEL R5, R5, -INF , !P3 ;  /* 0xff80000005057808 */ /* 0x000fe20005800000 */
[----:B------:R-:W-:Y:S01]  /*4ab30*/  STL [R1+0xe8], R19 ;  /* 0x0000e81301007387 */ /* 0x000fe20000100800 */
[----:B------:R-:W3:Y:S02]  /*4ab40*/  LDL.LU R29, [R1+0xac] ;  /* 0x0000ac00011d7983 */ /* 0x000ee40000300800 */
[----:B------:R0:W-:Y:S02]  /*4ab50*/  STL [R1+0xe0], R7 ;  /* 0x0000e00701007387 */ /* 0x0001e40000100800 */
[----:B------:R1:W-:Y:S02]  /*4ab60*/  STL [R1+0xd8], R5 ;  /* 0x0000d80501007387 */ /* 0x0003e40000100800 */
[----:B0-----:R-:W-:-:S02]  /*4ab70*/  FMUL R7, R15, c[0x0][0x188] ;  /* 0x000062000f077a20 */ /* 0x001fc40000400000 */
[----:B-1----:R-:W-:Y:S01]  /*4ab80*/  FMUL R5, R12, c[0x0][0x188] ;  /* 0x000062000c057a20 */ /* 0x002fe20000400000 */
[----:B------:R-:W2:Y:S01]  /*4ab90*/  LDL.LU R15, [R1+0x23b4] ;  /* 0x0023b400010f7983 */ /* 0x000ea20000300800 */
[----:B------:R-:W4:Y:S01]  /*4aba0*/  LDL.LU R12, [R1+0x23b0] ;  /* 0x0023b000010c7983 */ /* 0x000f220000300800 */
[----:B------:R-:W-:Y:S02]  /*4abb0*/  FSEL R7, R7, -INF , !P4 ;  /* 0xff80000007077808 */ /* 0x000fe40006000000 */
[----:B------:R0:W-:Y:S01]  /*4abc0*/  STL [R1+0xd0], R17 ;  /* 0x0000d01101007387 */ /* 0x0001e20000100800 */
[----:B------:R-:W2:Y:S03]  /*4abd0*/  LDL.LU R24, [R1+0x1b0] ;  /* 0x0001b00001187983 */ /* 0x000ea60000300800 */
[----:B------:R1:W-:Y:S01]  /*4abe0*/  STL [R1+0xc4], R7 ;  /* 0x0000c40701007387 */ /* 0x0003e20000100800 */
[----:B------:R-:W2:Y:S02]  /*4abf0*/  LDL.LU R25, [R1+0x1b4] ;  /* 0x0001b40001197983 */ /* 0x000ea40000300800 */
[----:B------:R-:W2:Y:S02]  /*4ac00*/  LDL.LU R26, [R1+0x1b8] ;  /* 0x0001b800011a7983 */ /* 0x000ea40000300800 */
[----:B------:R-:W2:Y:S01]  /*4ac10*/  LDL.LU R27, [R1+0x1bc] ;  /* 0x0001bc00011b7983 */ /* 0x000ea20000300800 */
[----:B------:R-:W-:-:S02]  /*4ac20*/  ISETP.GE.U32.AND P5, PT, R2, R23, PT ;  /* 0x000000170200720c */ /* 0x000fc40003fa6070 */
[C---:B------:R-:W-:Y:S02]  /*4ac30*/  ISETP.GT.U32.AND P2, PT, R2.reuse, R23, PT ;  /* 0x000000170200720c */ /* 0x040fe40003f44070 */
[----:B------:R-:W0:Y:S01]  /*4ac40*/  S2R R23, SR_TID.X ;  /* 0x0000000000177919 */ /* 0x000e220000002100 */
[----:B------:R-:W-:Y:S02]  /*4ac50*/  ISETP.GT.U32.AND P3, PT, R2, R22, PT ;  /* 0x000000160200720c */ /* 0x000fe40003f64070 */
[----:B------:R-:W1:Y:S01]  /*4ac60*/  S2R R22, SR_CTAID.X ;  /* 0x0000000000167919 */ /* 0x000e620000002500 */
[----:B0-----:R-:W-:-:S04]  /*4ac70*/  LOP3.LUT R19, R23, 0x1c, RZ, 0xc0, !PT ;  /* 0x0000001c17137812 */ /* 0x001fc800078ec0ff */
[----:B------:R-:W-:Y:S02]  /*4ac80*/  LEA.HI R17, R19, 0x48, RZ, 0x1e ;  /* 0x0000004813117811 */ /* 0x000fe400078ff0ff */
[----:B------:R-:W0:Y:S01]  /*4ac90*/  S2R R19, SR_CTAID.X ;  /* 0x0000000000137919 */ /* 0x000e220000002500 */
[----:B-1----:R-:W-:Y:S02]  /*4aca0*/  SHF.L.U32 R22, R22, 0x7, RZ ;  /* 0x0000000716167819 */ /* 0x002fe400000006ff */
[----:B------:R-:W-:Y:S02]  /*4acb0*/  LOP3.LUT R23, R23, 0x1c, RZ, 0xc0, !PT ;  /* 0x0000001c17177812 */ /* 0x000fe400078ec0ff */
[----:B------:R-:W-:Y:S02]  /*4acc0*/  IADD3 R7, R22, R17, RZ ;  /* 0x0000001116077210 */ /* 0x000fe40007ffe0ff */
[----:B------:R-:W-:Y:S01]  /*4acd0*/  LEA.HI R17, R23, 0x40, RZ, 0x1e ;  /* 0x0000004017117811 */ /* 0x000fe200078ff0ff */
[----:B------:R-:W-:-:S02]  /*4ace0*/  ISETP.GE.U32.AND.EX P5, PT, R28, RZ, PT, P5 ;  /* 0x000000ff1c00720c */ /* 0x000fc40003fa6150 */
[----:B------:R-:W-:Y:S02]  /*4acf0*/  ISETP.GT.U32.AND P4, PT, R2, R7, PT ;  /* 0x000000070200720c */ /* 0x000fe40003f84070 */
[----:B------:R-:W-:Y:S01]  /*4ad00*/  FSEL R5, R5, -INF , !P5 ;  /* 0xff80000005057808 */ /* 0x000fe20006800000 */
[----:B--2---:R-:W-:Y:S01]  /*4ad10*/  STL.64 [R1+0x23a0], R26 ;  /* 0x0023a01a01007387 */ /* 0x004fe20000100a00 */
[----:B------:R1:W-:Y:S03]  /*4ad20*/  STL.64 [R1+0x2398], R24 ;  /* 0x0023981801007387 */ /* 0x0003e60000100a00 */
[----:B-1----:R-:W2:Y:S01]  /*4ad30*/  LDL.LU R24, [R1+0x100] ;  /* 0x0001000001187983 */ /* 0x002ea20000300800 */
[----:B------:R-:W2:Y:S02]  /*4ad40*/  LDL.LU R25, [R1+0x104] ;  /* 0x0001040001197983 */ /* 0x000ea40000300800 */
[----:B------:R-:W2:Y:S02]  /*4ad50*/  LDL.LU R26, [R1+0x108] ;  /* 0x00010800011a7983 */ /* 0x000ea40000300800 */
[----:B------:R-:W2:Y:S02]  /*4ad60*/  LDL.LU R27, [R1+0x10c] ;  /* 0x00010c00011b7983 */ /* 0x000ea40000300800 */
[----:B0-----:R-:W-:-:S05]  /*4ad70*/  IMAD.SHL.U32 R19, R19, 0x80, RZ ;  /* 0x0000008013137824 */ /* 0x001fca00078e00ff */
[----:B------:R-:W-:Y:S02]  /*4ad80*/  IADD3 R7, R19, R17, RZ ;  /* 0x0000001113077210 */ /* 0x000fe40007ffe0ff */
[----:B------:R-:W0:Y:S02]  /*4ad90*/  S2R R19, SR_TID.X ;  /* 0x0000000000137919 */ /* 0x000e240000002100 */
[C---:B------:R-:W-:Y:S01]  /*4ada0*/  ISETP.GT.U32.AND P5, PT, R2.reuse, R7, PT ;  /* 0x000000070200720c */ /* 0x040fe20003fa4070 */
[----:B---3--:R-:W-:Y:S02]  /*4adb0*/  FMUL R7, R29, c[0x0][0x188] ;  /* 0x000062001d077a20 */ /* 0x008fe40000400000 */
[----:B------:R-:W1:Y:S01]  /*4adc0*/  S2R R29, SR_CTAID.X ;  /* 0x00000000001d7919 */ /* 0x000e620000002500 */
[C---:B------:R-:W-:Y:S02]  /*4add0*/  ISETP.GE.U32.AND P0, PT, R2.reuse, R20, PT ;  /* 0x000000140200720c */ /* 0x040fe40003f06070 */
[----:B------:R-:W-:Y:S01]  /*4ade0*/  ISETP.GE.U32.AND P1, PT, R2, R21, PT ;  /* 0x000000150200720c */ /* 0x000fe20003f26070 */
[----:B------:R-:W3:Y:S01]  /*4adf0*/  LDL.LU R20, [R1+0x1d0] ;  /* 0x0001d00001147983 */ /* 0x000ee20000300800 */
[----:B------:R-:W3:Y:S01]  /*4ae00*/  LDL.LU R21, [R1+0x1d4] ;  /* 0x0001d40001157983 */ /* 0x000ee20000300800 */
[----:B------:R-:W3:Y:S02]  /*4ae10*/  LDL.LU R22, [R1+0x1d8] ;  /* 0x0001d80001167983 */ /* 0x000ee40000300800 */
[----:B------:R-:W3:Y:S02]  /*4ae20*/  LDL.LU R23, [R1+0x1dc] ;  /* 0x0001dc0001177983 */ /* 0x000ee40000300800 */
[----:B------:R-:W3:Y:S01]  /*4ae30*/  LDL.LU R17, [R1+0xa8] ;  /* 0x0000a80001117983 */ /* 0x000ee20000300800 */
[C---:B------:R-:W-:Y:S01]  /*4ae40*/  ISETP.GE.U32.AND.EX P0, PT, R28.reuse, RZ, PT, P0 ;  /* 0x000000ff1c00720c */ /* 0x040fe20003f06100 */
[----:B------:R4:W-:Y:S01]  /*4ae50*/  STL [R1+0xc0], R5 ;  /* 0x0000c00501007387 */ /* 0x0009e20000100800 */
[----:B------:R-:W-:-:S02]  /*4ae60*/  ISETP.GE.U32.AND.EX P1, PT, R28, RZ, PT, P1 ;  /* 0x000000ff1c00720c */ /* 0x000fc40003f26110 */
[----:B0-----:R-:W-:-:S04]  /*4ae70*/  LOP3.LUT R19, R19, 0x1c, RZ, 0xc0, !PT ;  /* 0x0000001c13137812 */ /* 0x001fc800078ec0ff */
[----:B------:R-:W-:Y:S01]  /*4ae80*/  LEA.HI R19, R19, 0x38, RZ, 0x1e ;  /* 0x0000003813137811 */ /* 0x000fe200078ff0ff */
[----:B-1----:R-:W-:Y:S02]  /*4ae90*/  IMAD.SHL.U32 R29, R29, 0x80, RZ ;  /* 0x000000801d1d7824 */ /* 0x002fe400078e00ff */
[----:B----4-:R-:W-:Y:S02]  /*4aea0*/  FMUL R5, R12, c[0x0][0x188] ;  /* 0x000062000c057a20 */ /* 0x010fe40000400000 */
[----:B------:R-:W4:Y:S01]  /*4aeb0*/  LDL.LU R12, [R1+0x23ac] ;  /* 0x0023ac00010c7983 */ /* 0x000f220000300800 */
[----:B------:R-:W-:Y:S01]  /*4aec0*/  IADD3 R29, R29, R19, RZ ;  /* 0x000000131d1d7210 */ /* 0x000fe20007ffe0ff */
[----:B------:R-:W-:Y:S02]  /*4aed0*/  FSEL R19, R7, -INF , !P0 ;  /* 0xff80000007137808 */ /* 0x000fe40004000000 */
[----:B------:R-:W3:Y:S01]  /*4aee0*/  LDL.LU R7, [R1] ;  /* 0x0000000001077983 */ /* 0x000ee20000300800 */
[----:B------:R-:W-:Y:S01]  /*4aef0*/  ISETP.GT.U32.AND P0, PT, R2, R29, PT ;  /* 0x0000001d0200720c */ /* 0x000fe20003f04070 */
[----:B------:R-:W-:-:S02]  /*4af00*/  FSEL R29, R5, -INF , !P1 ;  /* 0xff800000051d7808 */ /* 0x000fc40004800000 */
[----:B------:R0:W-:Y:S01]  /*4af10*/  STL [R1+0x98], R19 ;  /* 0x0000981301007387 */ /* 0x0001e20000100800 */
[----:B------:R-:W4:Y:S01]  /*4af20*/  LDL.LU R5, [R1+0xa0] ;  /* 0x0000a00001057983 */ /* 0x000f220000300800 */
[----:B------:R-:W-:-:S03]  /*4af30*/  ISETP.GT.U32.AND P1, PT, R2, R13, PT ;  /* 0x0000000d0200720c */ /* 0x000fc60003f24070 */
[----:B0-----:R-:W4:Y:S01]  /*4af40*/  LDL.LU R19, [R1+0x10] ;  /* 0x0000100001137983 */ /* 0x001f220000300800 */
[----:B------:R0:W-:Y:S03]  /*4af50*/  STL [R1+0x7c], R29 ;  /* 0x00007c1d01007387 */ /* 0x0001e60000100800 */
[----:B0-----:R-:W4:Y:S01]  /*4af60*/  LDL.LU R29, [R1+0x18] ;  /* 0x00001800011d7983 */ /* 0x001f220000300800 */
[----:B------:R-:W4:Y:S02]  /*4af70*/  LDL.LU R13, [R1+0x23a8] ;  /* 0x0023a800010d7983 */ /* 0x000f240000300800 */
[----:B------:R-:W4:Y:S01]  /*4af80*/  LDL.LU R2, [R1+0x8] ;  /* 0x0000080001027983 */ /* 0x000f220000300800 */
[----:B--2---:R-:W-:Y:S01]  /*4af90*/  HMMA.16816.F32 R8, R8, R14, R24 ;  /* 0x0000000e0808723c */ /* 0x004fe20000001818 */
[----:B------:R-:W2:Y:S01]  /*4afa0*/  LDL.LU.64 R26, [R1+0x23a0] ;  /* 0x0023a000011a7983 */ /* 0x000ea20000300a00 */
[----:B------:R-:W2:Y:S01]  /*4afb0*/  LDL.LU.64 R24, [R1+0x2398] ;  /* 0x0023980001187983 */ /* 0x000ea20000300a00 */
[----:B------:R-:W-:-:S02]  /*4afc0*/  LOP3.LUT R0, R0, 0xff, RZ, 0xc0, !PT ;  /* 0x000000ff00007812 */ /* 0x000fc400078ec0ff */
[C---:B------:R-:W-:Y:S02]  /*4afd0*/  ISETP.GT.U32.AND.EX P3, PT, R28.reuse, RZ, PT, P3 ;  /* 0x000000ff1c00720c */ /* 0x040fe40003f64130 */
[----:B------:R-:W-:Y:S02]  /*4afe0*/  IADD3 R0, R3, R0, RZ ;  /* 0x0000000003007210 */ /* 0x000fe40007ffe0ff */
[C---:B------:R-:W-:Y:S02]  /*4aff0*/  ISETP.GT.U32.AND.EX P2, PT, R28.reuse, RZ, PT, P2 ;  /* 0x000000ff1c00720c */ /* 0x040fe40003f44120 */
[C---:B------:R-:W-:Y:S02]  /*4b000*/  ISETP.GT.U32.AND.EX P4, PT, R28.reuse, RZ, PT, P4 ;  /* 0x000000ff1c00720c */ /* 0x040fe40003f84140 */
[C---:B------:R-:W-:Y:S02]  /*4b010*/  ISETP.GT.U32.AND.EX P5, PT, R28.reuse, RZ, PT, P5 ;  /* 0x000000ff1c00720c */ /* 0x040fe40003fa4150 */
[----:B------:R-:W-:-:S02]  /*4b020*/  ISETP.GT.U32.AND.EX P0, PT, R28, RZ, PT, P0 ;  /* 0x000000ff1c00720c */ /* 0x000fc40003f04100 */
[----:B------:R-:W-:Y:S01]  /*4b030*/  ISETP.GT.U32.AND.EX P1, PT, R28, RZ, PT, P1 ;  /* 0x000000ff1c00720c */ /* 0x000fe20003f24110 */
[----:B---3--:R-:W-:-:S05]  /*4b040*/  FMUL R7, R7, c[0x0][0x188] ;  /* 0x0000620007077a20 */ /* 0x008fca0000400000 */
[----:B------:R-:W-:Y:S01]  /*4b050*/  FSEL R7, R7, -INF , !P2 ;  /* 0xff80000007077808 */ /* 0x000fe20005000000 */
[----:B----4-:R-:W-:-:S05]  /*4b060*/  FMUL R3, R2, c[0x0][0x188] ;  /* 0x0000620002037a20 */ /* 0x010fca0000400000 */
[----:B------:R-:W-:-:S05]  /*4b070*/  FSEL R3, R3, -INF , !P3 ;  /* 0xff80000003037808 */ /* 0x000fca0005800000 */
[----:B------:R0:W-:Y:S02]  /*4b080*/  STL [R1+0x64], R3 ;  /* 0x0000640301007387 */ /* 0x0001e40000100800 */
[----:B0-----:R-:W-:Y:S01]  /*4b090*/  FMUL R3, R17, c[0x0][0x188] ;  /* 0x0000620011037a20 */ /* 0x001fe20000400000 */
[----:B--2---:R-:W-:Y:S01]  /*4b0a0*/  HMMA.16816.F32 R24, R24, R12, R20 ;  /* 0x0000000c1818723c */ /* 0x004fe20000001814 */
[----:B------:R-:W2:Y:S01]  /*4b0b0*/  LDL.LU.64 R22, [R1+0x2390] ;  /* 0x0023900001167983 */ /* 0x000ea20000300a00 */
[----:B------:R-:W2:Y:S02]  /*4b0c0*/  LDL.LU.64 R20, [R1+0x2388] ;  /* 0x0023880001147983 */ /* 0x000ea40000300a00 */
[----:B------:R0:W-:Y:S03]  /*4b0d0*/  STL [R1+0x60], R7 ;  /* 0x0000600701007387 */ /* 0x0001e60000100800 */
[----:B------:R-:W-:Y:S01]  /*4b0e0*/  FMUL R12, R5, c[0x0][0x188] ;  /* 0x00006200050c7a20 */ /* 0x000fe20000400000 */
[----:B0-----:R-:W-:-:S04]  /*4b0f0*/  FSEL R7, R3, -INF , !P4 ;  /* 0xff80000003077808 */ /* 0x001fc80006000000 */
[----:B------:R-:W-:Y:S01]  /*4b100*/  FSEL R3, R12, -INF , !P5 ;  /* 0xff8000000c037808 */ /* 0x000fe20006800000 */
[----:B------:R0:W-:Y:S01]  /*4b110*/  STL [R1+0x5c], R7 ;  /* 0x00005c0701007387 */ /* 0x0001e20000100800 */
[----:B------:R-:W3:Y:S02]  /*4b120*/  LDL R28, [R1+0xf8] ;  /* 0x0000f800011c7983 */ /* 0x000ee40000100800 */
[----:B------:R-:W4:Y:S02]  /*4b130*/  LDL R13, [R1+0xf0] ;  /* 0x0000f000010d7983 */ /* 0x000f240000100800 */
[----:B------:R1:W-:Y:S01]  /*4b140*/  STL [R1+0x58], R3 ;  /* 0x0000580301007387 */ /* 0x0003e20000100800 */
[----:B------:R-:W-:Y:S01]  /*4b150*/  LOP3.LUT R0, R0, 0xffff, RZ, 0xc0, !PT ;  /* 0x0000ffff00007812 */ /* 0x000fe200078ec0ff */
[----:B------:R-:W-:Y:S02]  /*4b160*/  FMUL R8, R8, c[0x0][0x188] ;  /* 0x0000620008087a20 */ /* 0x000fe40000400000 */
[----:B------:R-:W-:Y:S01]  /*4b170*/  FMUL R10, R10, c[0x0][0x188] ;  /* 0x000062000a0a7a20 */ /* 0x000fe20000400000 */
[----:B------:R-:W3:Y:S01]  /*4b180*/  LDL R17, [R1+0x164] ;  /* 0x0001640001117983 */ /* 0x000ee20000100800 */
[----:B0-----:R-:W-:-:S03]  /*4b190*/  FMUL R7, R29, c[0x0][0x188] ;  /* 0x000062001d077a20 */ /* 0x001fc60000400000 */
[----:B------:R-:W3:Y:S01]  /*4b1a0*/  LDL R29, [R1+0x168] ;  /* 0x00016800011d7983 */ /* 0x000ee20000100800 */
[----:B------:R-:W-:-:S04]  /*4b1b0*/  SHF.R.U32.HI R2, RZ, 0xf, R0 ;  /* 0x0000000fff027819 */ /* 0x000fc80000011600 */
[----:B------:R-:W-:Y:S01]  /*4b1c0*/  LOP3.LUT P3, RZ, R2, 0x1, RZ, 0xc0, !PT ;  /* 0x0000000102ff7812 */ /* 0x000fe2000786c0ff */
[----:B------:R-:W-:-:S04]  /*4b1d0*/  SHF.R.U32.HI R2, RZ, 0xe, R0 ;  /* 0x0000000eff027819 */ /* 0x000fc80000011600 */
[----:B------:R-:W-:Y:S01]  /*4b1e0*/  LOP3.LUT P2, RZ, R2, 0x1, RZ, 0xc0, !PT ;  /* 0x0000000102ff7812 */ /* 0x000fe2000784c0ff */
[----:B------:R-:W-:-:S04]  /*4b1f0*/  SHF.R.U32.HI R2, RZ, 0xc, R0 ;  /* 0x0000000cff027819 */ /* 0x000fc80000011600 */
[----:B------:R-:W-:Y:S01]  /*4b200*/  LOP3.LUT P5, RZ, R2, 0x1, RZ, 0xc0, !PT ;  /* 0x0000000102ff7812 */ /* 0x000fe200078ac0ff */
[----:B------:R-:W-:Y:S01]  /*4b210*/  FMUL R2, R19, c[0x0][0x188] ;  /* 0x0000620013027a20 */ /* 0x000fe20000400000 */
[----:B-1----:R-:W-:-:S04]  /*4b220*/  SHF.R.U32.HI R3, RZ, 0xb, R0 ;  /* 0x0000000bff037819 */ /* 0x002fc80000011600 */
[----:B------:R-:W-:Y:S01]  /*4b230*/  FSEL R12, R2, -INF , !P1 ;  /* 0xff800000020c7808 */ /* 0x000fe20004800000 */
[--C-:B------:R-:W-:Y:S01]  /*4b240*/  SHF.R.U32.HI R2, RZ, 0x9, R0.reuse ;  /* 0x00000009ff027819 */ /* 0x100fe20000011600 */
[----:B------:R-:W-:Y:S01]  /*4b250*/  LOP3.LUT P1, RZ, R3, 0x1, RZ, 0xc0, !PT ;  /* 0x0000000103ff7812 */ /* 0x000fe2000782c0ff */
[----:B------:R-:W-:Y:S01]  /*4b260*/  FSEL R3, R8, -INF , !P3 ;  /* 0xff80000008037808 */ /* 0x000fe20005800000 */
[--C-:B------:R-:W-:Y:S02]  /*4b270*/  SHF.R.U32.HI R5, RZ, 0xd, R0.reuse ;  /* 0x0000000dff057819 */ /* 0x100fe40000011600 */
[----:B------:R-:W-:Y:S02]  /*4b280*/  LOP3.LUT P3, RZ, R2, 0x1, RZ, 0xc0, !PT ;  /* 0x0000000102ff7812 */ /* 0x000fe4000786c0ff */
[----:B------:R-:W-:Y:S01]  /*4b290*/  FSEL R7, R7, -INF , !P0 ;  /* 0xff80000007077808 */ /* 0x000fe20004000000 */
[----:B------:R-:W-:Y:S01]  /*4b2a0*/  FMUL R2, R9, c[0x0][0x188] ;  /* 0x0000620009027a20 */ /* 0x000fe20000400000 */
[----:B------:R-:W-:Y:S01]  /*4b2b0*/  LOP3.LUT P4, RZ, R5, 0x1, RZ, 0xc0, !PT ;  /* 0x0000000105ff7812 */ /* 0x000fe2000788c0ff */
[----:B------:R-:W-:Y:S02]  /*4b2c0*/  STL [R1+0x54], R12 ;  /* 0x0000540c01007387 */ /* 0x000fe40000100800 */
[----:B------:R-:W-:Y:S02]  /*4b2d0*/  STL [R1+0x4c], R7 ;  /* 0x00004c0701007387 */ /* 0x000fe40000100800 */
[----:B------:R0:W-:Y:S02]  /*4b2e0*/  STL [R1+0x50], R3 ;  /* 0x0000500301007387 */ /* 0x0001e40000100800 */
[----:B0-----:R-:W-:Y:S01]  /*4b2f0*/  SHF.R.U32.HI R3, RZ, 0x7, R0 ;  /* 0x00000007ff037819 */ /* 0x001fe20000011600 */
[----:B------:R-:W-:-:S05]  /*4b300*/  FMUL R7, R11, c[0x0][0x188] ;  /* 0x000062000b077a20 */ /* 0x000fca0000400000 */
[----:B------:R-:W-:Y:S01]  /*4b310*/  FSEL R19, R7, -INF , !P5 ;  /* 0xff80000007137808 */ /* 0x000fe20006800000 */
[----:B--2---:R-:W-:Y:S07]  /*4b320*/  HMMA.16816.F32 R24, R20, R14, R24 ;  /* 0x0000000e1418723c */ /* 0x004fee0000001818 */
[----:B------:R-:W-:Y:S01]  /*4b330*/  FSEL R15, R2, -INF , !P2 ;  /* 0xff800000020f7808 */ /* 0x000fe20005000000 */
[----:B------:R-:W-:Y:S01]  /*4b340*/  FSEL R2, R10, -INF , !P4 ;  /* 0xff8000000a027808 */ /* 0x000fe20006000000 */
[----:B------:R-:W-:Y:S01]  /*4b350*/  LOP3.LUT P4, RZ, R3, 0x1, RZ, 0xc0, !PT ;  /* 0x0000000103ff7812 */ /* 0x000fe2000788c0ff */
[----:B------:R-:W-:-:S02]  /*4b360*/  FMNMX R3, R18, R16, !PT ;  /* 0x0000001012037209 */ /* 0x000fc40007800000 */
[----:B------:R-:W-:Y:S01]  /*4b370*/  STL [R1+0x48], R15 ;  /* 0x0000480f01007387 */ /* 0x000fe20000100800 */
[----:B------:R-:W-:Y:S02]  /*4b380*/  STL [R1+0x232c], R15 ;  /* 0x00232c0f01007387 */ /* 0x000fe40000100800 */
[----:B------:R0:W-:Y:S02]  /*4b390*/  STL [R1+0x44], R2 ;  /* 0x0000440201007387 */ /* 0x0001e40000100800 */
[----:B------:R-:W2:Y:S01]  /*4b3a0*/  LDL.LU R16, [R1+0x2380] ;  /* 0x0023800001107983 */ /* 0x000ea20000300800 */
[----:B------:R-:W2:Y:S01]  /*4b3b0*/  LDL.LU R18, [R1+0x237c] ;  /* 0x00237c0001127983 */ /* 0x000ea20000300800 */
[----:B0-----:R-:W-:-:S03]  /*4b3c0*/  FMNMX R2, R6, R4, !PT ;  /* 0x0000000406027209 */ /* 0x001fc60007800000 */
[----:B------:R-:W2:Y:S01]  /*4b3d0*/  LDL.LU R4, [R1+0x2378] ;  /* 0x0023780001047983 */ /* 0x000ea20000300800 */
[----:B------:R-:W2:Y:S01]  /*4b3e0*/  LDL.LU R6, [R1+0x2374] ;  /* 0x0023740001067983 */ /* 0x000ea20000300800 */
[----:B---3--:R-:W-:Y:S01]  /*4b3f0*/  FMNMX R2, R28, R2, !PT ;  /* 0x000000021c027209 */ /* 0x008fe20007800000 */
[----:B------:R-:W-:Y:S01]  /*4b400*/  STL [R1+0x40], R19 ;  /* 0x0000401301007387 */ /* 0x000fe20000100800 */
[----:B------:R-:W-:Y:S01]  /*4b410*/  STL [R1+0x2330], R19 ;  /* 0x0023301301007387 */ /* 0x000fe20000100800 */
[----:B----4-:R-:W-:Y:S02]  /*4b420*/  FMNMX R3, R13, R3, !PT ;  /* 0x000000030d037209 */ /* 0x010fe40007800000 */
[----:B------:R-:W-:Y:S02]  /*4b430*/  FMNMX R2, R29, R2, !PT ;  /* 0x000000021d027209 */ /* 0x000fe40007800000 */
[----:B------:R-:W3:Y:S01]  /*4b440*/  LDL.LU R29, [R1+0x80] ;  /* 0x00008000011d7983 */ /* 0x000ee20000300800 */
[----:B------:R-:W4:Y:S02]  /*4b450*/  LDL.LU R13, [R1+0x84] ;  /* 0x00008400010d7983 */ /* 0x000f240000300800 */
[----:B------:R-:W3:Y:S01]  /*4b460*/  LDL.LU R28, [R1+0x88] ;  /* 0x00008800011c7983 */ /* 0x000ee20000300800 */
[----:B------:R-:W-:-:S04]  /*4b470*/  SHF.R.U32.HI R5, RZ, 0xa, R0 ;  /* 0x0000000aff057819 */ /* 0x000fc80000011600 */
[----:B------:R-:W-:Y:S01]  /*4b480*/  LOP3.LUT P0, RZ, R5, 0x1, RZ, 0xc0, !PT ;  /* 0x0000000105ff7812 */ /* 0x000fe2000780c0ff */
[----:B------:R-:W-:-:S04]  /*4b490*/  SHF.R.U32.HI R5, RZ, 0x8, R0 ;  /* 0x00000008ff057819 */ /* 0x000fc80000011600 */
[----:B------:R-:W-:Y:S01]  /*4b4a0*/  LOP3.LUT P2, RZ, R5, 0x1, RZ, 0xc0, !PT ;  /* 0x0000000105ff7812 */ /* 0x000fe2000784c0ff */
[----:B------:R-:W-:-:S04]  /*4b4b0*/  SHF.R.U32.HI R5, RZ, 0x6, R0 ;  /* 0x00000006ff057819 */ /* 0x000fc80000011600 */
[----:B------:R-:W-:Y:S01]  /*4b4c0*/  LOP3.LUT P5, RZ, R5, 0x1, RZ, 0xc0, !PT ;  /* 0x0000000105ff7812 */ /* 0x000fe200078ac0ff */
[----:B------:R-:W-:Y:S01]  /*4b4d0*/  FMNMX R5, R17, R3, !PT ;  /* 0x0000000311057209 */ /* 0x000fe20007800000 */
[--C-:B------:R-:W-:Y:S01]  /*4b4e0*/  SHF.R.U32.HI R11, RZ, 0x5, R0.reuse ;  /* 0x00000005ff0b7819 */ /* 0x100fe20000011600 */
[----:B------:R-:W0:Y:S04]  /*4b4f0*/  SHFL.BFLY PT, R3, R2, 0x2, 0x1f ;  /* 0x0c401f0002037f89 */ /* 0x000e2800000e0000 */
[----:B------:R-:W1:Y:S01]  /*4b500*/  SHFL.BFLY PT, R7, R5, 0x2, 0x1f ;  /* 0x0c401f0005077f89 */ /* 0x000e6200000e0000 */
[----:B------:R-:W-:Y:S02]  /*4b510*/  SHF.R.U32.HI R8, RZ, 0x4, R0 ;  /* 0x00000004ff087819 */ /* 0x000fe40000011600 */
[----:B0-----:R-:W-:Y:S01]  /*4b520*/  FMNMX R3, R2, R3, !PT ;  /* 0x0000000302037209 */ /* 0x001fe20007800000 */
[----:B--2---:R-:W-:-:S02]  /*4b530*/  FMUL R9, R16, c[0x0][0x188] ;  /* 0x0000620010097a20 */ /* 0x004fc40000400000 */
[----:B------:R-:W-:-:S03]  /*4b540*/  FMUL R10, R18, c[0x0][0x188] ;  /* 0x00006200120a7a20 */ /* 0x000fc60000400000 */
[----:B------:R-:W-:Y:S02]  /*4b550*/  FSEL R12, R9, -INF , !P1 ;  /* 0xff800000090c7808 */ /* 0x000fe40004800000 */
[----:B------:R-:W-:Y:S02]  /*4b560*/  FSEL R9, R10, -INF , !P0 ;  /* 0xff8000000a097808 */ /* 0x000fe40004000000 */
[----:B------:R-:W-:Y:S01]  /*4b570*/  FMUL R10, R24, c[0x0][0x188] ;  /* 0x00006200180a7a20 */ /* 0x000fe20000400000 */
[----:B------:R-:W-:Y:S01]  /*4b580*/  LOP3.LUT P1, RZ, R11, 0x1, RZ, 0xc0, !PT ;  /* 0x000000010bff7812 */ /* 0x000fe2000782c0ff */
[----:B------:R-:W-:Y:S01]  /*4b590*/  FMUL R11, R25, c[0x0][0x188] ;  /* 0x00006200190b7a20 */ /* 0x000fe20000400000 */
[----:B------:R0:W-:Y:S01]  /*4b5a0*/  STL [R1+0x3c], R12 ;  /* 0x00003c0c01007387 */ /* 0x0001e20000100800 */
[----:B------:R-:W-:Y:S02]  /*4b5b0*/  LOP3.LUT P0, RZ, R8, 0x1, RZ, 0xc0, !PT ;  /* 0x0000000108ff7812 */ /* 0x000fe4000780c0ff */
[----:B------:R-:W-:Y:S01]  /*4b5c0*/  FSEL R15, R10, -INF , !P3 ;  /* 0xff8000000a0f7808 */ /* 0x000fe20005800000 */
[----:B------:R-:W-:Y:S01]  /*4b5d0*/  SHF.R.U32.HI R8, RZ, 0x2, R0 ;  /* 0x00000002ff087819 */ /* 0x000fe20000011600 */
[----:B------:R-:W-:Y:S01]  /*4b5e0*/  FSEL R17, R11, -INF , !P2 ;  /* 0xff8000000b117808 */ /* 0x000fe20005000000 */
[----:B------:R2:W-:Y:S01]  /*4b5f0*/  STL [R1+0x38], R9 ;  /* 0x0000380901007387 */ /* 0x0005e20000100800 */
[----:B0-----:R-:W-:-:S03]  /*4b600*/  FMUL R12, R26, c[0x0][0x188] ;  /* 0x000062001a0c7a20 */ /* 0x001fc60000400000 */
[----:B------:R-:W-:Y:S01]  /*4b610*/  STL [R1+0x34], R15 ;  /* 0x0000340f01007387 */ /* 0x000fe20000100800 */
[----:B------:R-:W-:Y:S01]  /*4b620*/  STL [R1+0x2334], R15 ;  /* 0x0023340f01007387 */ /* 0x000fe20000100800 */
[----:B------:R-:W-:Y:S02]  /*4b630*/  LOP3.LUT P2, RZ, R8, 0x1, RZ, 0xc0, !PT ;  /* 0x0000000108ff7812 */ /* 0x000fe4000784c0ff */
[----:B------:R-:W-:Y:S02]  /*4b640*/  FSEL R26, R12, -INF , !P4 ;  /* 0xff8000000c1a7808 */ /* 0x000fe40006000000 */
[--C-:B--2---:R-:W-:Y:S01]  /*4b650*/  SHF.R.U32.HI R9, RZ, 0x3, R0.reuse ;  /* 0x00000003ff097819 */ /* 0x104fe20000011600 */
[----:B---3--:R-:W-:Y:S01]  /*4b660*/  FMUL R29, R29, c[0x0][0x188] ;  /* 0x000062001d1d7a20 */ /* 0x008fe20000400000 */
[----:B------:R-:W-:Y:S01]  /*4b670*/  SHF.R.U32.HI R0, RZ, 0x1, R0 ;  /* 0x00000001ff007819 */ /* 0x000fe20000011600 */
[----:B------:R-:W-:Y:S01]  /*4b680*/  STL [R1+0x30], R17 ;  /* 0x0000301101007387 */ /* 0x000fe20000100800 */
[----:B------:R-:W-:-:S02]  /*4b690*/  FMUL R8, R6, c[0x0][0x188] ;  /* 0x0000620006087a20 */ /* 0x000fc40000400000 */
[----:B------:R-:W-:Y:S02]  /*4b6a0*/  FMUL R28, R28, c[0x0][0x188] ;  /* 0x000062001c1c7a20 */ /* 0x000fe40000400000 */
[----:B------:R-:W-:Y:S02]  /*4b6b0*/  STL [R1+0x2338], R17 ;  /* 0x0023381101007387 */ /* 0x000fe40000100800 */
[----:B----4-:R-:W-:Y:S01]  /*4b6c0*/  FMUL R6, R13, c[0x0][0x188] ;  /* 0x000062000d067a20 */ /* 0x010fe20000400000 */
[----:B------:R-:W-:Y:S01]  /*4b6d0*/  STL [R1+0x2c], R26 ;  /* 0x00002c1a01007387 */ /* 0x000fe20000100800 */
[----:B------:R-:W-:Y:S01]  /*4b6e0*/  STL [R1+0x233c], R26 ;  /* 0x00233c1a01007387 */ /* 0x000fe20000100800 */
[----:B------:R-:W-:Y:S01]  /*4b6f0*/  LOP3.LUT P4, RZ, R0, 0x1, RZ, 0xc0, !PT ;  /* 0x0000000100ff7812 */ /* 0x000fe2000788c0ff */
[----:B------:R-:W-:Y:S02]  /*4b700*/  STL [R1+0x2340], R29 ;  /* 0x0023401d01007387 */ /* 0x000fe40000100800 */
[----:B------:R-:W-:Y:S01]  /*4b710*/  FMUL R0, R27, c[0x0][0x188] ;  /* 0x000062001b007a20 */ /* 0x000fe20000400000 */
[----:B------:R-:W-:Y:S01]  /*4b720*/  STL [R1+0x2344], R28 ;  /* 0x0023441c01007387 */ /* 0x000fe20000100800 */
[----:B------:R1:W-:Y:S02]  /*4b730*/  STL [R1], R6 ;  /* 0x0000000601007387 */ /* 0x0003e40000100800 */
[----:B------:R-:W-:Y:S01]  /*4b740*/  FMUL R4, R4, c[0x0][0x188] ;  /* 0x0000620004047a20 */ /* 0x000fe20000400000 */
[----:B------:R-:W-:-:S02]  /*4b750*/  FSEL R2, R0, -INF , !P5 ;  /* 0xff80000000027808 */ /* 0x000fc40006800000 */
[----:B-1----:R-:W-:Y:S02]  /*4b760*/  FMNMX R6, R5, R7, !PT ;  /* 0x0000000705067209 */ /* 0x002fe40007800000 */
[----:B------:R-:W-:-:S03]  /*4b770*/  FSEL R0, R4, -INF , !P1 ;  /* 0xff80000004007808 */ /* 0x000fc60004800000 */
[----:B------:R-:W-:Y:S01]  /*4b780*/  STL [R1+0x2324], R6 ;  /* 0x0023240601007387 */ /* 0x000fe20000100800 */
[----:B------:R-:W-:Y:S02]  /*4b790*/  STL [R1+0x28], R3 ;  /* 0x0000280301007387 */ /* 0x000fe40000100800 */
[----:B------:R-:W2:Y:S02]  /*4b7a0*/  LDL R20, [R1+0x8c] ;  /* 0x00008c0001147983 */ /* 0x000ea40000100800 */
[----:B------:R-:W-:Y:S01]  /*4b7b0*/  STL [R1+0x20], R2 ;  /* 0x0000200201007387 */ /* 0x000fe20000100800 */
[----:B------:R-:W2:Y:S01]  /*4b7c0*/  LDL R14, [R1+0x78] ;  /* 0x00007800010e7983 */ /* 0x000ea20000100800 */
[----:B------:R-:W-:Y:S02]  /*4b7d0*/  STL [R1+0xc], R0 ;  /* 0x00000c0001007387 */ /* 0x000fe40000100800 */
[----:B------:R-:W3:Y:S01]  /*4b7e0*/  LDL R13, [R1+0xb8] ;  /* 0x0000b800010d7983 */ /* 0x000ee20000100800 */
[----:B------:R-:W-:Y:S01]  /*4b7f0*/  LOP3.LUT P3, RZ, R9, 0x1, RZ, 0xc0, !PT ;  /* 0x0000000109ff7812 */ /* 0x000fe2000786c0ff */
[----:B------:R-:W4:Y:S04]  /*4b800*/  LDL R21, [R1+0x94] ;  /* 0x0000940001157983 */ /* 0x000f280000100800 */
[----:B------:R-:W4:Y:S04]  /*4b810*/  LDL R23, [R1+0x90] ;  /* 0x0000900001177983 */ /* 0x000f280000100800 */
[----:B------:R-:W2:Y:S04]  /*4b820*/  LDL R9, [R1+0x9c] ;  /* 0x00009c0001097983 */ /* 0x000ea80000100800 */
[----:B---3--:R0:W-:Y:S01]  /*4b830*/  STL [R1+0x2370], R13 ;  /* 0x0023700d01007387 */ /* 0x0081e20000100800 */
[----:B------:R-:W3:Y:S03]  /*4b840*/  LDL R12, [R1+0x54] ;  /* 0x00005400010c7983 */ /* 0x000ee60000100800 */
[----:B0-----:R-:W2:Y:S04]  /*4b850*/  LDL R13, [R1+0xb0] ;  /* 0x0000b000010d7983 */ /* 0x001ea80000100800 */
[----:B---3--:R0:W-:Y:S01]  /*4b860*/  STL [R1+0x236c], R12 ;  /* 0x00236c0c01007387 */ /* 0x0081e20000100800 */
[----:B------:R-:W3:Y:S03]  /*4b870*/  LDL R11, [R1+0xc8] ;  /* 0x0000c800010b7983 */ /* 0x000ee60000100800 */
[----:B0-----:R-:W2:Y:S04]  /*4b880*/  LDL R12, [R1+0xb4] ;  /* 0x0000b400010c7983 */ /* 0x001ea80000100800 */
[----:B---3--:R0:W-:Y:S01]  /*4b890*/  STL [R1+0x2368], R11 ;  /* 0x0023680b01007387 */ /* 0x0081e20000100800 */
[----:B------:R-:W3:Y:S02]  /*4b8a0*/  LDL R10, [R1+0x5c] ;  /* 0x00005c00010a7983 */ /* 0x000ee40000100800 */
[----:B------:R-:W2:Y:S02]  /*4b8b0*/  LDL R22, [R1+0x4c] ;  /* 0x00004c0001167983 */ /* 0x000ea40000100800 */
[----:B------:R-:W2:Y:S01]  /*4b8c0*/  LDL R7, [R1+0x58] ;  /* 0x0000580001077983 */ /* 0x000ea20000100800 */
[----:B0-----:R-:W2:Y:S04]  /*4b8d0*/  LDL R11, [R1+0xbc] ;  /* 0x0000bc00010b7983 */ /* 0x001ea80000100800 */
[----:B---3--:R0:W-:Y:S01]  /*4b8e0*/  STL [R1+0x2364], R10 ;  /* 0x0023640a01007387 */ /* 0x0081e20000100800 */
[----:B------:R-:W3:Y:S03]  /*4b8f0*/  LDL R5, [R1+0x60] ;  /* 0x0000600001057983 */ /* 0x000ee60000100800 */
        /* <DEDUP_REMOVED lines=13> */
[----:B---3--:R0:W-:Y:S04]  /*4b9d0*/  STL [R1+0x2348], R28 ;  /* 0x0023481c01007387 */ /* 0x0081e80000100800 */
[----:B0-----:R-:W3:Y:S04]  /*4b9e0*/  LDL R28, [R1+0x114] ;  /* 0x00011400011c7983 */ /* 0x001ee80000100800 */
[----:B---3--:R0:W-:Y:S04]  /*4b9f0*/  STL [R1+0x234c], R28 ;  /* 0x00234c1c01007387 */ /* 0x0081e80000100800 */
[----:B0-----:R-:W3:Y:S01]  /*4ba00*/  LDL R28, [R1+0xfc] ;  /* 0x0000fc00011c7983 */ /* 0x001ee20000100800 */
[----:B------:R-:W-:-:S02]  /*4ba10*/  FSEL R0, R8, -INF , !P0 ;  /* 0xff80000008007808 */ /* 0x000fc40004000000 */
[----:B--2---:R-:W-:Y:S01]  /*4ba20*/  FMNMX R14, R14, R20, !PT ;  /* 0x000000140e0e7209 */ /* 0x004fe20007800000 */
[----:B----4-:R-:W-:Y:S01]  /*4ba30*/  FMNMX R8, R23, R21, !PT ;  /* 0x0000001517087209 */ /* 0x010fe20007800000 */
[----:B------:R-:W-:Y:S01]  /*4ba40*/  FMNMX R9, R9, R13, !PT ;  /* 0x0000000d09097209 */ /* 0x000fe20007800000 */
[----:B---3--:R0:W-:Y:S01]  /*4ba50*/  STL [R1+0x2350], R28 ;  /* 0x0023501c01007387 */ /* 0x0081e20000100800 */
[----:B------:R-:W2:Y:S02]  /*4ba60*/  LDL R29, [R1+0xd4] ;  /* 0x0000d400011d7983 */ /* 0x000ea40000100800 */
[----:B------:R-:W3:Y:S02]  /*4ba70*/  LDL R26, [R1+0xdc] ;  /* 0x0000dc00011a7983 */ /* 0x000ee40000100800 */
[----:B------:R-:W4:Y:S01]  /*4ba80*/  LDL R17, [R1+0xe4] ;  /* 0x0000e40001117983 */ /* 0x000f220000100800 */
[----:B------:R-:W2:Y:S04]  /*4ba90*/  LDL R15, [R1+0xec] ;  /* 0x0000ec00010f7983 */ /* 0x000ea80000100800 */
[----:B------:R-:W2:Y:S04]  /*4baa0*/  LDL R19, [R1+0xf4] ;  /* 0x0000f40001137983 */ /* 0x000ea80000100800 */
[----:B------:R-:W2:Y:S04]  /*4bab0*/  LDL R6, [R1+0x50] ;  /* 0x0000500001067983 */ /* 0x000ea80000100800 */
[----:B------:R-:W2:Y:S04]  /*4bac0*/  LDL R27, [R1+0x44] ;  /* 0x00004400011b7983 */ /* 0x000ea80000100800 */
[----:B0-----:R-:W2:Y:S04]  /*4bad0*/  LDL R28, [R1+0xd8] ;  /* 0x0000d800011c7983 */ /* 0x001ea80000100800 */
[----:B------:R-:W2:Y:S04]  /*4bae0*/  LDL R25, [R1+0x16c] ;  /* 0x00016c0001197983 */ /* 0x000ea80000100800 */
[----:B------:R-:W2:Y:S04]  /*4baf0*/  LDL R24, [R1+0x170] ;  /* 0x0001700001187983 */ /* 0x000ea80000100800 */
[----:B------:R-:W2:Y:S04]  /*4bb00*/  LDL R18, [R1+0x118] ;  /* 0x0001180001127983 */ /* 0x000ea80000100800 */
[----:B------:R-:W2:Y:S04]  /*4bb10*/  LDL R16, [R1+0x11c] ;  /* 0x00011c0001107983 */ /* 0x000ea80000100800 */
[----:B------:R-:W2:Y:S04]  /*4bb20*/  LDL R23, [R1+0x120] ;  /* 0x0001200001177983 */ /* 0x000ea80000100800 */
[----:B------:R-:W2:Y:S04]  /*4bb30*/  LDL R20, [R1+0x124] ;  /* 0x0001240001147983 */ /* 0x000ea80000100800 */
[----:B------:R-:W2:Y:S01]  /*4bb40*/  LDL R21, [R1+0x128] ;  /* 0x0001280001157983 */ /* 0x000ea20000100800 */
[----:B------:R-:W2:Y:S02]  /*4bb50*/  LDL.LU R13, [R1+0x2370] ;  /* 0x00237000010d7983 */ /* 0x000ea40000300800 */
[----:B--2---:R-:W-:-:S02]  /*4bb60*/  FMNMX R13, R13, R12, !PT ;  /* 0x0000000c0d0d7209 */ /* 0x004fc40007800000 */
[----:B------:R-:W2:Y:S02]  /*4bb70*/  LDL.LU R12, [R1+0x236c] ;  /* 0x00236c00010c7983 */ /* 0x000ea40000300800 */
[----:B--2---:R-:W-:Y:S02]  /*4bb80*/  FMNMX R12, R12, R11, !PT ;  /* 0x0000000b0c0c7209 */ /* 0x004fe40007800000 */
[----:B------:R-:W2:Y:S01]  /*4bb90*/  LDL.LU R11, [R1+0x2368] ;  /* 0x00236800010b7983 */ /* 0x000ea20000300800 */
[----:B------:R-:W-:Y:S02]  /*4bba0*/  FMNMX R7, R7, R10, !PT ;  /* 0x0000000a07077209 */ /* 0x000fe40007800000 */
[----:B--2---:R-:W-:Y:S02]  /*4bbb0*/  FMNMX R11, R22, R11, !PT ;  /* 0x0000000b160b7209 */ /* 0x004fe40007800000 */
[----:B------:R-:W2:Y:S01]  /*4bbc0*/  LDL R22, [R1+0x12c] ;  /* 0x00012c0001167983 */ /* 0x000ea20000100800 */
[----:B------:R-:W2:Y:S02]  /*4bbd0*/  LDL.LU R10, [R1+0x2364] ;  /* 0x00236400010a7983 */ /* 0x000ea40000300800 */
[----:B--2---:R-:W-:-:S02]  /*4bbe0*/  FMNMX R10, R10, R5, !PT ;  /* 0x000000050a0a7209 */ /* 0x004fc40007800000 */
[----:B------:R-:W2:Y:S02]  /*4bbf0*/  LDL.LU R5, [R1+0x2360] ;  /* 0x0023600001057983 */ /* 0x000ea40000300800 */
[----:B--2---:R-:W-:Y:S02]  /*4bc00*/  FMNMX R5, R5, R4, !PT ;  /* 0x0000000405057209 */ /* 0x004fe40007800000 */
[----:B------:R-:W2:Y:S02]  /*4bc10*/  LDL.LU R4, [R1+0x235c] ;  /* 0x00235c0001047983 */ /* 0x000ea40000300800 */
[----:B--2---:R-:W-:Y:S02]  /*4bc20*/  FMNMX R4, R4, R3, !PT ;  /* 0x0000000304047209 */ /* 0x004fe40007800000 */
        /* <DEDUP_REMOVED lines=8> */
[----:B------:R-:W2:Y:S01]  /*4bcb0*/  LDL.LU R28, [R1+0x2348] ;  /* 0x00234800011c7983 */ /* 0x000ea20000300800 */
[----:B------:R-:W-:Y:S02]  /*4bcc0*/  FMNMX R13, R29, R13, !PT ;  /* 0x0000000d1d0d7209 */ /* 0x000fe40007800000 */
[----:B---3--:R-:W-:Y:S02]  /*4bcd0*/  FMNMX R12, R26, R12, !PT ;  /* 0x0000000c1a0c7209 */ /* 0x008fe40007800000 */
[----:B----4-:R-:W-:Y:S02]  /*4bce0*/  FMNMX R11, R17, R11, !PT ;  /* 0x0000000b110b7209 */ /* 0x010fe40007800000 */
[----:B------:R-:W-:Y:S02]  /*4bcf0*/  FMNMX R7, R15, R7, !PT ;  /* 0x000000070f077209 */ /* 0x000fe40007800000 */
[----:B--2---:R-:W-:Y:S02]  /*4bd00*/  FMNMX R9, R28, R9, !PT ;  /* 0x000000091c097209 */ /* 0x004fe40007800000 */
[----:B------:R-:W2:Y:S01]  /*4bd10*/  LDL.LU R28, [R1+0x2344] ;  /* 0x00234400011c7983 */ /* 0x000ea20000300800 */
[----:B------:R-:W3:Y:S02]  /*4bd20*/  LDL.LU R29, [R1+0x2340] ;  /* 0x00234000011d7983 */ /* 0x000ee40000300800 */
[----:B------:R-:W4:Y:S02]  /*4bd30*/  LDL.LU R26, [R1+0x233c] ;  /* 0x00233c00011a7983 */ /* 0x000f240000300800 */
[----:B------:R-:W2:Y:S01]  /*4bd40*/  LDL.LU R17, [R1+0x2338] ;  /* 0x0023380001117983 */ /* 0x000ea20000300800 */
[----:B------:R-:W2:Y:S01]  /*4bd50*/  LDL.LU R15, [R1+0x2334] ;  /* 0x00233400010f7983 */ /* 0x000ea20000300800 */
[----:B------:R-:W-:-:S02]  /*4bd60*/  FMNMX R10, R19, R10, !PT ;  /* 0x0000000a130a7209 */ /* 0x000fc40007800000 */
[----:B------:R-:W3:Y:S01]  /*4bd70*/  LDL.LU R19, [R1+0x2330] ;  /* 0x0023300001137983 */ /* 0x000ee20000300800 */
[----:B------:R-:W-:Y:S01]  /*4bd80*/  FMNMX R4, R27, R4, !PT ;  /* 0x000000041b047209 */ /* 0x000fe20007800000 */
[----:B------:R-:W-:Y:S01]  /*4bd90*/  FMNMX R27, R25, R14, !PT ;  /* 0x0000000e191b7209 */ /* 0x000fe20007800000 */
[----:B------:R-:W-:Y:S02]  /*4bda0*/  FMNMX R8, R24, R8, !PT ;  /* 0x0000000818087209 */ /* 0x000fe40007800000 */
[----:B------:R-:W-:Y:S01]  /*4bdb0*/  FMNMX R5, R6, R5, !PT ;  /* 0x0000000506057209 */ /* 0x000fe20007800000 */
[----:B------:R-:W-:Y:S01]  /*4bdc0*/  FMNMX R24, R16, R13, !PT ;  /* 0x0000000d10187209 */ /* 0x000fe20007800000 */
[----:B------:R-:W-:Y:S02]  /*4bdd0*/  FMNMX R13, R21, R7, !PT ;  /* 0x00000007150d7209 */ /* 0x000fe40007800000 */
[----:B--2---:R-:W-:Y:S02]  /*4bde0*/  FMNMX R3, R15, R3, !PT ;  /* 0x000000030f037209 */ /* 0x004fe40007800000 */
[----:B------:R-:W2:Y:S01]  /*4bdf0*/  LDL.LU R15, [R1+0x232c] ;  /* 0x00232c00010f7983 */ /* 0x000ea20000300800 */
[----:B------:R-:W3:Y:S03]  /*4be00*/  LDL.LU R6, [R1] ;  /* 0x0000000001067983 */ /* 0x000ee60000300800 */
[----:B------:R-:W-:Y:S01]  /*4be10*/  SHFL.BFLY PT, R7, R27, 0x2, 0x1f ;  /* 0x0c401f001b077f89 */ /* 0x000fe200000e0000 */
[----:B------:R0:W-:Y:S03]  /*4be20*/  STL [R1+0x2328], R27 ;  /* 0x0023281b01007387 */ /* 0x0001e60000100800 */
[----:B0-----:R-:W3:Y:S01]  /*4be30*/  LDL R27, [R1+0x20] ;  /* 0x00002000011b7983 */ /* 0x001ee20000100800 */
[----:B--2---:R-:W-:Y:S01]  /*4be40*/  FMNMX R15, R15, R5, !PT ;  /* 0x000000050f0f7209 */ /* 0x004fe20007800000 */
[----:B------:R-:W-:-:S02]  /*4be50*/  FMNMX R5, R17, R3, !PT ;  /* 0x0000000311057209 */ /* 0x000fc40007800000 */
[----:B------:R-:W2:Y:S01]  /*4be60*/  LDL R3, [R1+0xe8] ;  /* 0x0000e80001037983 */ /* 0x000ea20000100800 */
[----:B----4-:R-:W-:Y:S02]  /*4be70*/  FMNMX R2, R26, R2, !PT ;  /* 0x000000021a027209 */ /* 0x010fe40007800000 */
[----:B---3--:R-:W-:Y:S02]  /*4be80*/  FMNMX R16, R19, R4, !PT ;  /* 0x0000000413107209 */ /* 0x008fe40007800000 */
[----:B------:R-:W-:Y:S01]  /*4be90*/  FMNMX R4, R27, R2, !PT ;  /* 0x000000021b047209 */ /* 0x000fe20007800000 */
[----:B------:R-:W-:Y:S01]  /*4bea0*/  FSEL R27, R29, -INF , !P3 ;  /* 0xff8000001d1b7808 */ /* 0x000fe20005800000 */
[----:B------:R-:W3:Y:S04]  /*4beb0*/  LDL R2, [R1+0xc] ;  /* 0x00000c0001027983 */ /* 0x000ee80000100800 */
[----:B------:R-:W4:Y:S01]  /*4bec0*/  LDL R29, [R1+0x174] ;  /* 0x00017400011d7983 */ /* 0x000f220000100800 */
[----:B------:R0:W-:Y:S02]  /*4bed0*/  STL [R1+0x1c], R27 ;  /* 0x00001c1b01007387 */ /* 0x0001e40000100800 */
[----:B0-----:R-:W-:-:S02]  /*4bee0*/  FSEL R27, R28, -INF , !P4 ;  /* 0xff8000001c1b7808 */ /* 0x001fc40006000000 */
[----:B------:R-:W3:Y:S01]  /*4bef0*/  LDL R28, [R1+0xe0] ;  /* 0x0000e000011c7983 */ /* 0x000ee20000100800 */
[----:B------:R0:W-:Y:S01]  /*4bf00*/  STL [R1+0x2318], R0 ;  /* 0x0023180001007387 */ /* 0x0001e20000100800 */
[----:B--2---:R-:W-:Y:S02]  /*4bf10*/  FMNMX R3, R0, R3, !PT ;  /* 0x0000000300037209 */ /* 0x004fe40007800000 */
[----:B0-----:R-:W2:Y:S01]  /*4bf20*/  LDL R0, [R1+0x1c] ;  /* 0x00001c0001007983 */ /* 0x001ea20000100800 */
[----:B------:R0:W-:Y:S01]  /*4bf30*/  STL [R1+0x10], R27 ;  /* 0x0000101b01007387 */ /* 0x0001e20000100800 */
[----:B------:R-:W-:Y:S02]  /*4bf40*/  FSEL R6, R6, -INF , !P2 ;  /* 0xff80000006067808 */ /* 0x000fe40005000000 */
[----:B------:R-:W-:Y:S02]  /*4bf50*/  FMNMX R3, R27, R3, !PT ;  /* 0x000000031b037209 */ /* 0x000fe40007800000 */
[----:B---3--:R-:W-:-:S02]  /*4bf60*/  FMNMX R2, R2, R28, !PT ;  /* 0x0000001c02027209 */ /* 0x008fc40007800000 */
[----:B------:R-:W-:Y:S01]  /*4bf70*/  FMNMX R23, R23, R12, !PT ;  /* 0x0000000c17177209 */ /* 0x000fe20007800000 */
[----:B------:R-:W-:-:S04]  /*4bf80*/  FMNMX R12, R20, R11, !PT ;  /* 0x0000000b140c7209 */ /* 0x000fc80007800000 */
[----:B------:R-:W1:Y:S01]  /*4bf90*/  SHFL.BFLY PT, R11, R23, 0x2, 0x1f ;  /* 0x0c401f00170b7f89 */ /* 0x000e6200000e0000 */
[----:B------:R-:W-:Y:S02]  /*4bfa0*/  FMNMX R9, R18, R9, !PT ;  /* 0x0000000912097209 */ /* 0x000fe40007800000 */
[----:B------:R-:W-:Y:S01]  /*4bfb0*/  FMNMX R14, R22, R10, !PT ;  /* 0x0000000a160e7209 */ /* 0x000fe20007800000 */
[----:B------:R-:W3:Y:S01]  /*4bfc0*/  SHFL.BFLY PT, R26, R8, 0x2, 0x1f ;  /* 0x0c401f00081a7f89 */ /* 0x000ee200000e0000 */
[----:B----4-:R-:W-:-:S03]  /*4bfd0*/  FMNMX R3, R29, R3, !PT ;  /* 0x000000031d037209 */ /* 0x010fc60007800000 */
[----:B------:R-:W4:Y:S04]  /*4bfe0*/  SHFL.BFLY PT, R25, R9, 0x2, 0x1f ;  /* 0x0c401f0009197f89 */ /* 0x000f2800000e0000 */
[----:B------:R-:W0:Y:S01]  /*4bff0*/  SHFL.BFLY PT, R20, R14, 0x2, 0x1f ;  /* 0x0c401f000e147f89 */ /* 0x000e2200000e0000 */
[----:B--2---:R-:W-:-:S03]  /*4c000*/  FMNMX R2, R0, R2, !PT ;  /* 0x0000000200027209 */ /* 0x004fc60007800000 */
[----:B------:R-:W2:Y:S01]  /*4c010*/  LDL.LU R0, [R1+0x28] ;  /* 0x0000280001007983 */ /* 0x000ea20000300800 */
[----:B0-----:R-:W2:Y:S02]  /*4c020*/  LDL.LU R27, [R1+0x2328] ;  /* 0x00232800011b7983 */ /* 0x001ea40000300800 */
[----:B------:R0:W-:Y:S01]  /*4c030*/  STL [R1+0x18], R6 ;  /* 0x0000180601007387 */ /* 0x0001e20000100800 */
[----:B------:R-:W-:Y:S02]  /*4c040*/  FMNMX R2, R6, R2, !PT ;  /* 0x0000000206027209 */ /* 0x000fe40007800000 */
[----:B0-----:R-:W2:Y:S01]  /*4c050*/  LDL.LU R6, [R1+0x2324] ;  /* 0x0023240001067983 */ /* 0x001ea20000300800 */
[----:B-1----:R-:W-:Y:S02]  /*4c060*/  FMNMX R11, R23, R11, !PT ;  /* 0x0000000b170b7209 */ /* 0x002fe40007800000 */
[----:B------:R-:W0:Y:S02]  /*4c070*/  SHFL.BFLY PT, R23, R2, 0x2, 0x1f ;  /* 0x0c401f0002177f89 */ /* 0x000e2400000e0000 */
[----:B------:R-:W-:Y:S02]  /*4c080*/  STL [R1+0x2320], R2 ;  /* 0x0023200201007387 */ /* 0x000fe40000100800 */
[----:B------:R-:W1:Y:S01]  /*4c090*/  SHFL.BFLY PT, R2, R3, 0x2, 0x1f ;  /* 0x0c401f0003027f89 */ /* 0x000e6200000e0000 */
[----:B---3--:R-:W-:-:S03]  /*4c0a0*/  FMNMX R8, R8, R26, !PT ;  /* 0x0000001a08087209 */ /* 0x008fc60007800000 */
[----:B------:R-:W3:Y:S01]  /*4c0b0*/  SHFL.BFLY PT, R17, R5, 0x2, 0x1f ;  /* 0x0c401f0005117f89 */ /* 0x000ee200000e0000 */
[----:B----4-:R-:W-:Y:S02]  /*4c0c0*/  FMNMX R9, R9, R25, !PT ;  /* 0x0000001909097209 */ /* 0x010fe40007800000 */
[----:B------:R-:W-:Y:S02]  /*4c0d0*/  FMNMX R14, R14, R20, !PT ;  /* 0x000000140e0e7209 */ /* 0x000fe40007800000 */
[----:B------:R-:W4:Y:S04]  /*4c0e0*/  SHFL.BFLY PT, R20, R8, 0x1, 0x1f ;  /* 0x0c201f0008147f89 */ /* 0x000f2800000e0000 */
[----:B------:R-:W4:Y:S04]  /*4c0f0*/  SHFL.BFLY PT, R18, R16, 0x2, 0x1f ;  /* 0x0c401f0010127f89 */ /* 0x000f2800000e0000 */
[----:B------:R-:W4:Y:S04]  /*4c100*/  SHFL.BFLY PT, R19, R15, 0x2, 0x1f ;  /* 0x0c401f000f137f89 */ /* 0x000f2800000e0000 */
[----:B0-----:R-:W-:Y:S01]  /*4c110*/  STL [R1+0x14], R23 ;  /* 0x0000141701007387 */ /* 0x001fe20000100800 */
[----:B-1----:R-:W-:Y:S03]  /*4c120*/  STL [R1+0x24], R2 ;  /* 0x0000240201007387 */ /* 0x002fe60000100800 */
[----:B------:R-:W0:Y:S01]  /*4c130*/  SHFL.BFLY PT, R2, R9, 0x1, 0x1f ;  /* 0x0c201f0009027f89 */ /* 0x000e2200000e0000 */
[----:B---3--:R-:W-:-:S03]  /*4c140*/  FMNMX R17, R5, R17, !PT ;  /* 0x0000001105117209 */ /* 0x008fc60007800000 */
[----:B------:R-:W3:Y:S01]  /*4c150*/  LDL.LU R5, [R1+0x24] ;  /* 0x0000240001057983 */ /* 0x000ee20000300800 */
[----:B------:R1:W-:Y:S03]  /*4c160*/  STL [R1+0x231c], R9 ;  /* 0x00231c0901007387 */ /* 0x0003e60000100800 */
[----:B------:R-:W0:Y:S01]  /*4c170*/  SHFL.BFLY PT, R21, R13, 0x2, 0x1f ;  /* 0x0c401f000d157f89 */ /* 0x000e2200000e0000 */
[----:B----4-:R-:W-:Y:S03]  /*4c180*/  STL [R1], R20 ;  /* 0x0000001401007387 */ /* 0x010fe60000100800 */
[----:B------:R-:W4:Y:S01]  /*4c190*/  SHFL.BFLY PT, R28, R4, 0x2, 0x1f ;  /* 0x0c401f00041c7f89 */ /* 0x000f2200000e0000 */
[----:B------:R-:W-:Y:S02]  /*4c1a0*/  FMNMX R16, R16, R18, !PT ;  /* 0x0000001210107209 */ /* 0x000fe40007800000 */
[----:B------:R-:W-:Y:S01]  /*4c1b0*/  FMNMX R15, R15, R19, !PT ;  /* 0x000000130f0f7209 */ /* 0x000fe20007800000 */
[----:B-1----:R-:W3:Y:S04]  /*4c1c0*/  LDL.LU R9, [R1] ;  /* 0x0000000001097983 */ /* 0x002ee80000300800 */
[----:B0-----:R-:W-:Y:S01]  /*4c1d0*/  STL [R1+0x4], R2 ;  /* 0x0000040201007387 */ /* 0x001fe20000100800 */
[----:B------:R-:W-:-:S02]  /*4c1e0*/  FMNMX R13, R13, R21, !PT ;  /* 0x000000150d0d7209 */ /* 0x000fc40007800000 */
[----:B----4-:R-:W-:Y:S02]  /*4c1f0*/  FMNMX R21, R4, R28, !PT ;  /* 0x0000001c04157209 */ /* 0x010fe40007800000 */
[----:B------:R-:W4:Y:S01]  /*4c200*/  LDL.LU R4, [R1+0x14] ;  /* 0x0000140001047983 */ /* 0x000f220000300800 */
[----:B--2---:R-:W-:-:S03]  /*4c210*/  FMNMX R7, R27, R7, !PT ;  /* 0x000000071b077209 */ /* 0x004fc60007800000 */
[----:B------:R-:W0:Y:S04]  /*4c220*/  SHFL.BFLY PT, R2, R0, 0x1, 0x1f ;  /* 0x0c201f0000027f89 */ /* 0x000e2800000e0000 */
[----:B------:R-:W1:Y:S04]  /*4c230*/  SHFL.BFLY PT, R19, R7, 0x1, 0x1f ;  /* 0x0c201f0007137f89 */ /* 0x000e6800000e0000 */
[----:B------:R-:W2:Y:S04]  /*4c240*/  SHFL.BFLY PT, R18, R6, 0x1, 0x1f ;  /* 0x0c201f0006127f89 */ /* 0x000ea800000e0000 */
[----:B0-----:R0:W-:Y:S01]  /*4c250*/  STL [R1+0x8], R2 ;  /* 0x0000080201007387 */ /* 0x0011e20000100800 */
[----:B-1----:R-:W-:-:S03]  /*4c260*/  FMNMX R7, R7, R19, !PT ;  /* 0x0000001307077209 */ /* 0x002fc60007800000 */
[----:B0-----:R-:W4:Y:S01]  /*4c270*/  LDL.LU R2, [R1+0x2320] ;  /* 0x0023200001027983 */ /* 0x001f220000300800 */
[----:B--2---:R-:W-:Y:S02]  /*4c280*/  FMNMX R6, R6, R18, !PT ;  /* 0x0000001206067209 */ /* 0x004fe40007800000 */
[----:B------:R-:W2:Y:S02]  /*4c290*/  LDL.LU R18, [R1+0x4] ;  /* 0x0000040001127983 */ /* 0x000ea40000300800 */
[----:B------:R-:W2:Y:S01]  /*4c2a0*/  LDL.LU R19, [R1+0x8] ;  /* 0x0000080001137983 */ /* 0x000ea20000300800 */
[----:B---3--:R-:W-:Y:S02]  /*4c2b0*/  FMNMX R8, R8, R9, !PT ;  /* 0x0000000908087209 */ /* 0x008fe40007800000 */
[----:B------:R-:W3:Y:S04]  /*4c2c0*/  LDL.LU R9, [R1+0x231c] ;  /* 0x00231c0001097983 */ /* 0x000ee80000300800 */
[----:B------:R-:W0:Y:S04]  /*4c2d0*/  SHFL.BFLY PT, R10, R24, 0x2, 0x1f ;  /* 0x0c401f00180a7f89 */ /* 0x000e2800000e0000 */
[----:B------:R-:W1:Y:S04]  /*4c2e0*/  SHFL.BFLY PT, R22, R12, 0x2, 0x1f ;  /* 0x0c401f000c167f89 */ /* 0x000e6800000e0000 */
[----:B------:R-:W0:Y:S04]  /*4c2f0*/  SHFL.BFLY PT, R25, R14, 0x1, 0x1f ;  /* 0x0c201f000e197f89 */ /* 0x000e2800000e0000 */
[----:B------:R-:W0:Y:S04]  /*4c300*/  SHFL.BFLY PT, R26, R15, 0x1, 0x1f ;  /* 0x0c201f000f1a7f89 */ /* 0x000e2800000e0000 */
[----:B------:R-:W0:Y:S04]  /*4c310*/  SHFL.BFLY PT, R27, R16, 0x1, 0x1f ;  /* 0x0c201f00101b7f89 */ /* 0x000e2800000e0000 */
[----:B------:R-:W0:Y:S04]  /*4c320*/  SHFL.BFLY PT, R28, R17, 0x1, 0x1f ;  /* 0x0c201f00111c7f89 */ /* 0x000e2800000e0000 */
[----:B------:R-:W0:Y:S01]  /*4c330*/  SHFL.BFLY PT, R29, R21, 0x1, 0x1f ;  /* 0x0c201f00151d7f89 */ /* 0x000e2200000e0000 */
[----:B--2---:R-:W-:-:S03]  /*4c340*/  FMNMX R19, R0, R19, !PT ;  /* 0x0000001300137209 */ /* 0x004fc60007800000 */
[----:B------:R2:W5:Y:S01]  /*4c350*/  LDL.LU R0, [R1+0x2318] ;  /* 0x0023180001007983 */ /* 0x0005620000300800 */
[----:B0-----:R-:W-:Y:S02]  /*4c360*/  FMNMX R10, R24, R10, !PT ;  /* 0x0000000a180a7209 */ /* 0x001fe40007800000 */
[----:B-1----:R-:W-:Y:S01]  /*4c370*/  FMNMX R12, R12, R22, !PT ;  /* 0x000000160c0c7209 */ /* 0x002fe20007800000 */
[----:B------:R-:W0:Y:S01]  /*4c380*/  SHFL.BFLY PT, R24, R13, 0x1, 0x1f ;  /* 0x0c201f000d187f89 */ /* 0x000e2200000e0000 */
[----:B------:R-:W1:Y:S04]  /*4c390*/  SHFL.BFLY PT, R22, R11, 0x1, 0x1f ;  /* 0x0c201f000b167f89 */ /* 0x000e6800000e0000 */
[----:B------:R-:W2:Y:S04]  /*4c3a0*/  SHFL.BFLY PT, R20, R10, 0x1, 0x1f ;  /* 0x0c201f000a147f89 */ /* 0x000ea800000e0000 */
[----:B------:R-:W2:Y:S01]  /*4c3b0*/  SHFL.BFLY PT, R23, R12, 0x1, 0x1f ;  /* 0x0c201f000c177f89 */ /* 0x000ea200000e0000 */
[----:B----4-:R-:W-:-:S02]  /*4c3c0*/  FMNMX R2, R2, R4, !PT ;  /* 0x0000000402027209 */ /* 0x010fc40007800000 */
[----:B------:R-:W-:Y:S01]  /*4c3d0*/  FMNMX R3, R3, R5, !PT ;  /* 0x0000000503037209 */ /* 0x000fe20007800000 */
[----:B------:R-:W-:Y:S02]  /*4c3e0*/  BSSY B0, `(.L_x_1) ;  /* 0x0000018000007945 */ /* 0x000fe40003800000 */
[----:B------:R4:W4:Y:S04]  /*4c3f0*/  SHFL.BFLY PT, R4, R2, 0x1, 0x1f ;  /* 0x0c201f0002047f89 */ /* 0x00092800000e0000 */
[----:B------:R0:W4:Y:S01]  /*4c400*/  SHFL.BFLY PT, R5, R3, 0x1, 0x1f ;  /* 0x0c201f0003057f89 */ /* 0x00012200000e0000 */
[----:B------:R-:W-:Y:S02]  /*4c410*/  FMNMX R14, R14, R25, !PT ;  /* 0x000000190e0e7209 */ /* 0x000fe40007800000 */
[----:B------:R-:W-:-:S02]  /*4c420*/  FMNMX R15, R15, R26, !PT ;  /* 0x0000001a0f0f7209 */ /* 0x000fc40007800000 */
[----:B---3--:R-:W-:Y:S02]  /*4c430*/  FMNMX R9, R9, R18, !PT ;  /* 0x0000001209097209 */ /* 0x008fe40007800000 */
[----:B------:R-:W-:Y:S02]  /*4c440*/  FMNMX R16, R16, R27, !PT ;  /* 0x0000001b10107209 */ /* 0x000fe40007800000 */
[----:B------:R-:W-:Y:S01]  /*4c450*/  FMNMX R17, R17, R28, !PT ;  /* 0x0000001c11117209 */ /* 0x000fe20007800000 */
[----:B------:R-:W-:Y:S01]  /*4c460*/  FMNMX R18, R21, R29, !PT ;  /* 0x0000001d15127209 */ /* 0x000fe20007800000 */
[----:B0-----:R-:W-:Y:S02]  /*4c470*/  FMNMX R13, R13, R24, !PT ;  /* 0x000000180d0d7209 */ /* 0x001fe40007800000 */
[----:B-1----:R-:W-:Y:S02]  /*4c480*/  FMNMX R11, R11, R22, !PT ;  /* 0x000000160b0b7209 */ /* 0x002fe40007800000 */
[----:B--2---:R-:W-:-:S02]  /*4c490*/  FMNMX R10, R10, R20, !PT ;  /* 0x000000140a0a7209 */ /* 0x004fc40007800000 */
[----:B------:R-:W-:Y:S01]  /*4c4a0*/  FMNMX R12, R12, R23, !PT ;  /* 0x000000170c0c7209 */ /* 0x000fe20007800000 */
[----:B------:R-:W-:Y:S05]  /*4c4b0*/  @P6 BRA `(.L_x_2) ;  /* 0x000000a000006947 */ /* 0x000fea0003800000 */
[----:B------:R-:W0:Y:S02]  /*4c4c0*/  S2R R22, SR_TID.X ;  /* 0x0000000000167919 */ /* 0x000e240000002100 */
[C---:B0-----:R-:W-:Y:S02]  /*4c4d0*/  LOP3.LUT R20, R22.reuse, 0x1c, RZ, 0xc0, !PT ;  /* 0x0000001c16147812 */ /* 0x041fe400078ec0ff */
[----:B------:R-:W-:-:S03]  /*4c4e0*/  LOP3.LUT R22, R22, 0x7f, RZ, 0xc0, !PT ;  /* 0x0000007f16167812 */ /* 0x000fc600078ec0ff */
[----:B------:R-:W-:Y:S01]  /*4c4f0*/  IMAD.SHL.U32 R20, R20, 0x4, RZ ;  /* 0x0000000414147824 */ /* 0x000fe200078e00ff */
[----:B------:R-:W-:-:S04]  /*4c500*/  SHF.R.U32.HI R22, RZ, 0x3, R22 ;  /* 0x00000003ff167819 */ /* 0x000fc80000011616 */
[----:B------:R-:W-:-:S04]  /*4c510*/  LOP3.LUT R22, R22, 0xc, RZ, 0xc0, !PT ;  /* 0x0000000c16167812 */ /* 0x000fc800078ec0ff */
[----:B------:R-:W-:Y:S02]  /*4c520*/  IADD3 R22, R20, R22, RZ ;  /* 0x0000001614167210 */ /* 0x000fe40007ffe0ff */
[----:B------:R-:W2:Y:S04]  /*4c530*/  LDL R20, [R1+0x1244] ;  /* 0x0012440001147983 */ /* 0x000ea80000100800 */
[----:B------:R0:W-:Y:S04]  /*4c540*/  STS [R22+0x20000], R6 ;  /* 0x0200000616007388 */ /* 0x0001e80000000800 */
[----:B--2---:R0:W-:Y:S02]  /*4c550*/  STS [R20+0x20000], R19 ;  /* 0x0200001314007388 */ /* 0x0041e40000000800 */
.L_x_2:
[----:B------:R-:W-:Y:S05]  /*4c560*/  BSYNC B0 ;  /* 0x0000000000007941 */ /* 0x000fea0003800000 */
.L_x_1:
[----:B------:R-:W-:Y:S01]  /*4c570*/  BSSY B0, `(.L_x_3) ;  /* 0x000008e000007945 */ /* 0x000fe20003800000 */
[----:B------:R-:W-:Y:S01]  /*4c580*/  BSSY B1, `(.L_x_4) ;  /* 0x0000084000017945 */ /* 0x000fe20003800000 */
[----:B----4-:R-:W-:-:S02]  /*4c590*/  FMNMX R2, R2, R4, !PT ;  /* 0x0000000402027209 */ /* 0x010fc40007800000 */
[----:B------:R-:W-:Y:S01]  /*4c5a0*/  FMNMX R3, R3, R5, !PT ;  /* 0x0000000503037209 */ /* 0x000fe20007800000 */
[----:B------:R-:W-:Y:S05]  /*4c5b0*/  @P6 BRA `(.L_x_5) ;  /* 0x0000013000006947 */ /* 0x000fea0003800000 */
[----:B0-----:R-:W0:Y:S02]  /*4c5c0*/  S2R R6, SR_TID.X ;  /* 0x0000000000067919 */ /* 0x001e240000002100 */
[C---:B0-----:R-:W-:Y:S02]  /*4c5d0*/  LOP3.LUT R19, R6.reuse, 0x1c, RZ, 0xc0, !PT ;  /* 0x0000001c06137812 */ /* 0x041fe400078ec0ff */
[----:B------:R-:W-:Y:S02]  /*4c5e0*/  LOP3.LUT R6, R6, 0x7f, RZ, 0xc0, !PT ;  /* 0x0000007f06067812 */ /* 0x000fe400078ec0ff */
[----:B------:R-:W-:Y:S02]  /*4c5f0*/  LEA.HI R19, R19, 0x10, RZ, 0x1e ;  /* 0x0000001013137811 */ /* 0x000fe400078ff0ff */
[----:B------:R-:W-:Y:S02]  /*4c600*/  SHF.R.U32.HI R6, RZ, 0x3, R6 ;  /* 0x00000003ff067819 */ /* 0x000fe40000011606 */
[----:B------:R-:W-:-:S02]  /*4c610*/  SHF.L.U32 R19, R19, 0x4, RZ ;  /* 0x0000000413137819 */ /* 0x000fc400000006ff */
[----:B------:R-:W-:-:S05]  /*4c620*/  LOP3.LUT R6, R6, 0xc, RZ, 0xc0, !PT ;  /* 0x0000000c06067812 */ /* 0x000fca00078ec0ff */
[----:B------:R-:W-:-:S05]  /*4c630*/  IMAD.IADD R6, R6, 0x1, R19 ;  /* 0x0000000106067824 */ /* 0x000fca00078e0213 */
[----:B------:R0:W-:Y:S01]  /*4c640*/  STS [R6+0x20000], R7 ;  /* 0x0200000706007388 */ /* 0x0001e20000000800 */
[----:B------:R-:W-:Y:S05]  /*4c650*/  @P6 BRA `(.L_x_6) ;  /* 0x0000013000006947 */ /* 0x000fea0003800000 */
[----:B0-----:R-:W0:Y:S02]  /*4c660*/  S2R R6, SR_TID.X ;  /* 0x0000000000067919 */ /* 0x001e240000002100 */
[C---:B0-----:R-:W-:Y:S02]  /*4c670*/  LOP3.LUT R19, R6.reuse, 0x1c, RZ, 0xc0, !PT ;  /* 0x0000001c06137812 */ /* 0x041fe400078ec0ff */
[----:B------:R-:W-:Y:S02]  /*4c680*/  LOP3.LUT R6, R6, 0x7f, RZ, 0xc0, !PT ;  /* 0x0000007f06067812 */ /* 0x000fe400078ec0ff */
[----:B------:R-:W-:Y:S02]  /*4c690*/  LEA.HI R19, R19, 0x18, RZ, 0x1e ;  /* 0x0000001813137811 */ /* 0x000fe400078ff0ff */
[----:B------:R-:W-:Y:S02]  /*4c6a0*/  SHF.R.U32.HI R6, RZ, 0x3, R6 ;  /* 0x00000003ff067819 */ /* 0x000fe40000011606 */
[----:B------:R-:W-:-:S02]  /*4c6b0*/  SHF.L.U32 R19, R19, 0x4, RZ ;  /* 0x0000000413137819 */ /* 0x000fc400000006ff */
[----:B------:R-:W-:-:S04]  /*4c6c0*/  LOP3.LUT R6, R6, 0xc, RZ, 0xc0, !PT ;  /* 0x0000000c06067812 */ /* 0x000fc800078ec0ff */
[----:B------:R-:W-:-:S05]  /*4c6d0*/  IADD3 R6, R6, R19, RZ ;  /* 0x0000001306067210 */ /* 0x000fca0007ffe0ff */
[----:B------:R0:W-:Y:S02]  /*4c6e0*/  STS [R6+0x20000], R8 ;  /* 0x0200000806007388 */ /* 0x0001e40000000800 */
.L_x_5:
[----:B------:R-:W-:Y:S05]  /*4c6f0*/  @P6 BRA `(.L_x_7) ;  /* 0x0000013000006947 */ /* 0x000fea0003800000 */
[----:B------:R-:W1:Y:S02]  /*4c700*/  S2R R4, SR_TID.X ;  /* 0x0000000000047919 */ /* 0x000e640000002100 */
[C---:B-1----:R-:W-:Y:S02]  /*4c710*/  LOP3.LUT R5, R4.reuse, 0x1c, RZ, 0xc0, !PT ;  /* 0x0000001c04057812 */ /* 0x042fe400078ec0ff */
[----:B------:R-:W-:Y:S02]  /*4c720*/  LOP3.LUT R4, R4, 0x7f, RZ, 0xc0, !PT ;  /* 0x0000007f04047812 */ /* 0x000fe400078ec0ff */
[----:B------:R-:W-:Y:S02]  /*4c730*/  LEA.HI R5, R5, 0x20, RZ, 0x1e ;  /* 0x0000002005057811 */ /* 0x000fe400078ff0ff */
[----:B------:R-:W-:-:S03]  /*4c740*/  SHF.R.U32.HI R4, RZ, 0x3, R4 ;  /* 0x00000003ff047819 */ /* 0x000fc60000011604 */
[----:B------:R-:W-:Y:S01]  /*4c750*/  IMAD.SHL.U32 R5, R5, 0x10, RZ ;  /* 0x0000001005057824 */ /* 0x000fe200078e00ff */
[----:B------:R-:W-:-:S04]  /*4c760*/  LOP3.LUT R4, R4, 0xc, RZ, 0xc0, !PT ;  /* 0x0000000c04047812 */ /* 0x000fc800078ec0ff */
[----:B------:R-:W-:-:S05]  /*4c770*/  IADD3 R4, R4, R5, RZ ;  /* 0x0000000504047210 */ /* 0x000fca0007ffe0ff */
[----:B------:R1:W-:Y:S02]  /*4c780*/  STS [R4+0x20000], R9 ;  /* 0x0200000904007388 */ /* 0x0003e40000000800 */
.L_x_6:
[----:B------:R-:W-:Y:S05]  /*4c790*/  @P6 BRA `(.L_x_8) ;  /* 0x0000013000006947 */ /* 0x000fea0003800000 */
[----:B-1----:R-:W1:Y:S02]  /*4c7a0*/  S2R R4, SR_TID.X ;  /* 0x0000000000047919 */ /* 0x002e640000002100 */
[C---:B-1----:R-:W-:Y:S02]  /*4c7b0*/  LOP3.LUT R5, R4.reuse, 0x1c, RZ, 0xc0, !PT ;  /* 0x0000001c04057812 */ /* 0x042fe400078ec0ff */
[----:B------:R-:W-:Y:S02]  /*4c7c0*/  LOP3.LUT R4, R4, 0x7f, RZ, 0xc0, !PT ;  /* 0x0000007f04047812 */ /* 0x000fe400078ec0ff */
[----:B------:R-:W-:Y:S02]  /*4c7d0*/  LEA.HI R5, R5, 0x28, RZ, 0x1e ;  /* 0x0000002805057811 */ /* 0x000fe400078ff0ff */
[----:B------:R-:W-:Y:S02]  /*4c7e0*/  SHF.R.U32.HI R4, RZ, 0x3, R4 ;  /* 0x00000003ff047819 */ /* 0x000fe40000011604 */
[----:B------:R-:W-:-:S02]  /*4c7f0*/  SHF.L.U32 R5, R5, 0x4, RZ ;  /* 0x0000000405057819 */ /* 0x000fc400000006ff */
[----:B------:R-:W-:-:S05]  /*4c800*/  LOP3.LUT R4, R4, 0xc, RZ, 0xc0, !PT ;  /* 0x0000000c04047812 */ /* 0x000fca00078ec0ff */
[----:B------:R-:W-:-:S05]  /*4c810*/  IMAD.IADD R4, R4, 0x1, R5 ;  /* 0x0000000104047824 */ /* 0x000fca00078e0205 */
[----:B------:R1:W-:Y:S02]  /*4c820*/  STS [R4+0x20000], R10 ;  /* 0x0200000a04007388 */ /* 0x0003e40000000800 */
.L_x_7:
[----:B------:R-:W-:Y:S05]  /*4c830*/  @P6 BRA `(.L_x_9) ;  /* 0x0000013000006947 */ /* 0x000fea0003800000 */
[----:B-1----:R-:W1:Y:S02]  /*4c840*/  S2R R4, SR_TID.X ;  /* 0x0000000000047919 */ /* 0x002e640000002100 */
[C---:B-1----:R-:W-:Y:S02]  /*4c850*/  LOP3.LUT R5, R4.reuse, 0x1c, RZ, 0xc0, !PT ;  /* 0x0000001c04057812 */ /* 0x042fe400078ec0ff */
[----:B------:R-:W-:Y:S02]  /*4c860*/  LOP3.LUT R4, R4, 0x7f, RZ, 0xc0, !PT ;  /* 0x0000007f04047812 */ /* 0x000fe400078ec0ff */
[----:B------:R-:W-:Y:S02]  /*4c870*/  LEA.HI R5, R5, 0x30, RZ, 0x1e ;  /* 0x0000003005057811 */ /* 0x000fe400078ff0ff */
[----:B------:R-:W-:Y:S02]  /*4c880*/  SHF.R.U32.HI R4, RZ, 0x3, R4 ;  /* 0x00000003ff047819 */ /* 0x000fe40000011604 */
[----:B------:R-:W-:-:S02]  /*4c890*/  SHF.L.U32 R5, R5, 0x4, RZ ;  /* 0x0000000405057819 */ /* 0x000fc400000006ff */
[----:B------:R-:W-:-:S04]  /*4c8a0*/  LOP3.LUT R4, R4, 0xc, RZ, 0xc0, !PT ;  /* 0x0000000c04047812 */ /* 0x000fc800078ec0ff */
[----:B------:R-:W-:-:S05]  /*4c8b0*/  IADD3 R4, R4, R5, RZ ;  /* 0x0000000504047210 */ /* 0x000fca0007ffe0ff */
[----:B------:R1:W-:Y:S02]  /*4c8c0*/  STS [R4+0x20000], R11 ;  /* 0x0200000b04007388 */ /* 0x0003e40000000800 */
.L_x_8:
[----:B------:R-:W-:Y:S05]  /*4c8d0*/  @P6 BRA `(.L_x_10) ;  /* 0x0000013000006947 */ /* 0x000fea0003800000 */
[----:B-1----:R-:W1:Y:S02]  /*4c8e0*/  S2R R4, SR_TID.X ;  /* 0x0000000000047919 */ /* 0x002e640000002100 */
        /* <DEDUP_REMOVED lines=8> */
.L_x_9:
        /* <DEDUP_REMOVED lines=10> */
.L_x_10:
        /* <DEDUP_REMOVED lines=10> */
.L_x_11:
        /* <DEDUP_REMOVED lines=10> */
.L_x_12:
        /* <DEDUP_REMOVED lines=10> */
.L_x_13:
        /* <DEDUP_REMOVED lines=10> */
.L_x_14:
[----:B------:R-:W-:Y:S05]  /*4cc90*/  @P6 BRA `(.L_x_16) ;  /* 0x0000012000006947 */ /* 0x000fea0003800000 */
[----:B-1----:R-:W1:Y:S02]  /*4cca0*/  S2R R4, SR_TID.X ;  /* 0x0000000000047919 */ /* 0x002e640000002100 */
[C---:B-1----:R-:W-:Y:S02]  /*4ccb0*/  LOP3.LUT R5, R4.reuse, 0x1c, RZ, 0xc0, !PT ;  /* 0x0000001c04057812 */ /* 0x042fe400078ec0ff */
[----:B------:R-:W-:-:S03]  /*4ccc0*/  LOP3.LUT R4, R4, 0x7f, RZ, 0xc0, !PT ;  /* 0x0000007f04047812 */ /* 0x000fc600078ec0ff */
[----:B------:R-:W-:Y:S01]  /*4ccd0*/  IMAD.SHL.U32 R5, R5, 0x4, RZ ;  /* 0x0000000405057824 */ /* 0x000fe200078e00ff */
[----:B------:R-:W-:-:S04]  /*4cce0*/  SHF.R.U32.HI R4, RZ, 0x3, R4 ;  /* 0x00000003ff047819 */ /* 0x000fc80000011604 */
[----:B------:R-:W-:-:S04]  /*4ccf0*/  LOP3.LUT R4, R4, 0xc, RZ, 0xc0, !PT ;  /* 0x0000000c04047812 */ /* 0x000fc800078ec0ff */
[----:B------:R-:W-:-:S05]  /*4cd00*/  IADD3 R4, R5, R4, RZ ;  /* 0x0000000405047210 */ /* 0x000fca0007ffe0ff */
[----:B------:R1:W-:Y:S02]  /*4cd10*/  STS [R4+0x20680], R18 ;  /* 0x0206801204007388 */ /* 0x0003e40000000800 */
.L_x_15:
[----:B------:R-:W-:Y:S01]  /*4cd20*/  @P6 BREAK B1 ;  /* 0x0000000000016942 */ /* 0x000fe20003800000 */
[----:B------:R-:W-:Y:S05]  /*4cd30*/  @P6 BRA `(.L_x_17) ;  /* 0x0000011000006947 */ /* 0x000fea0003800000 */
[----:B-1----:R-:W1:Y:S02]  /*4cd40*/  S2R R4, SR_TID.X ;  /* 0x0000000000047919 */ /* 0x002e640000002100 */
[C---:B-1----:R-:W-:Y:S02]  /*4cd50*/  LOP3.LUT R5, R4.reuse, 0x1c, RZ, 0xc0, !PT ;  /* 0x0000001c04057812 */ /* 0x042fe400078ec0ff */
[----:B------:R-:W-:Y:S02]  /*4cd60*/  LOP3.LUT R4, R4, 0x7f, RZ, 0xc0, !PT ;  /* 0x0000007f04047812 */ /* 0x000fe400078ec0ff */
[----:B------:R-:W-:Y:S02]  /*4cd70*/  SHF.L.U32 R5, R5, 0x2, RZ ;  /* 0x0000000205057819 */ /* 0x000fe400000006ff */
[----:B------:R-:W-:-:S04]  /*4cd80*/  SHF.R.U32.HI R4, RZ, 0x3, R4 ;  /* 0x00000003ff047819 */ /* 0x000fc80000011604 */
[----:B------:R-:W-:-:S05]  /*4cd90*/  LOP3.LUT R4, R4, 0xc, RZ, 0xc0, !PT ;  /* 0x0000000c04047812 */ /* 0x000fca00078ec0ff */
[----:B------:R-:W-:-:S05]  /*4cda0*/  IMAD.IADD R4, R5, 0x1, R4 ;  /* 0x0000000105047824 */ /* 0x000fca00078e0204 */
[----:B------:R1:W-:Y:S02]  /*4cdb0*/  STS [R4+0x20700], R2 ;  /* 0x0207000204007388 */ /* 0x0003e40000000800 */
.L_x_16:
[----:B------:R-:W-:Y:S05]  /*4cdc0*/  BSYNC B1 ;  /* 0x0000000000017941 */ /* 0x000fea0003800000 */
.L_x_4:
[----:B-1----:R-:W1:Y:S02]  /*4cdd0*/  S2R R2, SR_TID.X ;  /* 0x0000000000027919 */ /* 0x002e640000002100 */
[C---:B-1----:R-:W-:Y:S02]  /*4cde0*/  LOP3.LUT R4, R2.reuse, 0x1c, RZ, 0xc0, !PT ;  /* 0x0000001c02047812 */ /* 0x042fe400078ec0ff */
[----:B------:R-:W-:Y:S02]  /*4cdf0*/  LOP3.LUT R2, R2, 0x7f, RZ, 0xc0, !PT ;  /* 0x0000007f02027812 */ /* 0x000fe400078ec0ff */
[----:B------:R-:W-:Y:S02]  /*4ce00*/  SHF.L.U32 R4, R4, 0x2, RZ ;  /* 0x0000000204047819 */ /* 0x000fe400000006ff */
[----:B------:R-:W-:-:S04]  /*4ce10*/  SHF.R.U32.HI R2, RZ, 0x3, R2 ;  /* 0x00000003ff027819 */ /* 0x000fc80000011602 */
[----:B------:R-:W-:-:S04]  /*4ce20*/  LOP3.LUT R2, R2, 0xc, RZ, 0xc0, !PT ;  /* 0x0000000c02027812 */ /* 0x000fc800078ec0ff */
[----:B------:R-:W-:-:S05]  /*4ce30*/  IADD3 R2, R4, R2, RZ ;  /* 0x0000000204027210 */ /* 0x000fca0007ffe0ff */
[----:B------:R1:W-:Y:S02]  /*4ce40*/  @!P6 STS [R2+0x20780], R3 ;  /* 0x020780030200e388 */ /* 0x0003e40000000800 */
.L_x_17:
[----:B------:R-:W-:Y:S05]  /*4ce50*/  BSYNC B0 ;  /* 0x0000000000007941 */ /* 0x000fea0003800000 */
.L_x_3:
[----:B------:R-:W-:Y:S01]  /*4ce60*/  WARPSYNC 0xffffffff ;  /* 0xffffffff00007948 */ /* 0x000fe20003800000 */
[----:B-1----:R-:W2:Y:S04]  /*4ce70*/  LDL R18, [R1+0x3a0] ;  /* 0x0003a00001127983 */ /* 0x002ea80000100800 */
[----:B------:R-:W1:Y:S04]  /*4ce80*/  S2R R2, SR_TID.X ;  /* 0x0000000000027919 */ /* 0x000e680000002100 */
[----:B0-----:R-:W3:Y:S04]  /*4ce90*/  LDL.LU R20, [R1+0x74] ;  /* 0x0000740001147983 */ /* 0x001ee80000300800 */
[----:B------:R-:W3:Y:S04]  /*4cea0*/  LDL.LU R13, [R1+0x68] ;  /* 0x00006800010d7983 */ /* 0x000ee80000300800 */
[----:B------:R-:W0:Y:S04]  /*4ceb0*/  S2R R29, SR_TID.X ;  /* 0x00000000001d7919 */ /* 0x000e280000002100 */
[----:B------:R-:W3:Y:S04]  /*4cec0*/  LDL.LU R17, [R1+0xf0] ;  /* 0x0000f00001117983 */ /* 0x000ee80000300800 */
[----:B------:R-:W3:Y:S01]  /*4ced0*/  LDL R16, [R1+0x3a4] ;  /* 0x0003a40001107983 */ /* 0x000ee20000100800 */
[----:B-1----:R-:W-:-:S03]  /*4cee0*/  LOP3.LUT R11, R2, 0x7f, RZ, 0xc0, !PT ;  /* 0x0000007f020b7812 */ /* 0x002fc600078ec0ff */
[----:B------:R-:W-:Y:S06]  /*4cef0*/  BAR.SYNC.DEFER_BLOCKING 0x0 ;  /* 0x0000000000007b1d */ /* 0x000fec0000010000 */
[----:B------:R-:W3:Y:S04]  /*4cf00*/  LDL.LU R15, [R1+0x164] ;  /* 0x00016400010f7983 */ /* 0x000ee80000300800 */
[----:B------:R-:W1:Y:S01]  /*4cf10*/  S2R R10, SR_TID.X ;  /* 0x00000000000a7919 */ /* 0x000e620000002100 */
[----:B0-----:R-:W-:-:S03]  /*4cf20*/  LOP3.LUT R19, R29, 0x1c, RZ, 0xc0, !PT ;  /* 0x0000001c1d137812 */ /* 0x001fc600078ec0ff */
[----:B------:R-:W3:Y:S04]  /*4cf30*/  LDL.LU R12, [R1+0x70] ;  /* 0x00007000010c7983 */ /* 0x000ee80000300800 */
[----:B-----5:R-:W-:Y:S04]  /*4cf40*/  STL [R1+0x2340], R0 ;  /* 0x0023400001007387 */ /* 0x020fe80000100800 */
[----:B------:R-:W3:Y:S04]  /*4cf50*/  LDL.LU R14, [R1+0x6c] ;  /* 0x00006c00010e7983 */ /* 0x000ee80000300800 */
[----:B------:R-:W0:Y:S04]  /*4cf60*/  LDS R8, [R11.X4+0x20000] ;  /* 0x020000000b087984 */ /* 0x000e280000004800 */
[----:B------:R-:W1:Y:S04]  /*4cf70*/  LDS R6, [R11.X4+0x20200] ;  /* 0x020200000b067984 */ /* 0x000e680000004800 */
[----:B------:R-:W1:Y:S04]  /*4cf80*/  LDS R5, [R11.X4+0x20400] ;  /* 0x020400000b057984 */ /* 0x000e680000004800 */
[----:B------:R-:W1:Y:S04]  /*4cf90*/  LDS R4, [R11.X4+0x20600] ;  /* 0x020600000b047984 */ /* 0x000e680000004800 */
[----:B0-----:R-:W0:Y:S04]  /*4cfa0*/  SHFL.BFLY PT, R9, R8, 0x2, 0x1f ;  /* 0x0c401f0008097f89 */ /* 0x001e2800000e0000 */
[----:B-1----:R-:W1:Y:S04]  /*4cfb0*/  SHFL.BFLY PT, R7, R6, 0x2, 0x1f ;  /* 0x0c401f0006077f89 */ /* 0x002e6800000e0000 */
[----:B------:R-:W1:Y:S04]  /*4cfc0*/  SHFL.BFLY PT, R2, R5, 0x2, 0x1f ;  /* 0x0c401f0005027f89 */ /* 0x000e6800000e0000 */
[----:B------:R-:W1:Y:S01]  /*4cfd0*/  SHFL.BFLY PT, R3, R4, 0x2, 0x1f ;  /* 0x0c401f0004037f89 */ /* 0x000e6200000e0000 */
[----:B0-----:R-:W-:-:S02]  /*4cfe0*/  FMNMX R9, R8, R9, !PT ;  /* 0x0000000908097209 */ /* 0x001fc40007800000 */
[----:B-1----:R-:W-:Y:S02]  /*4cff0*/  FMNMX R7, R6, R7, !PT ;  /* 0x0000000706077209 */ /* 0x002fe40007800000 */
[----:B------:R-:W-:-:S03]  /*4d000*/  FMNMX R2, R5, R2, !PT ;  /* 0x0000000205027209 */ /* 0x000fc60007800000 */
[----:B------:R-:W0:Y:S01]  /*4d010*/  SHFL.BFLY PT, R5, R7, 0x1, 0x1f ;  /* 0x0c201f0007057f89 */ /* 0x000e2200000e0000 */
[----:B------:R-:W-:-:S03]  /*4d020*/  FMNMX R3, R4, R3, !PT ;  /* 0x0000000304037209 */ /* 0x000fc60007800000 */
[----:B------:R-:W1:Y:S04]  /*4d030*/  SHFL.BFLY PT, R4, R9, 0x1, 0x1f ;  /* 0x0c201f0009047f89 */ /* 0x000e6800000e0000 */
[----:B------:R-:W1:Y:S04]  /*4d040*/  SHFL.BFLY PT, R6, R2, 0x1, 0x1f ;  /* 0x0c201f0002067f89 */ /* 0x000e6800000e0000 */
[----:B------:R-:W1:Y:S01]  /*4d050*/  SHFL.BFLY PT, R8, R3, 0x1, 0x1f ;  /* 0x0c201f0003087f89 */ /* 0x000e6200000e0000 */
[----:B0-----:R-:W-:Y:S02]  /*4d060*/  FMNMX R5, R7, R5, !PT ;  /* 0x0000000507057209 */ /* 0x001fe40007800000 */
[----:B-1----:R-:W-:-:S02]  /*4d070*/  FMNMX R4, R9, R4, !PT ;  /* 0x0000000409047209 */ /* 0x002fc40007800000 */
[----:B------:R-:W-:-:S03]  /*4d080*/  FMNMX R2, R2, R6, !PT ;  /* 0x0000000602027209 */ /* 0x000fc60007800000 */
[----:B------:R-:W-:Y:S01]  /*4d090*/  @!P6 STS [R11.X4+0x20000], R4 ;  /* 0x020000040b00e388 */ /* 0x000fe20000004800 */
[----:B------:R-:W-:-:S03]  /*4d0a0*/  FMNMX R3, R3, R8, !PT ;  /* 0x0000000803037209 */ /* 0x000fc60007800000 */
[----:B------:R-:W-:Y:S04]  /*4d0b0*/  @!P6 STS [R11.X4+0x20200], R5 ;  /* 0x020200050b00e388 */ /* 0x000fe80000004800 */
[----:B------:R-:W-:Y:S04]  /*4d0c0*/  @!P6 STS [R11.X4+0x20400], R2 ;  /* 0x020400020b00e388 */ /* 0x000fe80000004800 */
[----:B------:R0:W-:Y:S04]  /*4d0d0*/  @!P6 STS [R11.X4+0x20600], R3 ;  /* 0x020600030b00e388 */ /* 0x0001e80000004800 */
[----:B------:R-:W-:Y:S01]  /*4d0e0*/  BAR.SYNC.DEFER_BLOCKING 0x0 ;  /* 0x0000000000007b1d */ /* 0x000fe20000010000 */
[----:B------:R-:W-:-:S05]  /*4d0f0*/  LOP3.LUT R21, R10, 0x1c, RZ, 0xc0, !PT ;  /* 0x0000001c0a157812 */ /* 0x000fca00078ec0ff */
[----:B0-----:R-:W4:Y:S04]  /*4d100*/  LDL.LU R11, [R1+0xf8] ;  /* 0x0000f800010b7983 */ /* 0x001f280000300800 */
[----:B------:R-:W2:Y:S01]  /*4d110*/  LDS R3, [R19.X4+0x20000] ;  /* 0x0200000013037984 */ /* 0x000ea20000004800 */
[----:B------:R-:W-:-:S03]  /*4d120*/  LOP3.LUT R10, R10, 0x1c, RZ, 0xc0, !PT ;  /* 0x0000001c0a0a7812 */ /* 0x000fc600078ec0ff */
[----:B------:R-:W-:Y:S01]  /*4d130*/  STL [R1+0x2358], R19 ;  /* 0x0023581301007387 */ /* 0x000fe20000100800 */
[----:B--2---:R-:W-:Y:S02]  /*4d140*/  FMNMX R6, R3, R18, !PT ;  /* 0x0000001203067209 */ /* 0x004fe40007800000 */
[----:B------:R-:W-:Y:S02]  /*4d150*/  LEA.HI R18, R10, 0x10, RZ, 0x1e ;  /* 0x000000100a127811 */ /* 0x000fe400078ff0ff */
[----:B------:R-:W2:Y:S01]  /*4d160*/  LDL.LU R10, [R1+0x168] ;  /* 0x00016800010a7983 */ /* 0x000ea20000300800 */
[----:B------:R-:W-:Y:S01]  /*4d170*/  LEA.HI R21, R21, 0x8, RZ, 0x1e ;  /* 0x0000000815157811 */ /* 0x000fe200078ff0ff */
[--C-:B---3--:R-:W-:Y:S02]  /*4d180*/  FADD R4, R20, -R6.reuse ;  /* 0x8000000614047221 */ /* 0x108fe40000000000 */
[----:B------:R-:W-:Y:S04]  /*4d190*/  LDS R3, [R18.X16+0x20000] ;  /* 0x0200000012037984 */ /* 0x000fe8000000c800 */
[----:B------:R-:W0:Y:S01]  /*4d1a0*/  LDS R2, [R21.X16+0x20000] ;  /* 0x0200000015027984 */ /* 0x000e22000000c800 */
[----:B------:R-:W-:-:S02]  /*4d1b0*/  FADD R5, R13, -R6 ;  /* 0x800000060d057221 */ /* 0x000fc40000000000 */
[----:B------:R-:W-:Y:S02]  /*4d1c0*/  FMUL R4, R4, 1.4426950216293334961 ;  /* 0x3fb8aa3b04047820 */ /* 0x000fe40000400000 */
[----:B------:R-:W-:Y:S02]  /*4d1d0*/  FMUL R5, R5, 1.4426950216293334961 ;  /* 0x3fb8aa3b05057820 */ /* 0x000fe40000400000 */
[----:B------:R1:W3:Y:S08]  /*4d1e0*/  MUFU.EX2 R27, R4 ;  /* 0x00000004001b7308 */ /* 0x0002f00000000800 */
[----:B------:R-:W0:Y:S01]  /*4d1f0*/  MUFU.EX2 R5, R5 ;  /* 0x0000000500057308 */ /* 0x000e220000000800 */
[----:B-1----:R-:W-:Y:S01]  /*4d200*/  FADD R4, R17, -R6 ;  /* 0x8000000611047221 */ /* 0x002fe20000000000 */
[----:B------:R-:W-:Y:S04]  /*4d210*/  STL [R1+0xe88], R6 ;  /* 0x000e880601007387 */ /* 0x000fe80000100800 */
[----:B------:R-:W2:Y:S04]  /*4d220*/  LDL.LU R13, [R1+0x78] ;  /* 0x00007800010d7983 */ /* 0x000ea80000300800 */
[----:B---3--:R-:W-:Y:S01]  /*4d230*/  STL [R1+0xd68], R27 ;  /* 0x000d681b01007387 */ /* 0x008fe20000100800 */
[----:B0-----:R-:W-:Y:S01]  /*4d240*/  FMNMX R0, R2, R16, !PT ;  /* 0x0000001002007209 */ /* 0x001fe20007800000 */
[----:B------:R-:W-:-:S02]  /*4d250*/  FMUL R2, R4, 1.4426950216293334961 ;  /* 0x3fb8aa3b04027820 */ /* 0x000fc40000400000 */
[----:B------:R-:W-:Y:S02]  /*4d260*/  FADD R4, R15, -R6 ;  /* 0x800000060f047221 */ /* 0x000fe40000000000 */
[----:B------:R-:W0:Y:S04]  /*4d270*/  S2R R15, SR_TID.X ;  /* 0x00000000000f7919 */ /* 0x000e280000002100 */
[----:B------:R1:W-:Y:S04]  /*4d280*/  STL [R1+0xd60], R5 ;  /* 0x000d600501007387 */ /* 0x0003e80000100800 */
[----:B------:R-:W3:Y:S01]  /*4d290*/  LDL.LU R16, [R1+0x8c] ;  /* 0x00008c0001107983 */ /* 0x000ee20000300800 */
[----:B-1----:R1:W0:Y:S03]  /*4d2a0*/  MUFU.EX2 R5, R2 ;  /* 0x0000000200057308 */ /* 0x0022260000000800 */
[----:B------:R-:W-:Y:S04]  /*4d2b0*/  STL [R1+0xe84], R0 ;  /* 0x000e840001007387 */ /* 0x000fe80000100800 */
[----:B------:R-:W3:Y:S01]  /*4d2c0*/  LDL R6, [R1+0x3a8] ;  /* 0x0003a80001067983 */ /* 0x000ee20000100800 */
[----:B-1----:R-:W-:-:S06]  /*4d2d0*/  FMUL R2, R4, 1.4426950216293334961 ;  /* 0x3fb8aa3b04027820 */ /* 0x002fcc0000400000 */
[----:B------:R-:W1:Y:S01]  /*4d2e0*/  MUFU.EX2 R2, R2 ;  /* 0x0000000200027308 */ /* 0x000e620000000800 */
[----:B0-----:R-:W-:Y:S01]  /*4d2f0*/  LOP3.LUT R15, R15, 0x1c, RZ, 0xc0, !PT ;  /* 0x0000001c0f0f7812 */ /* 0x001fe200078ec0ff */
[----:B------:R0:W-:Y:S01]  /*4d300*/  STL [R1+0xd84], R5 ;  /* 0x000d840501007387 */ /* 0x0001e20000100800 */
[----:B------:R-:W-:Y:S02]  /*4d310*/  FADD R4, R12, -R0 ;  /* 0x800000000c047221 */ /* 0x000fe40000000000 */
[----:B------:R-:W-:Y:S01]  /*4d320*/  LEA.HI R7, R15, 0x18, RZ, 0x1e ;  /* 0x000000180f077811 */ /* 0x000fe200078ff0ff */
[----:B------:R-:W3:Y:S01]  /*4d330*/  LDL.LU R12, [R1+0xfc] ;  /* 0x0000fc00010c7983 */ /* 0x000ee20000300800 */
[----:B------:R-:W-:-:S03]  /*4d340*/  FMUL R4, R4, 1.4426950216293334961 ;  /* 0x3fb8aa3b04047820 */ /* 0x000fc60000400000 */
[----:B------:R-:W3:Y:S01]  /*4d350*/  LDL.LU R15, [R1+0x16c] ;  /* 0x00016c00010f7983 */ /* 0x000ee20000300800 */
[----:B0-----:R-:W-:-:S04]  /*4d360*/  FADD R5, R14, -R0 ;  /* 0x800000000e057221 */ /* 0x001fc80000000000 */
[----:B------:R-:W-:Y:S01]  /*4d370*/  FMUL R5, R5, 1.4426950216293334961 ;  /* 0x3fb8aa3b05057820 */ /* 0x000fe20000400000 */
[----:B-1----:R-:W-:Y:S04]  /*4d380*/  STL [R1+0xd80], R2 ;  /* 0x000d800201007387 */ /* 0x002fe80000100800 */
[----:B------:R0:W1:Y:S01]  /*4d390*/  LDS R2, [R7.X16+0x20000] ;  /* 0x0200000007027984 */ /* 0x000062000000c800 */
[----:B------:R-:W-:Y:S08]  /*4d3a0*/  MUFU.EX2 R5, R5 ;  /* 0x0000000500057308 */ /* 0x000ff00000000800 */
[----:B0-----:R-:W0:Y:S02]  /*4d3b0*/  MUFU.EX2 R7, R4 ;  /* 0x0000000400077308 */ /* 0x001e240000000800 */
[----:B0-----:R-:W-:Y:S04]  /*4d3c0*/  STL [R1+0xc58], R7 ;  /* 0x000c580701007387 */ /* 0x001fe80000100800 */
[----:B------:R-:W3:Y:S04]  /*4d3d0*/  LDL.LU R14, [R1+0x90] ;  /* 0x00009000010e7983 */ /* 0x000ee80000300800 */
[----:B------:R2:W-:Y:S01]  /*4d3e0*/  STL [R1+0xc50], R5 ;  /* 0x000c500501007387 */ /* 0x0005e20000100800 */
[----:B----4-:R-:W-:-:S02]  /*4d3f0*/  FADD R4, R11, -R0 ;  /* 0x800000000b047221 */ /* 0x010fc40000000000 */
[----:B--2---:R-:W-:Y:S02]  /*4d400*/  FADD R5, R10, -R0 ;  /* 0x800000000a057221 */ /* 0x004fe40000000000 */
[----:B------:R-:W0:Y:S04]  /*4d410*/  S2R R10, SR_TID.X ;  /* 0x00000000000a7919 */ /* 0x000e280000002100 */
[----:B------:R-:W1:Y:S01]  /*4d420*/  LDL R0, [R1+0x3ac] ;  /* 0x0003ac0001007983 */ /* 0x000e620000100800 */
[----:B0-----:R-:W-:-:S03]  /*4d430*/  LOP3.LUT R17, R10, 0x1c, RZ, 0xc0, !PT ;  /* 0x0000001c0a117812 */ /* 0x001fc600078ec0ff */
[----:B------:R-:W2:Y:S01]  /*4d440*/  LDL.LU R10, [R1+0x94] ;  /* 0x00009400010a7983 */ /* 0x000ea20000300800 */
[----:B------:R-:W-:-:S04]  /*4d450*/  FMUL R4, R4, 1.4426950216293334961 ;  /* 0x3fb8aa3b04047820 */ /* 0x000fc80000400000 */
[----:B------:R0:W4:Y:S01]  /*4d460*/  MUFU.EX2 R11, R4 ;  /* 0x00000004000b7308 */ /* 0x0001220000000800 */
[----:B------:R-:W-:Y:S02]  /*4d470*/  LEA.HI R7, R17, 0x20, RZ, 0x1e ;  /* 0x0000002011077811 */ /* 0x000fe400078ff0ff */
[----:B---3--:R-:W-:Y:S01]  /*4d480*/  FMNMX R6, R3, R6, !PT ;  /* 0x0000000603067209 */ /* 0x008fe20007800000 */
[----:B------:R-:W-:-:S04]  /*4d490*/  FMUL R3, R5, 1.4426950216293334961 ;  /* 0x3fb8aa3b05037820 */ /* 0x000fc80000400000 */
[----:B------:R-:W-:Y:S01]  /*4d4a0*/  STL [R1+0xe80], R6 ;  /* 0x000e800601007387 */ /* 0x000fe20000100800 */
[--C-:B0-----:R-:W-:Y:S02]  /*4d4b0*/  FADD R4, R13, -R6.reuse ;  /* 0x800000060d047221 */ /* 0x101fe40000000000 */
[----:B------:R-:W-:Y:S01]  /*4d4c0*/  FADD R5, R16, -R6 ;  /* 0x8000000610057221 */ /* 0x000fe20000000000 */
[----:B----4-:R-:W-:Y:S01]  /*4d4d0*/  STL [R1+0xd7c], R11 ;  /* 0x000d7c0b01007387 */ /* 0x010fe20000100800 */
[----:B------:R-:W-:-:S03]  /*4d4e0*/  FMUL R4, R4, 1.4426950216293334961 ;  /* 0x3fb8aa3b04047820 */ /* 0x000fc60000400000 */
[----:B------:R-:W3:Y:S01]  /*4d4f0*/  LDL.LU R13, [R1+0x114] ;  /* 0x00011400010d7983 */ /* 0x000ee20000300800 */
[----:B------:R-:W-:Y:S01]  /*4d500*/  FMUL R5, R5, 1.4426950216293334961 ;  /* 0x3fb8aa3b05057820 */ /* 0x000fe20000400000 */
[----:B------:R0:W4:Y:S02]  /*4d510*/  MUFU.EX2 R18, R3 ;  /* 0x0000000300127308 */ /* 0x0001240000000800 */
[----:B------:R-:W3:Y:S04]  /*4d520*/  LDL.LU R16, [R1+0x170] ;  /* 0x0001700001107983 */ /* 0x000ee80000300800 */
[----:B0-----:R0:W1:Y:S02]  /*4d530*/  LDS R3, [R7.X16+0x20000] ;  /* 0x0200000007037984 */ /* 0x001064000000c800 */
[----:B------:R-:W-:Y:S08]  /*4d540*/  MUFU.EX2 R5, R5 ;  /* 0x0000000500057308 */ /* 0x000ff00000000800 */
[----:B0-----:R0:W0:Y:S01]  /*4d550*/  MUFU.EX2 R7, R4 ;  /* 0x0000000400077308 */ /* 0x0010220000000800 */
[----:B----4-:R-:W-:Y:S04]  /*4d560*/  STL [R1+0xd78], R18 ;  /* 0x000d781201007387 */ /* 0x010fe80000100800 */
[----:B------:R-:W-:Y:S01]  /*4d570*/  STL [R1+0x2350], R18 ;  /* 0x0023501201007387 */ /* 0x000fe20000100800 */
[----:B0-----:R-:W-:-:S03]  /*4d580*/  FADD R4, R12, -R6 ;  /* 0x800000060c047221 */ /* 0x001fc60000000000 */
[----:B------:R-:W-:Y:S04]  /*4d590*/  STL [R1+0xc48], R7 ;  /* 0x000c480701007387 */ /* 0x000fe80000100800 */
[----:B------:R-:W3:Y:S04]  /*4d5a0*/  LDL.LU R12, [R1+0x9c] ;  /* 0x00009c00010c7983 */ /* 0x000ee80000300800 */
[----:B------:R0:W-:Y:S01]  /*4d5b0*/  STL [R1+0xc44], R5 ;  /* 0x000c440501007387 */ /* 0x0001e20000100800 */
[----:B------:R-:W-:Y:S02]  /*4d5c0*/  FMUL R4, R4, 1.4426950216293334961 ;  /* 0x3fb8aa3b04047820 */ /* 0x000fe40000400000 */
[----:B0-----:R-:W-:-:S02]  /*4d5d0*/  FADD R5, R15, -R6 ;  /* 0x800000060f057221 */ /* 0x001fc40000000000 */
[----:B------:R-:W3:Y:S04]  /*4d5e0*/  LDL R6, [R1+0x3b0] ;  /* 0x0003b00001067983 */ /* 0x000ee80000100800 */
[----:B------:R-:W3:Y:S01]  /*4d5f0*/  LDL.LU R20, [R1+0xb0] ;  /* 0x0000b00001147983 */ /* 0x000ee20000300800 */
[----:B------:R0:W0:Y:S01]  /*4d600*/  MUFU.EX2 R9, R4 ;  /* 0x0000000400097308 */ /* 0x0000220000000800 */
[----:B-1----:R-:W-:Y:S01]  /*4d610*/  FMNMX R0, R2, R0, !PT ;  /* 0x0000000002007209 */ /* 0x002fe20007800000 */
[----:B------:R-:W-:-:S04]  /*4d620*/  FMUL R2, R5, 1.4426950216293334961 ;  /* 0x3fb8aa3b05027820 */ /* 0x000fc80000400000 */
[----:B------:R-:W-:Y:S01]  /*4d630*/  STL [R1+0xe78], R0 ;  /* 0x000e780001007387 */ /* 0x000fe20000100800 */
[----:B0-----:R-:W-:-:S03]  /*4d640*/  FADD R4, R14, -R0 ;  /* 0x800000000e047221 */ /* 0x001fc60000000000 */
[----:B------:R-:W-:Y:S04]  /*4d650*/  STL [R1+0xd74], R9 ;  /* 0x000d740901007387 */ /* 0x000fe80000100800 */
[----:B------:R-:W4:Y:S01]  /*4d660*/  LDL.LU R14, [R1+0xcc] ;  /* 0x0000cc00010e7983 */ /* 0x000f220000300800 */
[----:B--2---:R-:W-:-:S03]  /*4d670*/  FADD R5, R10, -R0 ;  /* 0x800000000a057221 */ /* 0x004fc60000000000 */
[----:B------:R-:W2:Y:S04]  /*4d680*/  LDL.LU R10, [R1+0x118] ;  /* 0x00011800010a7983 */ /* 0x000ea80000300800 */
[----:B------:R-:W0:Y:S01]  /*4d690*/  S2R R15, SR_TID.X ;  /* 0x00000000000f7919 */ /* 0x000e220000002100 */
[----:B------:R-:W-:Y:S01]  /*4d6a0*/  FMUL R4, R4, 1.4426950216293334961 ;  /* 0x3fb8aa3b04047820 */ /* 0x000fe20000400000 */
[----:B------:R1:W0:Y:S01]  /*4d6b0*/  MUFU.EX2 R17, R2 ;  /* 0x0000000200117308 */ /* 0x0002220000000800 */
[----:B------:R-:W-:Y:S01]  /*4d6c0*/  FMUL R5, R5, 1.4426950216293334961 ;  /* 0x3fb8aa3b05057820 */ /* 0x000fe20000400000 */
[----:B0-----:R-:W-:-:S04]  /*4d6d0*/  LOP3.LUT R15, R15, 0x1c, RZ, 0xc0, !PT ;  /* 0x0000001c0f0f7812 */ /* 0x001fc800078ec0ff */
[----:B------:R-:W-:-:S05]  /*4d6e0*/  LEA.HI R7, R15, 0x28, RZ, 0x1e ;  /* 0x000000280f077811 */ /* 0x000fca00078ff0ff */
[----:B-1----:R0:W1:Y:S01]  /*4d6f0*/  LDS R2, [R7.X16+0x20000] ;  /* 0x0200000007027984 */ /* 0x002062000000c800 */
[----:B------:R-:W-:Y:S08]  /*4d700*/  MUFU.EX2 R5, R5 ;  /* 0x0000000500057308 */ /* 0x000ff00000000800 */
[----:B0-----:R3:W0:Y:S02]  /*4d710*/  MUFU.EX2 R7, R4 ;  /* 0x0000000400077308 */ /* 0x0016240000000800 */
[----:B---3--:R-:W-:-:S02]  /*4d720*/  FADD R4, R13, -R0 ;  /* 0x800000000d047221 */ /* 0x008fc40000000000 */
[----:B------:R-:W3:Y:S04]  /*4d730*/  S2R R13, SR_TID.X ;  /* 0x00000000000d7919 */ /* 0x000ee80000002100 */
[----:B------:R-:W-:Y:S04]  /*4d740*/  STL [R1+0xd70], R17 ;  /* 0x000d701101007387 */ /* 0x000fe80000100800 */
[----:B------:R-:W-:Y:S04]  /*4d750*/  STL [R1+0x234c], R17 ;  /* 0x00234c1101007387 */ /* 0x000fe80000100800 */
[----:B0-----:R-:W-:Y:S04]  /*4d760*/  STL [R1+0xc38], R7 ;  /* 0x000c380701007387 */ /* 0x001fe80000100800 */
[----:B------:R-:W2:Y:S04]  /*4d770*/  LDL.LU R15, [R1+0xb8] ;  /* 0x0000b800010f7983 */ /* 0x000ea80000300800 */
[----:B------:R0:W-:Y:S01]  /*4d780*/  STL [R1+0xc30], R5 ;  /* 0x000c300501007387 */ /* 0x0001e20000100800 */
[----:B------:R-:W-:-:S02]  /*4d790*/  FMUL R4, R4, 1.4426950216293334961 ;  /* 0x3fb8aa3b04047820 */ /* 0x000fc40000400000 */
[----:B0-----:R-:W-:Y:S01]  /*4d7a0*/  FADD R5, R16, -R0 ;  /* 0x8000000010057221 */ /* 0x001fe20000000000 */
[----:B---3--:R-:W-:Y:S01]  /*4d7b0*/  LOP3.LUT R16, R13, 0x1c, RZ, 0xc0, !PT ;  /* 0x0000001c0d107812 */ /* 0x008fe200078ec0ff */
[----:B------:R0:W3:Y:S01]  /*4d7c0*/  MUFU.EX2 R8, R4 ;  /* 0x0000000400087308 */ /* 0x0000e20000000800 */
[----:B------:R-:W1:Y:S01]  /*4d7d0*/  LDL R0, [R1+0x3b4] ;  /* 0x0003b40001007983 */ /* 0x000e620000100800 */
[----:B------:R-:W-:Y:S01]  /*4d7e0*/  FMUL R5, R5, 1.4426950216293334961 ;  /* 0x3fb8aa3b05057820 */ /* 0x000fe20000400000 */
[----:B------:R-:W-:Y:S02]  /*4d7f0*/  LEA.HI R7, R16, 0x30, RZ, 0x1e ;  /* 0x0000003010077811 */ /* 0x000fe400078ff0ff */
[----:B------:R-:W2:Y:S03]  /*4d800*/  LDL.LU R13, [R1+0xb4] ;  /* 0x0000b400010d7983 */ /* 0x000ea60000300800 */
[----:B------:R0:W0:Y:S01]  /*4d810*/  MUFU.EX2 R16, R5 ;  /* 0x0000000500107308 */ /* 0x0000220000000800 */
[----:B------:R-:W-:-:S02]  /*4d820*/  FMNMX R6, R3, R6, !PT ;  /* 0x0000000603067209 */ /* 0x000fc40007800000 */
[----:B------:R-:W1:Y:S03]  /*4d830*/  LDS R3, [R7.X16+0x20000] ;  /* 0x0200000007037984 */ /* 0x000e66000000c800 */
[--C-:B0-----:R-:W-:Y:S02]  /*4d840*/  FADD R4, R12, -R6.reuse ;  /* 0x800000060c047221 */ /* 0x101fe40000000000 */
[--C-:B------:R-:W-:Y:S02]  /*4d850*/  FADD R5, R20, -R6.reuse ;  /* 0x8000000614057221 */ /* 0x100fe40000000000 */
[----:B------:R-:W-:Y:S02]  /*4d860*/  FMUL R4, R4, 1.4426950216293334961 ;  /* 0x3fb8aa3b04047820 */ /* 0x000fe40000400000 */
[----:B------:R-:W-:Y:S02]  /*4d870*/  FMUL R5, R5, 1.4426950216293334961 ;  /* 0x3fb8aa3b05057820 */ /* 0x000fe40000400000 */
[----:B------:R-:W0:Y:S08]  /*4d880*/  MUFU.EX2 R20, R4 ;  /* 0x0000000400147308 */ /* 0x000e300000000800 */
[----:B------:R-:W0:Y:S01]  /*4d890*/  MUFU.EX2 R5, R5 ;  /* 0x0000000500057308 */ /* 0x000e220000000800 */
[----:B------:R-:W-:Y:S04]  /*4d8a0*/  STL [R1+0xe70], R6 ;  /* 0x000e700601007387 */ /* 0x000fe80000100800 */
[----:B------:R-:W2:Y:S04]  /*4d8b0*/  LDL.LU R12, [R1+0xd4] ;  /* 0x0000d400010c7983 */ /* 0x000ea80000300800 */
[----:B---3--:R-:W-:Y:S04]  /*4d8c0*/  STL [R1+0xd6c], R8 ;  /* 0x000d6c0801007387 */ /* 0x008fe80000100800 */
[----:B------:R-:W3:Y:S04]  /*4d8d0*/  LDL.LU R21, [R1+0x11c] ;  /* 0x00011c0001157983 */ /* 0x000ee80000300800 */
[----:B------:R-:W-:Y:S04]  /*4d8e0*/  STL [R1+0xd64], R16 ;  /* 0x000d641001007387 */ /* 0x000fe80000100800 */
[----:B------:R-:W-:Y:S04]  /*4d8f0*/  STL [R1+0x2354], R16 ;  /* 0x0023541001007387 */ /* 0x000fe80000100800 */
[----:B0-----:R-:W-:Y:S01]  /*4d900*/  STL [R1+0xc28], R20 ;  /* 0x000c281401007387 */ /* 0x001fe20000100800 */
[----:B----4-:R-:W-:-:S03]  /*4d910*/  FADD R4, R14, -R6 ;  /* 0x800000060e047221 */ /* 0x010fc60000000000 */
[----:B------:R-:W4:Y:S04]  /*4d920*/  LDL.LU R14, [R1+0x54] ;  /* 0x00005400010e7983 */ /* 0x000f280000300800 */
[----:B------:R2:W-:Y:S02]  /*4d930*/  STL [R1+0xc24], R5 ;  /* 0x000c240501007387 */ /* 0x0005e40000100800 */
[----:B--2---:R-:W-:Y:S02]  /*4d940*/  FADD R5, R10, -R6 ;  /* 0x800000060a057221 */ /* 0x004fe40000000000 */
[----:B------:R-:W2:Y:S04]  /*4d950*/  LDL R6, [R1+0x3b8] ;  /* 0x0003b80001067983 */ /* 0x000ea80000100800 */
[----:B------:R-:W0:Y:S01]  /*4d960*/  S2R R10, SR_TID.X ;  /* 0x00000000000a7919 */ /* 0x000e220000002100 */
[----:B------:R-:W-:-:S04]  /*4d970*/  FMUL R4, R4, 1.4426950216293334961 ;  /* 0x3fb8aa3b04047820 */ /* 0x000fc80000400000 */
[----:B------:R0:W0:Y:S02]  /*4d980*/  MUFU.EX2 R16, R4 ;  /* 0x0000000400107308 */ /* 0x0000240000000800 */
[----:B0-----:R-:W-:Y:S02]  /*4d990*/  LOP3.LUT R22, R10, 0x1c, RZ, 0xc0, !PT ;  /* 0x0000001c0a167812 */ /* 0x001fe400078ec0ff */
[----:B------:R-:W4:Y:S02]  /*4d9a0*/  LDL.LU R10, [R1+0xbc] ;  /* 0x0000bc00010a7983 */ /* 0x000f240000300800 */
[----:B------:R-:W-:Y:S02]  /*4d9b0*/  LEA.HI R7, R22, 0x38, RZ, 0x1e ;  /* 0x0000003816077811 */ /* 0x000fe400078ff0ff */
[----:B-1----:R-:W-:-:S05]  /*4d9c0*/  FMNMX R0, R2, R0, !PT ;  /* 0x0000000002007209 */ /* 0x002fca0007800000 */
[--C-:B------:R-:W-:Y:S01]  /*4d9d0*/  FADD R4, R15, -R0.reuse ;  /* 0x800000000f047221 */ /* 0x100fe20000000000 */
[----:B------:R0:W-:Y:S01]  /*4d9e0*/  STL [R1+0xe68], R0 ;  /* 0x000e680001007387 */ /* 0x0001e20000100800 */
[----:B------:R-:W-:Y:S02]  /*4d9f0*/  FMUL R2, R5, 1.4426950216293334961 ;  /* 0x3fb8aa3b05027820 */ /* 0x000fe40000400000 */
[----:B------:R-:W-:Y:S01]  /*4da00*/  FMUL R4, R4, 1.4426950216293334961 ;  /* 0x3fb8aa3b04047820 */ /* 0x000fe20000400000 */
[----:B------:R-:W-:Y:S01]  /*4da10*/  STL [R1+0xc5c], R16 ;  /* 0x000c5c1001007387 */ /* 0x000fe20000100800 */
[----:B------:R-:W-:Y:S02]  /*4da20*/  FADD R5, R13, -R0 ;  /* 0x800000000d057221 */ /* 0x000fe40000000000 */
[----:B------:R-:W-:Y:S01]  /*4da30*/  MUFU.EX2 R17, R4 ;  /* 0x0000000400117308 */ /* 0x000fe20000000800 */
[----:B------:R-:W4:Y:S01]  /*4da40*/  LDL.LU R22, [R1+0xdc] ;  /* 0x0000dc0001167983 */ /* 0x000f220000300800 */
[----:B------:R-:W-:-:S03]  /*4da50*/  FMUL R5, R5, 1.4426950216293334961 ;  /* 0x3fb8aa3b05057820 */ /* 0x000fc60000400000 */
[----:B------:R-:W4:Y:S03]  /*4da60*/  LDL.LU R23, [R1+0x120] ;  /* 0x0001200001177983 */ /* 0x000f260000300800 */
[----:B------:R1:W0:Y:S08]  /*4da70*/  MUFU.EX2 R15, R2 ;  /* 0x00000002000f7308 */ /* 0x0002300000000800 */
[----:B------:R-:W0:Y:S01]  /*4da80*/  MUFU.EX2 R18, R5 ;  /* 0x0000000500127308 */ /* 0x000e220000000800 */
[----:B-1----:R-:W1:Y:S01]  /*4da90*/  LDS R2, [R7.X16+0x20000] ;  /* 0x0200000007027984 */ /* 0x002e62000000c800 */
[----:B------:R-:W-:-:S03]  /*4daa0*/  FADD R4, R12, -R0 ;  /* 0x800000000c047221 */ /* 0x000fc60000000000 */
[----:B0-----:R-:W-:Y:S04]  /*4dab0*/  STL [R1+0xc54], R15 ;  /* 0x000c540f01007387 */ /* 0x001fe80000100800 */
[----:B------:R-:W-:Y:S04]  /*4dac0*/  STL [R1+0x2348], R15 ;  /* 0x0023480f01007387 */ /* 0x000fe80000100800 */
[----:B------:R-:W-:Y:S04]  /*4dad0*/  STL [R1+0xc18], R17 ;  /* 0x000c181101007387 */ /* 0x000fe80000100800 */
[----:B------:R-:W4:Y:S04]  /*4dae0*/  LDL.LU R13, [R1+0x4c] ;  /* 0x00004c00010d7983 */ /* 0x000f280000300800 */
[----:B------:R-:W-:Y:S01]  /*4daf0*/  STL [R1+0xc10], R18 ;  /* 0x000c101201007387 */ /* 0x000fe20000100800 */
[----:B--2---:R-:W-:Y:S01]  /*4db00*/  FMNMX R6, R3, R6, !PT ;  /* 0x0000000603067209 */ /* 0x004fe20007800000 */
[----:B------:R-:W-:-:S02]  /*4db10*/  FMUL R3, R4, 1.4426950216293334961 ;  /* 0x3fb8aa3b04037820 */ /* 0x000fc40000400000 */
[----:B---3--:R-:W-:Y:S02]  /*4db20*/  FADD R4, R21, -R0 ;  /* 0x8000000015047221 */ /* 0x008fe40000000000 */
[----:B------:R-:W0:Y:S01]  /*4db30*/  MUFU.EX2 R0, R3 ;  /* 0x0000000300007308 */ /* 0x000e220000000800 */
[----:B------:R-:W-:Y:S04]  /*4db40*/  STL [R1+0xe64], R6 ;  /* 0x000e640601007387 */ /* 0x000fe80000100800 */
[----:B------:R-:W2:Y:S04]  /*4db50*/  LDL.LU R21, [R1+0xc8] ;  /* 0x0000c80001157983 */ /* 0x000ea80000300800 */
[----:B0-----:R0:W-:Y:S04]  /*4db60*/  STL [R1+0xc4c], R0 ;  /* 0x000c4c0001007387 */ /* 0x0011e80000100800 */
[----:B0-----:R-:W1:Y:S04]  /*4db70*/  LDL R0, [R1+0x3bc] ;  /* 0x0003bc0001007983 */ /* 0x001e680000100800 */
[----:B------:R-:W0:Y:S01]  /*4db80*/  S2R R12, SR_TID.X ;  /* 0x00000000000c7919 */ /* 0x000e220000002100 */
[----:B------:R-:W-:-:S02]  /*4db90*/  FMUL R3, R4, 1.4426950216293334961 ;  /* 0x3fb8aa3b04037820 */ /* 0x000fc40000400000 */
[----:B----4-:R-:W-:Y:S02]  /*4dba0*/  FADD R4, R14, -R6 ;  /* 0x800000060e047221 */ /* 0x010fe40000000000 */
[----:B------:R3:W4:Y:S02]  /*4dbb0*/  MUFU.EX2 R14, R3 ;  /* 0x00000003000e7308 */ /* 0x0007240000000800 */
[----:B------:R-:W-:Y:S01]  /*4dbc0*/  FMUL R4, R4, 1.4426950216293334961 ;  /* 0x3fb8aa3b04047820 */ /* 0x000fe20000400000 */
[----:B0-----:R-:W-:-:S04]  /*4dbd0*/  LOP3.LUT R12, R12, 0x1c, RZ, 0xc0, !PT ;  /* 0x0000001c0c0c7812 */ /* 0x001fc800078ec0ff */
[----:B------:R-:W-:Y:S01]  /*4dbe0*/  LEA.HI R7, R12, 0x40, RZ, 0x1e ;  /* 0x000000400c077811 */ /* 0x000fe200078ff0ff */
[----:B------:R-:W-:Y:S01]  /*4dbf0*/  FADD R5, R10, -R6 ;  /* 0x800000060a057221 */ /* 0x000fe20000000000 */
[----:B------:R-:W2:Y:S04]  /*4dc00*/  LDL.LU R12, [R1+0xe4] ;  /* 0x0000e400010c7983 */ /* 0x000ea80000300800 */
[----:B---3--:R0:W3:Y:S01]  /*4dc10*/  LDS R3, [R7.X16+0x20000] ;  /* 0x0200000007037984 */ /* 0x0080e2000000c800 */
[----:B------:R-:W-:-:S03]  /*4dc20*/  FMUL R5, R5, 1.4426950216293334961 ;  /* 0x3fb8aa3b05057820 */ /* 0x000fc60000400000 */
[----:B------:R-:W3:Y:S01]  /*4dc30*/  LDL.LU R10, [R1+0x124] ;  /* 0x00012400010a7983 */ /* 0x000ee20000300800 */
[----:B0-----:R0:W0:Y:S02]  /*4dc40*/  MUFU.EX2 R7, R4 ;  /* 0x0000000400077308 */ /* 0x0010240000000800 */
[--C-:B0-----:R-:W-:Y:S02]  /*4dc50*/  FADD R4, R22, -R6.reuse ;  /* 0x8000000616047221 */ /* 0x101fe40000000000 */
[----:B------:R-:W0:Y:S02]  /*4dc60*/  S2R R22, SR_TID.X ;  /* 0x0000000000167919 */ /* 0x000e240000002100 */
[----:B------:R-:W-:Y:S02]  /*4dc70*/  FMUL R4, R4, 1.4426950216293334961 ;  /* 0x3fb8aa3b04047820 */ /* 0x000fe40000400000 */
[----:B------:R4:W0:Y:S08]  /*4dc80*/  MUFU.EX2 R15, R5 ;  /* 0x00000005000f7308 */ /* 0x0008300000000800 */
[----:B------:R-:W4:Y:S02]  /*4dc90*/  MUFU.EX2 R4, R4 ;  /* 0x0000000400047308 */ /* 0x000f240000000800 */
[----:B----4-:R-:W-:Y:S01]  /*4dca0*/  FADD R5, R23, -R6 ;  /* 0x8000000617057221 */ /* 0x010fe20000000000 */
[----:B------:R-:W-:Y:S04]  /*4dcb0*/  STL [R1+0xc40], R14 ;  /* 0x000c400e01007387 */ /* 0x000fe80000100800 */
[----:B------:R-:W-:Y:S04]  /*4dcc0*/  STL [R1+0x2344], R14 ;  /* 0x0023440e01007387 */ /* 0x000fe80000100800 */
[----:B------:R-:W4:Y:S01]  /*4dcd0*/  LDL.LU R26, [R1+0x58] ;  /* 0x00005800011a7983 */ /* 0x000f220000300800 */
[----:B0-----:R-:W-:-:S03]  /*4dce0*/  LOP3.LUT R22, R22, 0x1c, RZ, 0xc0, !PT ;  /* 0x0000001c16167812 */ /* 0x001fc600078ec0ff */
[----:B------:R-:W-:Y:S01]  /*4dcf0*/  STL [R1+0xc0c], R7 ;  /* 0x000c0c0701007387 */ /* 0x000fe20000100800 */
[----:B------:R-:W-:-:S03]  /*4dd00*/  LEA.HI R6, R22, 0x48, RZ, 0x1e ;  /* 0x0000004816067811 */ /* 0x000fc600078ff0ff */
[----:B------:R-:W-:Y:S04]  /*4dd10*/  STL [R1+0xc04], R15 ;  /* 0x000c040f01007387 */ /* 0x000fe80000100800 */
[----:B------:R0:W-:Y:S04]  /*4dd20*/  STL [R1+0xc3c], R4 ;  /* 0x000c3c0401007387 */ /* 0x0001e80000100800 */
[----:B------:R-:W4:Y:S01]  /*4dd30*/  LDL.LU R23, [R1+0x7c] ;  /* 0x00007c0001177983 */ /* 0x000f220000300800 */
[----:B-1----:R-:W-:Y:S01]  /*4dd40*/  FMNMX R0, R2, R0, !PT ;  /* 0x0000000002007209 */ /* 0x002fe20007800000 */
[----:B------:R-:W-:-:S04]  /*4dd50*/  FMUL R2, R5, 1.4426950216293334961 ;  /* 0x3fb8aa3b05027820 */ /* 0x000fc80000400000 */
[--C-:B0-----:R-:W-:Y:S01]  /*4dd60*/  FADD R4, R13, -R0.reuse ;  /* 0x800000000d047221 */ /* 0x101fe20000000000 */
[----:B------:R-:W-:Y:S01]  /*4dd70*/  STL [R1+0xe5c], R0 ;  /* 0x000e5c0001007387 */ /* 0x000fe20000100800 */
[----:B------:R0:W1:Y:S03]  /*4dd80*/  MUFU.EX2 R13, R2 ;  /* 0x00000002000d7308 */ /* 0x0000660000000800 */
[----:B0-----:R0:W4:Y:S04]  /*4dd90*/  LDS R2, [R6.X16+0x20000] ;  /* 0x0200000006027984 */ /* 0x001128000000c800 */
[----:B0-----:R-:W4:Y:S01]  /*4dda0*/  LDL R6, [R1+0x3c0] ;  /* 0x0003c00001067983 */ /* 0x001f220000100800 */
[----:B--2---:R-:W-:-:S02]  /*4ddb0*/  FADD R5, R21, -R0 ;  /* 0x8000000015057221 */ /* 0x004fc40000000000 */
[----:B------:R-:W-:Y:S01]  /*4ddc0*/  FMUL R4, R4, 1.4426950216293334961 ;  /* 0x3fb8aa3b04047820 */ /* 0x000fe20000400000 */
[----:B------:R-:W2:Y:S01]  /*4ddd0*/  LDL.LU R24, [R1+0xec] ;  /* 0x0000ec0001187983 */ /* 0x000ea20000300800 */
[----:B------:R-:W-:Y:S02]  /*4dde0*/  FMUL R5, R5, 1.4426950216293334961 ;  /* 0x3fb8aa3b05057820 */ /* 0x000fe40000400000 */
[----:B------:R-:W0:Y:S01]  /*4ddf0*/  MUFU.EX2 R21, R4 ;  /* 0x0000000400157308 */ /* 0x000e220000000800 */
[----:B------:R-:W2:Y:S07]  /*4de00*/  LDL.LU R25, [R1+0x128] ;  /* 0x0001280001197983 */ /* 0x000eae0000300800 */
[----:B------:R3:W3:Y:S01]  /*4de10*/  MUFU.EX2 R14, R5 ;  /* 0x00000005000e7308 */ /* 0x0006e20000000800 */
[----:B-1----:R-:W-:Y:S04]  /*4de20*/  STL [R1+0xc34], R13 ;  /* 0x000c340d01007387 */ /* 0x002fe80000100800 */
[----:B------:R-:W2:Y:S04]  /*4de30*/  LDL.LU R22, [R1+0x5c] ;  /* 0x00005c0001167983 */ /* 0x000ea80000300800 */
[----:B0-----:R-:W-:Y:S01]  /*4de40*/  STL [R1+0xbf8], R21 ;  /* 0x000bf81501007387 */ /* 0x001fe20000100800 */
[----:B---3--:R-:W-:-:S03]  /*4de50*/  FADD R5, R10, -R0 ;  /* 0x800000000a057221 */ /* 0x008fc60000000000 */
[----:B------:R-:W3:Y:S04]  /*4de60*/  LDL.LU R10, [R1+0x98] ;  /* 0x00009800010a7983 */ /* 0x000ee80000300800 */
[----:B------:R-:W-:Y:S01]  /*4de70*/  STL [R1+0xbf4], R14 ;  /* 0x000bf40e01007387 */ /* 0x000fe20000100800 */
[----:B------:R-:W-:-:S03]  /*4de80*/  FADD R4, R12, -R0 ;  /* 0x800000000c047221 */ /* 0x000fc60000000000 */
[----:B------:R-:W0:Y:S01]  /*4de90*/  S2R R12, SR_TID.X ;  /* 0x00000000000c7919 */ /* 0x000e220000002100 */
[----:B------:R-:W-:-:S04]  /*4dea0*/  FMUL R4, R4, 1.4426950216293334961 ;  /* 0x3fb8aa3b04047820 */ /* 0x000fc80000400000 */
[----:B------:R1:W0:Y:S01]  /*4deb0*/  MUFU.EX2 R0, R4 ;  /* 0x0000000400007308 */ /* 0x0002220000000800 */
[----:B----4-:R-:W-:-:S05]  /*4dec0*/  FMNMX R28, R3, R6, !PT ;  /* 0x00000006031c7209 */ /* 0x010fca0007800000 */
[----:B------:R-:W-:Y:S04]  /*4ded0*/  STL [R1+0xe54], R28 ;  /* 0x000e541c01007387 */ /* 0x000fe80000100800 */
[----:B------:R-:W4:Y:S01]  /*4dee0*/  LDL R19, [R1+0x3c4] ;  /* 0x0003c40001137983 */ /* 0x000f220000100800 */
[----:B-1----:R-:W-:Y:S01]  /*4def0*/  FADD R4, R26, -R28 ;  /* 0x8000001c1a047221 */ /* 0x002fe20000000000 */
[----:B0-----:R-:W-:Y:S01]  /*4df00*/  LOP3.LUT R12, R12, 0x1c, RZ, 0xc0, !PT ;  /* 0x0000001c0c0c7812 */ /* 0x001fe200078ec0ff */
[----:B------:R-:W-:Y:S02]  /*4df10*/  FMUL R3, R5, 1.4426950216293334961 ;  /* 0x3fb8aa3b05037820 */ /* 0x000fe40000400000 */
[----:B------:R-:W-:Y:S01]  /*4df20*/  FMUL R4, R4, 1.4426950216293334961 ;  /* 0x3fb8aa3b04047820 */ /* 0x000fe20000400000 */
[----:B------:R-:W-:-:S02]  /*4df30*/  LEA.HI R6, R12, 0x50, RZ, 0x1e ;  /* 0x000000500c067811 */ /* 0x000fc400078ff0ff */
[----:B------:R0:W1:Y:S08]  /*4df40*/  MUFU.EX2 R12, R3 ;  /* 0x00000003000c7308 */ /* 0x0000700000000800 */
[----:B------:R-:W1:Y:S01]  /*4df50*/  MUFU.EX2 R4, R4 ;  /* 0x0000000400047308 */ /* 0x000e620000000800 */
[----:B------:R-:W-:Y:S01]  /*4df60*/  STL [R1+0xc2c], R0 ;  /* 0x000c2c0001007387 */ /* 0x000fe20000100800 */
[----:B------:R-:W-:-:S03]  /*4df70*/  FADD R5, R23, -R28 ;  /* 0x8000001c17057221 */ /* 0x000fc60000000000 */
[----:B0-----:R0:W3:Y:S04]  /*4df80*/  LDS R3, [R6.X16+0x20000] ;  /* 0x0200000006037984 */ /* 0x0010e8000000c800 */
[----:B------:R-:W3:Y:S04]  /*4df90*/  S2R R23, SR_TID.X ;  /* 0x0000000000177919 */ /* 0x000ee80000002100 */
[----:B0-----:R-:W4:Y:S04]  /*4dfa0*/  LDL.LU R6, [R1+0x12c] ;  /* 0x00012c0001067983 */ /* 0x001f280000300800 */
[----:B-1----:R-:W-:Y:S04]  /*4dfb0*/  STL [R1+0xc20], R12 ;  /* 0x000c200c01007387 */ /* 0x002fe80000100800 */
[----:B------:R2:W-:Y:S01]  /*4dfc0*/  STL [R1+0xbec], R4 ;  /* 0x000bec0401007387 */ /* 0x0005e20000100800 */
[----:B------:R-:W-:-:S03]  /*4dfd0*/  FMUL R5, R5, 1.4426950216293334961 ;  /* 0x3fb8aa3b05057820 */ /* 0x000fc60000400000 */
[----:B------:R-:W4:Y:S01]  /*4dfe0*/  LDL.LU R26, [R1+0x60] ;  /* 0x00006000011a7983 */ /* 0x000f220000300800 */
[----:B--2---:R-:W-:-:S04]  /*4dff0*/  FADD R4, R24, -R28 ;  /* 0x8000001c18047221 */ /* 0x004fc80000000000 */
[----:B------:R-:W-:Y:S01]  /*4e000*/  FMUL R4, R4, 1.4426950216293334961 ;  /* 0x3fb8aa3b04047820 */ /* 0x000fe20000400000 */
[----:B------:R-:W0:Y:S08]  /*4e010*/  MUFU.EX2 R5, R5 ;  /* 0x0000000500057308 */ /* 0x000e300000000800 */
[----:B------:R-:W1:Y:S01]  /*4e020*/  MUFU.EX2 R4, R4 ;  /* 0x0000000400047308 */ /* 0x000e620000000800 */
[----:B---3--:R-:W-:-:S02]  /*4e030*/  LOP3.LUT R24, R23, 0x1c, RZ, 0xc0, !PT ;  /* 0x0000001c17187812 */ /* 0x008fc400078ec0ff */
[----:B------:R-:W2:Y:S04]  /*4e040*/  LDL.LU R23, [R1+0xc0] ;  /* 0x0000c00001177983 */ /* 0x000ea80000300800 */
[----:B0-----:R0:W-:Y:S01]  /*4e050*/  STL [R1+0xbe4], R5 ;  /* 0x000be40501007387 */ /* 0x0011e20000100800 */
[----:B------:R-:W-:-:S03]  /*4e060*/  LEA.HI R24, R24, 0x58, RZ, 0x1e ;  /* 0x0000005818187811 */ /* 0x000fc600078ff0ff */
[----:B-1----:R1:W-:Y:S01]  /*4e070*/  STL [R1+0xc1c], R4 ;  /* 0x000c1c0401007387 */ /* 0x0023e20000100800 */
[----:B0-----:R-:W-:-:S04]  /*4e080*/  FADD R5, R25, -R28 ;  /* 0x8000001c19057221 */ /* 0x001fc80000000000 */
[----:B------:R-:W-:Y:S01]  /*4e090*/  FMUL R5, R5, 1.4426950216293334961 ;  /* 0x3fb8aa3b05057820 */ /* 0x000fe20000400000 */
[----:B----4-:R-:W-:Y:S02]  /*4e0a0*/  FMNMX R19, R2, R19, !PT ;  /* 0x0000001302137209 */ /* 0x010fe40007800000 */
[----:B------:R0:W3:Y:S03]  /*4e0b0*/  LDS R2, [R24.X16+0x20000] ;  /* 0x0200000018027984 */ /* 0x0000e6000000c800 */
[--C-:B-1----:R-:W-:Y:S01]  /*4e0c0*/  FADD R4, R22, -R19.reuse ;  /* 0x8000001316047221 */ /* 0x102fe20000000000 */
[----:B------:R-:W-:Y:S03]  /*4e0d0*/  STL [R1+0xe7c], R19 ;  /* 0x000e7c1301007387 */ /* 0x000fe60000100800 */
[----:B------:R-:W-:Y:S01]  /*4e0e0*/  FMUL R4, R4, 1.4426950216293334961 ;  /* 0x3fb8aa3b04047820 */ /* 0x000fe20000400000 */
[----:B------:R-:W4:Y:S01]  /*4e0f0*/  LDL.LU R28, [R1+0x50] ;  /* 0x00005000011c7983 */ /* 0x000f220000300800 */
[----:B------:R1:W-:Y:S03]  /*4e100*/  MUFU.EX2 R22, R5 ;  /* 0x0000000500167308 */ /* 0x0003e60000000800 */
[----:B0-----:R-:W2:Y:S04]  /*4e110*/  LDL R24, [R1+0x3c8] ;  /* 0x0003c80001187983 */ /* 0x001ea80000100800 */
[----:B------:R-:W2:Y:S01]  /*4e120*/  LDL.LU R25, [R1+0x48] ;  /* 0x0000480001197983 */ /* 0x000ea20000300800 */
[----:B-1----:R-:W-:-:S02]  /*4e130*/  FADD R5, R10, -R19 ;  /* 0x800000130a057221 */ /* 0x002fc40000000000 */
[----:B------:R0:W1:Y:S02]  /*4e140*/  MUFU.EX2 R10, R4 ;  /* 0x00000004000a7308 */ /* 0x0000640000000800 */
[----:B0-----:R-:W2:Y:S01]  /*4e150*/  LDL.LU R4, [R1+0xf4] ;  /* 0x0000f40001047983 */ /* 0x001ea20000300800 */
[----:B------:R-:W-:-:S03]  /*4e160*/  FMUL R5, R5, 1.4426950216293334961 ;  /* 0x3fb8aa3b05057820 */ /* 0x000fc60000400000 */
[----:B-1----:R0:W-:Y:S04]  /*4e170*/  STL [R1+0xbdc], R10 ;  /* 0x000bdc0a01007387 */ /* 0x0021e80000100800 */
[----:B0-----:R-:W3:Y:S04]  /*4e180*/  LDL.LU R10, [R1+0x64] ;  /* 0x00006400010a7983 */ /* 0x001ee80000300800 */
[----:B------:R-:W-:Y:S04]  /*4e190*/  STL [R1+0xc14], R22 ;  /* 0x000c141601007387 */ /* 0x000fe80000100800 */
[----:B------:R0:W-:Y:S02]  /*4e1a0*/  STL [R1+0x232c], R22 ;  /* 0x00232c1601007387 */ /* 0x0001e40000100800 */
[----:B0-----:R0:W1:Y:S02]  /*4e1b0*/  MUFU.EX2 R22, R5 ;  /* 0x0000000500167308 */ /* 0x0010640000000800 */
[--C-:B0-----:R-:W-:Y:S01]  /*4e1c0*/  FADD R5, R6, -R19.reuse ;  /* 0x8000001306057221 */ /* 0x101fe20000000000 */
[----:B-1----:R0:W-:Y:S01]  /*4e1d0*/  STL [R1+0xbd4], R22 ;  /* 0x000bd41601007387 */ /* 0x0021e20000100800 */
[----:B--2---:R-:W-:-:S03]  /*4e1e0*/  FADD R4, R4, -R19 ;  /* 0x8000001304047221 */ /* 0x004fc60000000000 */
[----:B------:R-:W2:Y:S01]  /*4e1f0*/  LDL.LU R19, [R1+0x2358] ;  /* 0x0023580001137983 */ /* 0x000ea20000300800 */
[----:B------:R-:W-:Y:S01]  /*4e200*/  FMUL R4, R4, 1.4426950216293334961 ;  /* 0x3fb8aa3b04047820 */ /* 0x000fe20000400000 */
[----:B0-----:R-:W-:Y:S02]  /*4e210*/  FMNMX R22, R3, R24, !PT ;  /* 0x0000001803167209 */ /* 0x001fe40007800000 */
[----:B------:R-:W2:Y:S03]  /*4e220*/  LDL.LU R6, [R1+0xc4] ;  /* 0x0000c40001067983 */ /* 0x000ea60000300800 */
[----:B------:R-:W0:Y:S02]  /*4e230*/  MUFU.EX2 R4, R4 ;  /* 0x0000000400047308 */ /* 0x000e240000000800 */
[----:B0-----:R0:W-:Y:S04]  /*4e240*/  STL [R1+0xc08], R4 ;  /* 0x000c080401007387 */ /* 0x0011e80000100800 */
[----:B------:R-:W3:Y:S01]  /*4e250*/  LDL R24, [R1+0x3cc] ;  /* 0x0003cc0001187983 */ /* 0x000ee20000100800 */
[----:B------:R-:W-:-:S02]  /*4e260*/  FMUL R3, R5, 1.4426950216293334961 ;  /* 0x3fb8aa3b05037820 */ /* 0x000fc40000400000 */
[--C-:B0-----:R-:W-:Y:S02]  /*4e270*/  FADD R4, R26, -R22.reuse ;  /* 0x800000161a047221 */ /* 0x101fe40000000000 */
[----:B------:R-:W0:Y:S01]  /*4e280*/  MUFU.EX2 R26, R3 ;  /* 0x00000003001a7308 */ /* 0x000e220000000800 */
[----:B------:R-:W-:Y:S01]  /*4e290*/  FADD R5, R23, -R22 ;  /* 0x8000001617057221 */ /* 0x000fe20000000000 */
[----:B------:R-:W-:Y:S01]  /*4e2a0*/  STL [R1+0xe74], R22 ;  /* 0x000e741601007387 */ /* 0x000fe20000100800 */
[----:B------:R-:W-:Y:S02]  /*4e2b0*/  FMUL R4, R4, 1.4426950216293334961 ;  /* 0x3fb8aa3b04047820 */ /* 0x000fe40000400000 */
[----:B------:R-:W-:Y:S01]  /*4e2c0*/  FMUL R5, R5, 1.4426950216293334961 ;  /* 0x3fb8aa3b05057820 */ /* 0x000fe20000400000 */
[----:B------:R-:W2:Y:S01]  /*4e2d0*/  LDL.LU R23, [R1+0x40] ;  /* 0x0000400001177983 */ /* 0x000ea20000300800 */
[----:B------:R-:W-:-:S04]  /*4e2e0*/  LOP3.LUT R29, R29, 0x1c, RZ, 0xc0, !PT ;  /* 0x0000001c1d1d7812 */ /* 0x000fc800078ec0ff */
[----:B------:R-:W-:Y:S01]  /*4e2f0*/  MUFU.EX2 R5, R5 ;  /* 0x0000000500057308 */ /* 0x000fe20000000800 */
[----:B0-----:R-:W-:Y:S04]  /*4e300*/  STL [R1+0xc00], R26 ;  /* 0x000c001a01007387 */ /* 0x001fe80000100800 */
[----:B------:R0:W-:Y:S03]  /*4e310*/  STL [R1+0x2328], R26 ;  /* 0x0023281a01007387 */ /* 0x0001e60000100800 */
[----:B0-----:R4:W0:Y:S01]  /*4e320*/  MUFU.EX2 R26, R4 ;  /* 0x00000004001a7308 */ /* 0x0018220000000800 */
[----:B------:R-:W-:-:S05]  /*4e330*/  LEA.HI R29, R29, 0x60, RZ, 0x1e ;  /* 0x000000601d1d7811 */ /* 0x000fca00078ff0ff */
[----:B------:R1:W2:Y:S01]  /*4e340*/  LDS R3, [R29.X16+0x20000] ;  /* 0x020000001d037984 */ /* 0x0002a2000000c800 */
[----:B----4-:R-:W-:-:S03]  /*4e350*/  FADD R4, R28, -R22 ;  /* 0x800000161c047221 */ /* 0x010fc60000000000 */
[----:B0-----:R0:W-:Y:S04]  /*4e360*/  STL [R1+0xbcc], R26 ;  /* 0x000bcc1a01007387 */ /* 0x0011e80000100800 */
[----:B-1----:R-:W4:Y:S04]  /*4e370*/  LDL R29, [R1+0x3d0] ;  /* 0x0003d000011d7983 */ /* 0x002f280000100800 */
[----:B0-----:R-:W4:Y:S01]  /*4e380*/  LDL R26, [R1+0xd60] ;  /* 0x000d6000011a7983 */ /* 0x001f220000100800 */
[----:B---3--:R-:W-:Y:S01]  /*4e390*/  FMNMX R28, R2, R24, !PT ;  /* 0x00000018021c7209 */ /* 0x008fe20007800000 */
[----:B------:R-:W-:-:S02]  /*4e3a0*/  FMUL R2, R4, 1.4426950216293334961 ;  /* 0x3fb8aa3b04027820 */ /* 0x000fc40000400000 */
[----:B------:R-:W3:Y:S01]  /*4e3b0*/  LDL.LU R24, [R1+0x3c] ;  /* 0x00003c0001187983 */ /* 0x000ee20000300800 */
[----:B------:R-:W-:-:S03]  /*4e3c0*/  FADD R4, R25, -R22 ;  /* 0x8000001619047221 */ /* 0x000fc60000000000 */
[----:B------:R0:W-:Y:S02]  /*4e3d0*/  STL [R1+0xbc8], R5 ;  /* 0x000bc80501007387 */ /* 0x0001e40000100800 */
[----:B0-----:R0:W1:Y:S02]  /*4e3e0*/  MUFU.EX2 R5, R2 ;  /* 0x0000000200057308 */ /* 0x0010640000000800 */
[----:B0-----:R-:W-:-:S06]  /*4e3f0*/  FMUL R2, R4, 1.4426950216293334961 ;  /* 0x3fb8aa3b04027820 */ /* 0x001fcc0000400000 */
[----:B------:R2:W0:Y:S01]  /*4e400*/  MUFU.EX2 R25, R2 ;  /* 0x0000000200197308 */ /* 0x0004220000000800 */
[--C-:B------:R-:W-:Y:S01]  /*4e410*/  FADD R4, R10, -R28.reuse ;  /* 0x8000001c0a047221 */ /* 0x100fe20000000000 */
[----:B------:R-:W-:Y:S03]  /*4e420*/  STL [R1+0xe6c], R28 ;  /* 0x000e6c1c01007387 */ /* 0x000fe60000100800 */
[----:B------:R-:W-:Y:S01]  /*4e430*/  FMUL R4, R4, 1.4426950216293334961 ;  /* 0x3fb8aa3b04047820 */ /* 0x000fe20000400000 */
[----:B------:R-:W3:Y:S04]  /*4e440*/  LDL R22, [R1+0xd80] ;  /* 0x000d800001167983 */ /* 0x000ee80000100800 */
[----:B-1----:R1:W-:Y:S04]  /*4e450*/  STL [R1+0xbfc], R5 ;  /* 0x000bfc0501007387 */ /* 0x0023e80000100800 */
[----:B------:R-:W3:Y:S04]  /*4e460*/  LDL.LU R10, [R1+0xd0] ;  /* 0x0000d000010a7983 */ /* 0x000ee80000300800 */
[----:B--2---:R-:W2:Y:S01]  /*4e470*/  LDS R2, [R19.X4+0x20680] ;  /* 0x0206800013027984 */ /* 0x004ea20000004800 */
[----:B-1----:R-:W-:-:S03]  /*4e480*/  FADD R5, R6, -R28 ;  /* 0x8000001c06057221 */ /* 0x002fc60000000000 */
[----:B------:R-:W2:Y:S04]  /*4e490*/  LDL.LU R6, [R1+0x34] ;  /* 0x0000340001067983 */ /* 0x000ea80000300800 */
[----:B0-----:R-:W-:Y:S04]  /*4e4a0*/  STL [R1+0xbf0], R25 ;  /* 0x000bf01901007387 */ /* 0x001fe80000100800 */
[----:B------:R0:W-:Y:S02]  /*4e4b0*/  STL [R1+0x2330], R25 ;  /* 0x0023301901007387 */ /* 0x0001e40000100800 */
[----:B0-----:R0:W1:Y:S02]  /*4e4c0*/  MUFU.EX2 R25, R4 ;  /* 0x0000000400197308 */ /* 0x0010640000000800 */
[----:B0-----:R-:W2:Y:S01]  /*4e4d0*/  LDL.LU R4, [R1+0x44] ;  /* 0x0000440001047983 */ /* 0x001ea20000300800 */
[----:B------:R-:W-:-:S06]  /*4e4e0*/  FMUL R5, R5, 1.4426950216293334961 ;  /* 0x3fb8aa3b05057820 */ /* 0x000fcc0000400000 */
[----:B------:R-:W0:Y:S01]  /*4e4f0*/  MUFU.EX2 R5, R5 ;  /* 0x0000000500057308 */ /* 0x000e220000000800 */
[----:B-1----:R1:W-:Y:S04]  /*4e500*/  STL [R1+0xbc4], R25 ;  /* 0x000bc41901007387 */ /* 0x0023e80000100800 */
[----:B-1----:R-:W3:Y:S04]  /*4e510*/  LDL.LU R25, [R1+0x30] ;  /* 0x0000300001197983 */ /* 0x002ee80000300800 */
[----:B0-----:R0:W-:Y:S02]  /*4e520*/  STL [R1+0xbc0], R5 ;  /* 0x000bc00501007387 */ /* 0x0011e40000100800 */
[----:B0-----:R-:W-:-:S02]  /*4e530*/  FADD R5, R23, -R28 ;  /* 0x8000001c17057221 */ /* 0x001fc40000000000 */
[----:B------:R-:W3:Y:S01]  /*4e540*/  LDL.LU R23, [R1+0x38] ;  /* 0x0000380001177983 */ /* 0x000ee20000300800 */
[----:B--2---:R-:W-:-:S04]  /*4e550*/  FADD R4, R4, -R28 ;  /* 0x8000001c04047221 */ /* 0x004fc80000000000 */
[----:B------:R-:W-:-:S06]  /*4e560*/  FMUL R4, R4, 1.4426950216293334961 ;  /* 0x3fb8aa3b04047820 */ /* 0x000fcc0000400000 */
[----:B------:R-:W0:Y:S01]  /*4e570*/  MUFU.EX2 R4, R4 ;  /* 0x0000000400047308 */ /* 0x000e220000000800 */
[----:B----4-:R-:W-:Y:S01]  /*4e580*/  FMNMX R28, R3, R29, !PT ;  /* 0x0000001d031c7209 */ /* 0x010fe20007800000 */
[----:B0-----:R-:W-:Y:S04]  /*4e590*/  STL [R1+0xbe8], R4 ;  /* 0x000be80401007387 */ /* 0x001fe80000100800 */
[----:B------:R0:W-:Y:S04]  /*4e5a0*/  STL [R1+0x2318], R29 ;  /* 0x0023181d01007387 */ /* 0x0001e80000100800 */
[----:B0-----:R-:W2:Y:S01]  /*4e5b0*/  LDL R29, [R1+0xd84] ;  /* 0x000d8400011d7983 */ /* 0x001ea20000100800 */
[----:B------:R-:W-:-:S03]  /*4e5c0*/  FADD R4, R27, R26 ;  /* 0x0000001a1b047221 */ /* 0x000fc60000000000 */
[----:B------:R-:W4:Y:S04]  /*4e5d0*/  LDL R27, [R1+0x3d4] ;  /* 0x0003d400011b7983 */ /* 0x000f280000100800 */
[----:B------:R-:W-:Y:S04]  /*4e5e0*/  STL [R1+0xe60], R28 ;  /* 0x000e601c01007387 */ /* 0x000fe80000100800 */
[----:B------:R-:W4:Y:S01]  /*4e5f0*/  LDL.LU R26, [R1+0xd8] ;  /* 0x0000d800011a7983 */ /* 0x000f220000300800 */
[----:B------:R-:W-:Y:S02]  /*4e600*/  FMUL R3, R5, 1.4426950216293334961 ;  /* 0x3fb8aa3b05037820 */ /* 0x000fe40000400000 */
[----:B---3--:R-:W-:-:S02]  /*4e610*/  FADD R5, R24, -R28 ;  /* 0x8000001c18057221 */ /* 0x008fc40000000000 */
[----:B------:R-:W0:Y:S02]  /*4e620*/  MUFU.EX2 R24, R3 ;  /* 0x0000000300187308 */ /* 0x000e240000000800 */
[----:B------:R-:W-:-:S06]  /*4e630*/  FMUL R5, R5, 1.4426950216293334961 ;  /* 0x3fb8aa3b05057820 */ /* 0x000fcc0000400000 */
[----:B------:R-:W1:Y:S01]  /*4e640*/  MUFU.EX2 R5, R5 ;  /* 0x0000000500057308 */ /* 0x000e620000000800 */
[----:B------:R-:W-:Y:S01]  /*4e650*/  FADD R6, R6, -R28 ;  /* 0x8000001c06067221 */ /* 0x000fe20000000000 */
[----:B0-----:R-:W-:Y:S04]  /*4e660*/  STL [R1+0xbe0], R24 ;  /* 0x000be01801007387 */ /* 0x001fe80000100800 */
[----:B------:R-:W-:Y:S01]  /*4e670*/  STL [R1+0x2324], R24 ;  /* 0x0023241801007387 */ /* 0x000fe20000100800 */
[----:B--2---:R-:W-:Y:S02]  /*4e680*/  FADD R3, R29, R4 ;  /* 0x000000041d037221 */ /* 0x004fe40000000000 */
[----:B------:R-:W-:-:S04]  /*4e690*/  FADD R4, R10, -R28 ;  /* 0x8000001c0a047221 */ /* 0x000fc80000000000 */
[----:B------:R-:W-:-:S06]  /*4e6a0*/  FMUL R4, R4, 1.4426950216293334961 ;  /* 0x3fb8aa3b04047820 */ /* 0x000fcc0000400000 */
[----:B------:R-:W0:Y:S01]  /*4e6b0*/  MUFU.EX2 R4, R4 ;  /* 0x0000000400047308 */ /* 0x000e220000000800 */
[----:B------:R-:W-:Y:S02]  /*4e6c0*/  FADD R3, R22, R3 ;  /* 0x0000000316037221 */ /* 0x000fe40000000000 */
[----:B------:R-:W2:Y:S01]  /*4e6d0*/  LDL R22, [R1+0xc58] ;  /* 0x000c580001167983 */ /* 0x000ea20000100800 */
[----:B----4-:R-:W-:Y:S01]  /*4e6e0*/  FMNMX R27, R2, R27, !PT ;  /* 0x0000001b021b7209 */ /* 0x010fe20007800000 */
[----:B------:R-:W-:Y:S02]  /*4e6f0*/  FMUL R2, R6, 1.4426950216293334961 ;  /* 0x3fb8aa3b06027820 */ /* 0x000fe40000400000 */
[----:B------:R-:W3:Y:S04]  /*4e700*/  LDL.LU R10, [R1+0x2c] ;  /* 0x00002c00010a7983 */ /* 0x000ee80000300800 */
[----:B-1----:R-:W-:Y:S04]  /*4e710*/  STL [R1+0x864], R5 ;  /* 0x0008640501007387 */ /* 0x002fe80000100800 */
[----:B0-----:R0:W-:Y:S04]  /*4e720*/  STL [R1+0x860], R4 ;  /* 0x0008600401007387 */ /* 0x0011e80000100800 */
[----:B------:R-:W1:Y:S04]  /*4e730*/  SHFL.BFLY PT, R5, R3, 0x2, 0x1f ;  /* 0x0c401f0003057f89 */ /* 0x000e6800000e0000 */
[----:B------:R-:W4:Y:S01]  /*4e740*/  LDL R6, [R1+0xc24] ;  /* 0x000c240001067983 */ /* 0x000f220000100800 */
[----:B0-----:R-:W-:-:S02]  /*4e750*/  FADD R4, R25, -R28 ;  /* 0x8000001c19047221 */ /* 0x001fc40000000000 */
[----:B------:R0:W1:Y:S02]  /*4e760*/  MUFU.EX2 R25, R2 ;  /* 0x0000000200197308 */ /* 0x0000640000000800 */
[----:B0-----:R-:W-:Y:S02]  /*4e770*/  FMUL R2, R4, 1.4426950216293334961 ;  /* 0x3fb8aa3b04027820 */ /* 0x001fe40000400000 */
[----:B------:R-:W-:-:S04]  /*4e780*/  FADD R4, R23, -R27 ;  /* 0x8000001b17047221 */ /* 0x000fc80000000000 */
[----:B------:R0:W1:Y:S02]  /*4e790*/  MUFU.EX2 R23, R2 ;  /* 0x0000000200177308 */ /* 0x0000640000000800 */
[----:B0-----:R-:W-:Y:S02]  /*4e7a0*/  FMUL R2, R4, 1.4426950216293334961 ;  /* 0x3fb8aa3b04027820 */ /* 0x001fe40000400000 */
[----:B------:R-:W-:-:S04]  /*4e7b0*/  FADD R4, R26, -R27 ;  /* 0x8000001b1a047221 */ /* 0x000fc80000000000 */
[----:B------:R0:W0:Y:S01]  /*4e7c0*/  MUFU.EX2 R26, R2 ;  /* 0x00000002001a7308 */ /* 0x0000220000000800 */
[----:B------:R1:W-:Y:S04]  /*4e7d0*/  STL [R1+0x231c], R28 ;  /* 0x00231c1c01007387 */ /* 0x0003e80000100800 */
[----:B-1----:R-:W2:Y:S04]  /*4e7e0*/  LDL R28, [R1+0xc38] ;  /* 0x000c3800011c7983 */ /* 0x002ea80000100800 */
[----:B------:R-:W-:Y:S04]  /*4e7f0*/  STL [R1+0xe58], R27 ;  /* 0x000e581b01007387 */ /* 0x000fe80000100800 */
[----:B------:R-:W2:Y:S04]  /*4e800*/  LDL R24, [R1+0xc4c] ;  /* 0x000c4c0001187983 */ /* 0x000ea80000100800 */
[----:B------:R-:W2:Y:S04]  /*4e810*/  LDL R29, [R1+0xc3c] ;  /* 0x000c3c00011d7983 */ /* 0x000ea80000100800 */
[----:B------:R-:W-:Y:S01]  /*4e820*/  STL [R1+0xbd8], R25 ;  /* 0x000bd81901007387 */ /* 0x000fe20000100800 */
[----:B0-----:R-:W-:-:S03]  /*4e830*/  FADD R2, R3, R5 ;  /* 0x0000000503027221 */ /* 0x001fc60000000000 */
[----:B------:R0:W-:Y:S04]  /*4e840*/  STL [R1+0x2334], R25 ;  /* 0x0023341901007387 */ /* 0x0001e80000100800 */
[----:B0-----:R-:W3:Y:S04]  /*4e850*/  LDL R25, [R1+0xc30] ;  /* 0x000c300001197983 */ /* 0x001ee80000100800 */
[----:B------:R-:W-:Y:S04]  /*4e860*/  STL [R1+0xbd0], R23 ;  /* 0x000bd01701007387 */ /* 0x000fe80000100800 */
[----:B------:R0:W-:Y:S04]  /*4e870*/  STL [R1+0x2320], R23 ;  /* 0x0023201701007387 */ /* 0x0001e80000100800 */
[----:B------:R-:W3:Y:S04]  /*4e880*/  LDL R5, [R1+0xc44] ;  /* 0x000c440001057983 */ /* 0x000ee80000100800 */
[----:B0-----:R-:W3:Y:S04]  /*4e890*/  LDL R23, [R1+0xc48] ;  /* 0x000c480001177983 */ /* 0x001ee80000100800 */
[----:B------:R-:W-:Y:S04]  /*4e8a0*/  STL [R1+0x850], R26 ;  /* 0x0008501a01007387 */ /* 0x000fe80000100800 */
[----:B------:R0:W-:Y:S04]  /*4e8b0*/  STL [R1+0x2338], R26 ;  /* 0x0023381a01007387 */ /* 0x0001e80000100800 */
[----:B0-----:R-:W3:Y:S01]  /*4e8c0*/  LDL R26, [R1+0xc50] ;  /* 0x000c5000011a7983 */ /* 0x001ee20000100800 */
[----:B------:R-:W-:-:S02]  /*4e8d0*/  FMUL R3, R4, 1.4426950216293334961 ;  /* 0x3fb8aa3b04037820 */ /* 0x000fc40000400000 */
[----:B------:R-:W-:Y:S02]  /*4e8e0*/  FADD R7, R7, R15 ;  /* 0x0000000f07077221 */ /* 0x000fe40000000000 */
[----:B----4-:R-:W-:-:S04]  /*4e8f0*/  FADD R6, R20, R6 ;  /* 0x0000000614067221 */ /* 0x010fc80000000000 */
[----:B------:R-:W-:Y:S02]  /*4e900*/  FADD R6, R16, R6 ;  /* 0x0000000610067221 */ /* 0x000fe40000000000 */
[----:B--2---:R-:W-:Y:S02]  /*4e910*/  FADD R7, R29, R7 ;  /* 0x000000071d077221 */ /* 0x004fe40000000000 */
[----:B---3--:R-:W-:Y:S02]  /*4e920*/  FADD R4, R22, R26 ;  /* 0x0000001a16047221 */ /* 0x008fe40000000000 */
[----:B------:R0:W1:Y:S02]  /*4e930*/  MUFU.EX2 R22, R3 ;  /* 0x0000000300167308 */ /* 0x0000640000000800 */
[----:B------:R-:W-:Y:S02]  /*4e940*/  FADD R11, R11, R4 ;  /* 0x000000040b0b7221 */ /* 0x000fe40000000000 */
[----:B------:R-:W-:-:S04]  /*4e950*/  FADD R4, R28, R25 ;  /* 0x000000191c047221 */ /* 0x000fc80000000000 */
[----:B------:R-:W-:Y:S01]  /*4e960*/  FADD R8, R8, R4 ;  /* 0x0000000408087221 */ /* 0x000fe20000000000 */
[----:B0-----:R-:W0:Y:S01]  /*4e970*/  LDS R3, [R19.X4+0x20700] ;  /* 0x0207000013037984 */ /* 0x001e220000004800 */
[----:B------:R-:W-:-:S03]  /*4e980*/  FADD R4, R17, R18 ;  /* 0x0000001211047221 */ /* 0x000fc60000000000 */
[----:B-1----:R-:W-:Y:S04]  /*4e990*/  STL [R1+0x84c], R22 ;  /* 0x00084c1601007387 */ /* 0x002fe80000100800 */
[----:B------:R1:W-:Y:S04]  /*4e9a0*/  STL [R1+0x233c], R22 ;  /* 0x00233c1601007387 */ /* 0x0003e80000100800 */
[----:B------:R-:W2:Y:S04]  /*4e9b0*/  LDL.LU R20, [R1+0x20] ;  /* 0x0000200001147983 */ /* 0x000ea80000300800 */
[----:B------:R-:W3:Y:S04]  /*4e9c0*/  LDL.LU R16, [R1+0x2354] ;  /* 0x0023540001107983 */ /* 0x000ee80000300800 */
[----:B------:R-:W4:Y:S04]  /*4e9d0*/  LDL.LU R18, [R1+0x2350] ;  /* 0x0023500001127983 */ /* 0x000f280000300800 */
[----:B------:R-:W2:Y:S01]  /*4e9e0*/  LDL.LU R17, [R1+0x234c] ;  /* 0x00234c0001117983 */ /* 0x000ea20000300800 */
[----:B------:R-:W-:-:S03]  /*4e9f0*/  FADD R5, R23, R5 ;  /* 0x0000000517057221 */ /* 0x000fc60000000000 */
[----:B------:R-:W3:Y:S01]  /*4ea00*/  LDL.LU R15, [R1+0x2348] ;  /* 0x00234800010f7983 */ /* 0x000ee20000300800 */
[----:B------:R-:W-:Y:S02]  /*4ea10*/  FADD R9, R9, R5 ;  /* 0x0000000509097221 */ /* 0x000fe40000000000 */
[----:B------:R-:W-:Y:S02]  /*4ea20*/  FADD R5, R21, R14 ;  /* 0x0000000e15057221 */ /* 0x000fe40000000000 */
[----:B------:R-:W3:Y:S02]  /*4ea30*/  LDL.LU R14, [R1+0x2344] ;  /* 0x00234400010e7983 */ /* 0x000ee40000300800 */
[----:B------:R-:W-:Y:S02]  /*4ea40*/  FADD R5, R0, R5 ;  /* 0x0000000500057221 */ /* 0x000fe40000000000 */
[----:B------:R-:W3:Y:S04]  /*4ea50*/  LDL.LU R21, [R1+0xc] ;  /* 0x00000c0001157983 */ /* 0x000ee80000300800 */
[----:B------:R-:W3:Y:S04]  /*4ea60*/  LDL.LU R0, [R1+0x2340] ;  /* 0x0023400001007983 */ /* 0x000ee80000300800 */
[----:B------:R-:W3:Y:S04]  /*4ea70*/  LDL.LU R29, [R1+0xe0] ;  /* 0x0000e000011d7983 */ /* 0x000ee80000300800 */
[----:B-1----:R-:W0:Y:S01]  /*4ea80*/  LDL R22, [R1+0x3d8] ;  /* 0x0003d80001167983 */ /* 0x002e220000100800 */
[----:B------:R-:W-:-:S02]  /*4ea90*/  FADD R10, R10, -R27 ;  /* 0x8000001b0a0a7221 */ /* 0x000fc40000000000 */
[----:B------:R-:W-:Y:S02]  /*4eaa0*/  FADD R4, R24, R4 ;  /* 0x0000000418047221 */ /* 0x000fe40000000000 */
[----:B------:R-:W3:Y:S04]  /*4eab0*/  LDL.LU R24, [R1+0x1c] ;  /* 0x00001c0001187983 */ /* 0x000ee80000300800 */
[----:B------:R-:W3:Y:S01]  /*4eac0*/  LDL.LU R25, [R1+0x18] ;  /* 0x0000180001197983 */ /* 0x000ee20000300800 */
[----:B----4-:R-:W-:Y:S02]  /*4ead0*/  FADD R18, R18, R11 ;  /* 0x0000000b12127221 */ /* 0x010fe40000000000 */
[----:B--2---:R-:W-:-:S03]  /*4eae0*/  FADD R17, R17, R9 ;  /* 0x0000000911117221 */ /* 0x004fc60000000000 */
[----:B------:R-:W1:Y:S01]  /*4eaf0*/  SHFL.BFLY PT, R9, R18, 0x2, 0x1f ;  /* 0x0c401f0012097f89 */ /* 0x000e6200000e0000 */
[----:B---3--:R-:W-:-:S03]  /*4eb00*/  FADD R15, R15, R6 ;  /* 0x000000060f0f7221 */ /* 0x008fc60000000000 */
[----:B------:R2:W-:Y:S01]  /*4eb10*/  LDS R6, [R19.X4+0x20780] ;  /* 0x0207800013067984 */ /* 0x0005e20000004800 */
[----:B------:R-:W-:Y:S02]  /*4eb20*/  FADD R16, R16, R8 ;  /* 0x0000000810107221 */ /* 0x000fe40000000000 */
[----:B------:R-:W-:Y:S01]  /*4eb30*/  FADD R20, R20, -R27 ;  /* 0x8000001b14147221 */ /* 0x000fe20000000000 */
[----:B------:R-:W3:Y:S01]  /*4eb40*/  SHFL.BFLY PT, R8, R15, 0x2, 0x1f ;  /* 0x0c401f000f087f89 */ /* 0x000ee200000e0000 */
[----:B--2---:R-:W-:-:S04]  /*4eb50*/  FMUL R19, R10, 1.4426950216293334961 ;  /* 0x3fb8aa3b0a137820 */ /* 0x004fc80000400000 */
[----:B------:R2:W4:Y:S01]  /*4eb60*/  MUFU.EX2 R27, R19 ;  /* 0x00000013001b7308 */ /* 0x0005220000000800 */
[----:B0-----:R-:W-:Y:S01]  /*4eb70*/  FMNMX R26, R3, R22, !PT ;  /* 0x00000016031a7209 */ /* 0x001fe20007800000 */
[----:B--2---:R-:W2:Y:S01]  /*4eb80*/  LDL R19, [R1+0x3dc] ;  /* 0x0003dc0001137983 */ /* 0x004ea20000100800 */
[----:B------:R-:W-:Y:S02]  /*4eb90*/  FMUL R3, R20, 1.4426950216293334961 ;  /* 0x3fb8aa3b14037820 */ /* 0x000fe40000400000 */
[----:B-1----:R-:W-:Y:S02]  /*4eba0*/  FADD R9, R18, R9 ;  /* 0x0000000912097221 */ /* 0x002fe40000000000 */
[----:B------:R-:W-:Y:S02]  /*4ebb0*/  FADD R18, R21, -R26 ;  /* 0x8000001a15127221 */ /* 0x000fe40000000000 */
[----:B------:R-:W0:Y:S01]  /*4ebc0*/  MUFU.EX2 R21, R3 ;  /* 0x0000000300157308 */ /* 0x000e220000000800 */
[----:B----4-:R-:W-:Y:S01]  /*4ebd0*/  STL [R1+0x86c], R27 ;  /* 0x00086c1b01007387 */ /* 0x010fe20000100800 */
[----:B---3--:R-:W-:-:S02]  /*4ebe0*/  FADD R8, R15, R8 ;  /* 0x000000080f087221 */ /* 0x008fc40000000000 */
[----:B------:R-:W-:Y:S01]  /*4ebf0*/  FADD R15, R29, -R26 ;  /* 0x8000001a1d0f7221 */ /* 0x000fe20000000000 */
[----:B------:R-:W-:Y:S04]  /*4ec00*/  STL [R1+0xe50], R26 ;  /* 0x000e501a01007387 */ /* 0x000fe80000100800 */
[----:B0-----:R-:W-:Y:S04]  /*4ec10*/  STL [R1+0x854], R21 ;  /* 0x0008541501007387 */ /* 0x001fe80000100800 */
[----:B------:R-:W3:Y:S01]  /*4ec20*/  LDL.LU R29, [R1+0xe8] ;  /* 0x0000e800011d7983 */ /* 0x000ee20000300800 */
[----:B------:R-:W-:-:S03]  /*4ec30*/  FADD R14, R14, R4 ;  /* 0x000000040e0e7221 */ /* 0x000fc60000000000 */
[----:B------:R-:W0:Y:S01]  /*4ec40*/  SHFL.BFLY PT, R4, R17, 0x2, 0x1f ;  /* 0x0c401f0011047f89 */ /* 0x000e2200000e0000 */
[----:B------:R-:W-:-:S03]  /*4ec50*/  FADD R12, R12, R5 ;  /* 0x000000050c0c7221 */ /* 0x000fc60000000000 */
[----:B------:R-:W1:Y:S04]  /*4ec60*/  SHFL.BFLY PT, R11, R16, 0x2, 0x1f ;  /* 0x0c401f00100b7f89 */ /* 0x000e6800000e0000 */
[----:B------:R-:W4:Y:S01]  /*4ec70*/  SHFL.BFLY PT, R10, R12, 0x2, 0x1f ;  /* 0x0c401f000c0a7f89 */ /* 0x000f2200000e0000 */
[----:B0-----:R-:W-:Y:S02]  /*4ec80*/  FADD R3, R17, R4 ;  /* 0x0000000411037221 */ /* 0x001fe40000000000 */
[----:B-1----:R-:W-:Y:S02]  /*4ec90*/  FADD R4, R16, R11 ;  /* 0x0000000b10047221 */ /* 0x002fe40000000000 */
[----:B------:R-:W-:Y:S02]  /*4eca0*/  FMUL R11, R18, 1.4426950216293334961 ;  /* 0x3fb8aa3b120b7820 */ /* 0x000fe40000400000 */
[----:B----4-:R-:W-:-:S02]  /*4ecb0*/  FADD R10, R12, R10 ;  /* 0x0000000a0c0a7221 */ /* 0x010fc40000000000 */
[----:B------:R0:W1:Y:S01]  /*4ecc0*/  MUFU.EX2 R23, R11 ;  /* 0x0000000b00177308 */ /* 0x0000620000000800 */
[----:B------:R-:W-:Y:S01]  /*4ecd0*/  FADD R12, R24, -R26 ;  /* 0x8000001a180c7221 */ /* 0x000fe20000000000 */
[----:B------:R-:W4:Y:S04]  /*4ece0*/  SHFL.BFLY PT, R17, R2, 0x1, 0x1f ;  /* 0x0c201f0002117f89 */ /* 0x000f2800000e0000 */
[----:B------:R-:W2:Y:S01]  /*4ecf0*/  SHFL.BFLY PT, R16, R9, 0x1, 0x1f ;  /* 0x0c201f0009107f89 */ /* 0x000ea200000e0000 */
[----:B0-----:R-:W-:-:S04]  /*4ed00*/  FMUL R11, R15, 1.4426950216293334961 ;  /* 0x3fb8aa3b0f0b7820 */ /* 0x001fc80000400000 */
[----:B------:R0:W2:Y:S02]  /*4ed10*/  MUFU.EX2 R24, R11 ;  /* 0x0000000b00187308 */ /* 0x0000a40000000800 */
[----:B0-----:R-:W-:-:S06]  /*4ed20*/  FMUL R11, R12, 1.4426950216293334961 ;  /* 0x3fb8aa3b0c0b7820 */ /* 0x001fcc0000400000 */
[----:B------:R-:W0:Y:S01]  /*4ed30*/  MUFU.EX2 R20, R11 ;  /* 0x0000000b00147308 */ /* 0x000e220000000800 */
[----:B-1----:R-:W-:Y:S04]  /*4ed40*/  STL [R1+0x830], R23 ;  /* 0x0008301701007387 */ /* 0x002fe80000100800 */
[----:B------:R-:W3:Y:S01]  /*4ed50*/  LDL.LU R28, [R1+0x10] ;  /* 0x00001000011c7983 */ /* 0x000ee20000300800 */
[----:B----4-:R-:W-:Y:S01]  /*4ed60*/  FADD R2, R2, R17 ;  /* 0x0000001102027221 */ /* 0x010fe20000000000 */
[----:B--2---:R-:W-:Y:S01]  /*4ed70*/  FMNMX R22, R6, R19, !PT ;  /* 0x0000001306167209 */ /* 0x004fe20007800000 */
[----:B------:R-:W-:Y:S02]  /*4ed80*/  FADD R6, R25, -R26 ;  /* 0x8000001a19067221 */ /* 0x000fe40000000000 */
[----:B------:R-:W2:Y:S02]  /*4ed90*/  LDL R26, [R1+0xbe4] ;  /* 0x000be400011a7983 */ /* 0x000ea40000100800 */
[----:B------:R-:W-:-:S04]  /*4eda0*/  FMUL R6, R6, 1.4426950216293334961 ;  /* 0x3fb8aa3b06067820 */ /* 0x000fc80000400000 */
[----:B------:R-:W1:Y:S01]  /*4edb0*/  MUFU.EX2 R19, R6 ;  /* 0x0000000600137308 */ /* 0x000e620000000800 */
[--C-:B------:R-:W-:Y:S01]  /*4edc0*/  FADD R0, R0, -R22.reuse ;  /* 0x8000001600007221 */ /* 0x100fe20000000000 */
[----:B------:R-:W-:Y:S03]  /*4edd0*/  STL [R1+0xe4c], R22 ;  /* 0x000e4c1601007387 */ /* 0x000fe60000100800 */
[----:B------:R-:W-:Y:S01]  /*4ede0*/  FMUL R0, R0, 1.4426950216293334961 ;  /* 0x3fb8aa3b00007820 */ /* 0x000fe20000400000 */
[----:B------:R-:W-:Y:S04]  /*4edf0*/  STL [R1+0x820], R24 ;  /* 0x0008201801007387 */ /* 0x000fe80000100800 */
[----:B0-----:R-:W-:Y:S04]  /*4ee00*/  STL [R1+0x844], R20 ;  /* 0x0008441401007387 */ /* 0x001fe80000100800 */
[----:B-1----:R-:W-:Y:S01]  /*4ee10*/  STL [R1+0x83c], R19 ;  /* 0x00083c1301007387 */ /* 0x002fe20000100800 */
[----:B---3--:R-:W-:-:S02]  /*4ee20*/  FADD R18, R29, -R22 ;  /* 0x800000161d127221 */ /* 0x008fc40000000000 */
[----:B------:R0:W1:Y:S01]  /*4ee30*/  MUFU.EX2 R29, R0 ;  /* 0x00000000001d7308 */ /* 0x0000620000000800 */
[----:B------:R-:W3:Y:S04]  /*4ee40*/  LDL R25, [R1+0xbc8] ;  /* 0x000bc80001197983 */ /* 0x000ee80000100800 */
[----:B------:R-:W4:Y:S01]  /*4ee50*/  LDL R17, [R1+0xbdc] ;  /* 0x000bdc0001117983 */ /* 0x000f220000100800 */
[----:B0-----:R-:W-:-:S03]  /*4ee60*/  FADD R0, R9, R16 ;  /* 0x0000001009007221 */ /* 0x001fc60000000000 */
[----:B------:R-:W2:Y:S01]  /*4ee70*/  LDL.LU R16, [R1+0x174] ;  /* 0x0001740001107983 */ /* 0x000ea20000300800 */
[----:B------:R-:W-:-:S03]  /*4ee80*/  FADD R13, R13, R7 ;  /* 0x000000070d0d7221 */ /* 0x000fc60000000000 */
[----:B------:R-:W0:Y:S04]  /*4ee90*/  SHFL.BFLY PT, R5, R14, 0x2, 0x1f ;  /* 0x0c401f000e057f89 */ /* 0x000e2800000e0000 */
[----:B------:R-:W1:Y:S04]  /*4eea0*/  SHFL.BFLY PT, R7, R13, 0x2, 0x1f ;  /* 0x0c401f000d077f89 */ /* 0x000e6800000e0000 */
[----:B------:R-:W1:Y:S04]  /*4eeb0*/  SHFL.BFLY PT, R15, R3, 0x1, 0x1f ;  /* 0x0c201f00030f7f89 */ /* 0x000e6800000e0000 */
[----:B------:R-:W1:Y:S01]  /*4eec0*/  SHFL.BFLY PT, R12, R4, 0x1, 0x1f ;  /* 0x0c201f00040c7f89 */ /* 0x000e6200000e0000 */
[----:B------:R-:W-:-:S02]  /*4eed0*/  FMUL R9, R18, 1.4426950216293334961 ;  /* 0x3fb8aa3b12097820 */ /* 0x000fc40000400000 */
[----:B0-----:R-:W-:Y:S02]  /*4eee0*/  FADD R5, R14, R5 ;  /* 0x000000050e057221 */ /* 0x001fe40000000000 */
[----:B-1----:R-:W-:Y:S02]  /*4eef0*/  FADD R7, R13, R7 ;  /* 0x000000070d077221 */ /* 0x002fe40000000000 */
[----:B------:R-:W0:Y:S04]  /*4ef00*/  SHFL.BFLY PT, R13, R8, 0x1, 0x1f ;  /* 0x0c201f00080d7f89 */ /* 0x000e2800000e0000 */
[----:B------:R-:W1:Y:S01]  /*4ef10*/  SHFL.BFLY PT, R14, R5, 0x1, 0x1f ;  /* 0x0c201f00050e7f89 */ /* 0x000e6200000e0000 */
[----:B------:R-:W-:-:S03]  /*4ef20*/  FADD R15, R3, R15 ;  /* 0x0000000f030f7221 */ /* 0x000fc60000000000 */
[----:B------:R-:W2:Y:S01]  /*4ef30*/  SHFL.BFLY PT, R6, R10, 0x1, 0x1f ;  /* 0x0c201f000a067f89 */ /* 0x000ea200000e0000 */
[----:B------:R-:W-:Y:S02]  /*4ef40*/  FADD R12, R4, R12 ;  /* 0x0000000c040c7221 */ /* 0x000fe40000000000 */
[----:B------:R-:W-:Y:S02]  /*4ef50*/  FADD R3, R28, -R22 ;  /* 0x800000161c037221 */ /* 0x000fe40000000000 */
[----:B------:R1:W1:Y:S01]  /*4ef60*/  MUFU.EX2 R28, R9 ;  /* 0x00000009001c7308 */ /* 0x0002620000000800 */
[----:B------:R-:W-:Y:S01]  /*4ef70*/  STL [R1+0x80c], R29 ;  /* 0x00080c1d01007387 */ /* 0x000fe20000100800 */
[----:B0-----:R-:W-:-:S03]  /*4ef80*/  FADD R13, R8, R13 ;  /* 0x0000000d080d7221 */ /* 0x001fc60000000000 */
[----:B------:R-:W-:Y:S01]  /*4ef90*/  STL [R1+0x18], R15 ;  /* 0x0000180f01007387 */ /* 0x000fe20000100800 */
[----:B-1----:R-:W-:-:S03]  /*4efa0*/  FADD R14, R5, R14 ;  /* 0x0000000e050e7221 */ /* 0x002fc60000000000 */
[----:B------:R-:W3:Y:S04]  /*4efb0*/  LDL R9, [R1+0xc08] ;  /* 0x000c080001097983 */ /* 0x000ee80000100800 */
[----:B------:R-:W3:Y:S04]  /*4efc0*/  LDL R8, [R1+0xbfc] ;  /* 0x000bfc0001087983 */ /* 0x000ee80000100800 */
[----:B------:R-:W-:Y:S01]  /*4efd0*/  STL [R1+0x7fc], R28 ;  /* 0x0007fc1c01007387 */ /* 0x000fe20000100800 */
[----:B------:R-:W-:Y:S03]  /*4efe0*/  BSSY B0, `(.L_x_18) ;  /* 0x0000060000007945 */ /* 0x000fe60003800000 */
[----:B------:R-:W-:Y:S01]  /*4eff0*/  BAR.SYNC.DEFER_BLOCKING 0x0 ;  /* 0x0000000000007b1d */ /* 0x000fe20000010000 */
[----:B--2---:R-:W-:-:S05]  /*4f000*/  FADD R4, R16, -R22 ;  /* 0x8000001610047221 */ /* 0x004fca0000000000 */
[----:B------:R-:W2:Y:S01]  /*4f010*/  LDL.LU R22, [R1+0x233c] ;  /* 0x00233c0001167983 */ /* 0x000ea20000300800 */
[----:B------:R-:W-:-:S03]  /*4f020*/  FMUL R5, R4, 1.4426950216293334961 ;  /* 0x3fb8aa3b04057820 */ /* 0x000fc60000400000 */
[----:B------:R-:W2:Y:S01]  /*4f030*/  LDL R4, [R1+0xbec] ;  /* 0x000bec0001047983 */ /* 0x000ea20000100800 */
[----:B------:R-:W-:-:S03]  /*4f040*/  FADD R16, R10, R6 ;  /* 0x000000060a107221 */ /* 0x000fc60000000000 */
[----:B------:R-:W3:Y:S04]  /*4f050*/  LDL R10, [R1+0xc1c] ;  /* 0x000c1c00010a7983 */ /* 0x000ee80000100800 */
[----:B------:R-:W0:Y:S01]  /*4f060*/  SHFL.BFLY PT, R11, R7, 0x1, 0x1f ;  /* 0x0c201f00070b7f89 */ /* 0x000e2200000e0000 */
[----:B------:R-:W-:-:S03]  /*4f070*/  FMUL R3, R3, 1.4426950216293334961 ;  /* 0x3fb8aa3b03037820 */ /* 0x000fc60000400000 */
[----:B------:R-:W4:Y:S01]  /*4f080*/  LDL R6, [R1+0xbc4] ;  /* 0x000bc40001067983 */ /* 0x000f220000100800 */
[----:B------:R1:W0:Y:S03]  /*4f090*/  MUFU.EX2 R18, R3 ;  /* 0x0000000300127308 */ /* 0x0002260000000800 */
[----:B-1----:R-:W4:Y:S01]  /*4f0a0*/  LDL R3, [R1+0xbd4] ;  /* 0x000bd40001037983 */ /* 0x002f220000100800 */
[----:B0-----:R-:W-:-:S03]  /*4f0b0*/  FADD R15, R7, R11 ;  /* 0x0000000b070f7221 */ /* 0x001fc60000000000 */
[----:B------:R-:W4:Y:S04]  /*4f0c0*/  LDL R7, [R1+0x864] ;  /* 0x0008640001077983 */ /* 0x000f280000100800 */
[----:B------:R-:W4:Y:S04]  /*4f0d0*/  LDL R11, [R1+0xbe8] ;  /* 0x000be800010b7983 */ /* 0x000f280000100800 */
[----:B------:R0:W-:Y:S01]  /*4f0e0*/  STL [R1+0x824], R18 ;  /* 0x0008241201007387 */ /* 0x0001e20000100800 */
[----:B--2---:R-:W-:-:S03]  /*4f0f0*/  FADD R4, R4, R26 ;  /* 0x0000001a04047221 */ /* 0x004fc60000000000 */
[----:B------:R-:W2:Y:S01]  /*4f100*/  LDL.LU R26, [R1+0x2338] ;  /* 0x00233800011a7983 */ /* 0x000ea20000300800 */
[----:B---3--:R-:W-:-:S03]  /*4f110*/  FADD R10, R10, R4 ;  /* 0x000000040a0a7221 */ /* 0x008fc60000000000 */
[----:B------:R-:W3:Y:S01]  /*4f120*/  LDL R4, [R1+0xbcc] ;  /* 0x000bcc0001047983 */ /* 0x000ee20000100800 */
[----:B----4-:R-:W-:Y:S02]  /*4f130*/  FADD R3, R17, R3 ;  /* 0x0000000311037221 */ /* 0x010fe40000000000 */
[----:B------:R1:W4:Y:S02]  /*4f140*/  MUFU.EX2 R17, R5 ;  /* 0x0000000500117308 */ /* 0x0003240000000800 */
[----:B------:R-:W-:Y:S02]  /*4f150*/  FADD R9, R9, R3 ;  /* 0x0000000309097221 */ /* 0x000fe40000000000 */
[----:B------:R-:W2:Y:S04]  /*4f160*/  LDL R3, [R1+0xbc0] ;  /* 0x000bc00001037983 */ /* 0x000ea80000100800 */
[----:B-1----:R-:W2:Y:S01]  /*4f170*/  LDL R5, [R1+0x860] ;  /* 0x0008600001057983 */ /* 0x002ea20000100800 */
[----:B---3--:R-:W-:-:S03]  /*4f180*/  FADD R4, R4, R25 ;  /* 0x0000001904047221 */ /* 0x008fc60000000000 */
[----:B------:R-:W3:Y:S01]  /*4f190*/  LDL.LU R25, [R1+0x2334] ;  /* 0x0023340001197983 */ /* 0x000ee20000300800 */
[----:B------:R-:W-:-:S03]  /*4f1a0*/  FADD R8, R8, R4 ;  /* 0x0000000408087221 */ /* 0x000fc60000000000 */
[----:B----4-:R-:W-:Y:S01]  /*4f1b0*/  STL [R1+0x814], R17 ;  /* 0x0008141101007387 */ /* 0x010fe20000100800 */
[----:B--2---:R-:W-:Y:S02]  /*4f1c0*/  FADD R6, R6, R3 ;  /* 0x0000000306067221 */ /* 0x004fe40000000000 */
[----:B------:R-:W-:Y:S02]  /*4f1d0*/  FADD R3, R7, R5 ;  /* 0x0000000507037221 */ /* 0x000fe40000000000 */
[----:B------:R-:W-:Y:S02]  /*4f1e0*/  FADD R7, R26, R22 ;  /* 0x000000161a077221 */ /* 0x000fe40000000000 */
[----:B------:R-:W-:Y:S02]  /*4f1f0*/  FADD R5, R23, R24 ;  /* 0x0000001817057221 */ /* 0x000fe40000000000 */
[----:B---3--:R-:W-:Y:S02]  /*4f200*/  FADD R4, R25, R3 ;  /* 0x0000000319047221 */ /* 0x008fe40000000000 */
[----:B------:R-:W0:Y:S04]  /*4f210*/  LDL.LU R25, [R1+0x2330] ;  /* 0x0023300001197983 */ /* 0x000e280000300800 */
[----:B------:R-:W2:Y:S04]  /*4f220*/  LDL.LU R22, [R1+0x232c] ;  /* 0x00232c0001167983 */ /* 0x000ea80000300800 */
[----:B------:R-:W3:Y:S04]  /*4f230*/  LDL.LU R26, [R1+0x2328] ;  /* 0x00232800011a7983 */ /* 0x000ee80000300800 */
[----:B------:R-:W4:Y:S04]  /*4f240*/  LDL.LU R24, [R1+0x2324] ;  /* 0x0023240001187983 */ /* 0x000f280000300800 */
[----:B------:R-:W2:Y:S01]  /*4f250*/  LDL.LU R23, [R1+0x2320] ;  /* 0x0023200001177983 */ /* 0x000ea20000300800 */
[----:B------:R-:W-:-:S02]  /*4f260*/  FADD R3, R29, R28 ;  /* 0x0000001c1d037221 */ /* 0x000fc40000000000 */
[----:B------:R-:W-:Y:S01]  /*4f270*/  FADD R6, R11, R6 ;  /* 0x000000060b067221 */ /* 0x000fe20000000000 */
[----:B------:R1:W5:Y:S01]  /*4f280*/  LDL.LU R28, [R1+0x231c] ;  /* 0x00231c00011c7983 */ /* 0x0003620000300800 */
[----:B------:R-:W-:Y:S02]  /*4f290*/  FADD R5, R20, R5 ;  /* 0x0000000514057221 */ /* 0x000fe40000000000 */
[----:B------:R-:W-:Y:S01]  /*4f2a0*/  FADD R7, R27, R7 ;  /* 0x000000071b077221 */ /* 0x000fe20000000000 */
[----:B------:R1:W5:Y:S01]  /*4f2b0*/  LDL.LU R29, [R1+0x2318] ;  /* 0x00231800011d7983 */ /* 0x0003620000300800 */
[----:B------:R-:W-:Y:S02]  /*4f2c0*/  FADD R3, R18, R3 ;  /* 0x0000000312037221 */ /* 0x000fe40000000000 */
[----:B------:R-:W-:Y:S02]  /*4f2d0*/  FADD R7, R21, R7 ;  /* 0x0000000715077221 */ /* 0x000fe40000000000 */
[----:B------:R-:W-:-:S02]  /*4f2e0*/  FADD R5, R19, R5 ;  /* 0x0000000513057221 */ /* 0x000fc40000000000 */
[----:B------:R-:W-:Y:S02]  /*4f2f0*/  FADD R3, R17, R3 ;  /* 0x0000000311037221 */ /* 0x000fe40000000000 */
[----:B0-----:R-:W-:Y:S02]  /*4f300*/  FADD R18, R25, R8 ;  /* 0x0000000819127221 */ /* 0x001fe40000000000 */
[----:B---3--:R-:W-:Y:S02]  /*4f310*/  FADD R20, R26, R9 ;  /* 0x000000091a147221 */ /* 0x008fe40000000000 */
[----:B----4-:R-:W-:-:S03]  /*4f320*/  FADD R11, R24, R6 ;  /* 0x00000006180b7221 */ /* 0x010fc60000000000 */
[----:B------:R-:W0:Y:S04]  /*4f330*/  SHFL.BFLY PT, R21, R20, 0x2, 0x1f ;  /* 0x0c401f0014157f89 */ /* 0x000e2800000e0000 */
[----:B------:R-:W3:Y:S01]  /*4f340*/  SHFL.BFLY PT, R19, R18, 0x2, 0x1f ;  /* 0x0c401f0012137f89 */ /* 0x000ee200000e0000 */
[----:B--2---:R-:W-:-:S03]  /*4f350*/  FADD R9, R23, R4 ;  /* 0x0000000417097221 */ /* 0x004fc60000000000 */
[----:B------:R-:W2:Y:S04]  /*4f360*/  SHFL.BFLY PT, R17, R11, 0x2, 0x1f ;  /* 0x0c401f000b117f89 */ /* 0x000ea800000e0000 */
[----:B------:R-:W4:Y:S04]  /*4f370*/  SHFL.BFLY PT, R6, R5, 0x2, 0x1f ;  /* 0x0c401f0005067f89 */ /* 0x000f2800000e0000 */
[----:B------:R-:W1:Y:S01]  /*4f380*/  SHFL.BFLY PT, R4, R3, 0x2, 0x1f ;  /* 0x0c401f0003047f89 */ /* 0x000e6200000e0000 */
[----:B------:R-:W-:-:S03]  /*4f390*/  FADD R22, R22, R10 ;  /* 0x0000000a16167221 */ /* 0x000fc60000000000 */
[----:B------:R-:W-:Y:S04]  /*4f3a0*/  SHFL.BFLY PT, R10, R9, 0x2, 0x1f ;  /* 0x0c401f00090a7f89 */ /* 0x000fe800000e0000 */
[----:B------:R-:W1:Y:S01]  /*4f3b0*/  SHFL.BFLY PT, R23, R22, 0x2, 0x1f ;  /* 0x0c401f0016177f89 */ /* 0x000e6200000e0000 */
[----:B0-----:R-:W-:Y:S02]  /*4f3c0*/  FADD R26, R20, R21 ;  /* 0x00000015141a7221 */ /* 0x001fe40000000000 */
[----:B---3--:R-:W-:Y:S01]  /*4f3d0*/  FADD R25, R18, R19 ;  /* 0x0000001312197221 */ /* 0x008fe20000000000 */
[----:B------:R-:W0:Y:S01]  /*4f3e0*/  SHFL.BFLY PT, R8, R7, 0x2, 0x1f ;  /* 0x0c401f0007087f89 */ /* 0x000e2200000e0000 */
[----:B--2---:R-:W-:Y:S02]  /*4f3f0*/  FADD R24, R11, R17 ;  /* 0x000000110b187221 */ /* 0x004fe40000000000 */
[----:B----4-:R-:W-:-:S02]  /*4f400*/  FADD R20, R5, R6 ;  /* 0x0000000605147221 */ /* 0x010fc40000000000 */
[----:B------:R-:W2:Y:S01]  /*4f410*/  SHFL.BFLY PT, R5, R26, 0x1, 0x1f ;  /* 0x0c201f001a057f89 */ /* 0x000ea200000e0000 */
[----:B-1----:R-:W-:-:S03]  /*4f420*/  FADD R19, R3, R4 ;  /* 0x0000000403137221 */ /* 0x002fc60000000000 */
[----:B------:R-:W1:Y:S04]  /*4f430*/  SHFL.BFLY PT, R4, R25, 0x1, 0x1f ;  /* 0x0c201f0019047f89 */ /* 0x000e6800000e0000 */
[----:B------:R-:W3:Y:S01]  /*4f440*/  SHFL.BFLY PT, R3, R24, 0x1, 0x1f ;  /* 0x0c201f0018037f89 */ /* 0x000ee200000e0000 */
[----:B------:R-:W-:Y:S02]  /*4f450*/  FADD R27, R22, R23 ;  /* 0x00000017161b7221 */ /* 0x000fe40000000000 */
[----:B------:R-:W-:Y:S02]  /*4f460*/  FADD R23, R9, R10 ;  /* 0x0000000a09177221 */ /* 0x000fe40000000000 */
[----:B0-----:R-:W-:Y:S01]  /*4f470*/  FADD R21, R7, R8 ;  /* 0x0000000807157221 */ /* 0x001fe20000000000 */
[----:B--2---:R-:W-:Y:S04]  /*4f480*/  STL [R1], R5 ;  /* 0x0000000501007387 */ /* 0x004fe80000100800 */
[----:B------:R-:W0:Y:S04]  /*4f490*/  SHFL.BFLY PT, R5, R23, 0x1, 0x1f ;  /* 0x0c201f0017057f89 */ /* 0x000e2800000e0000 */
[----:B-1----:R-:W-:Y:S04]  /*4f4a0*/  STL [R1+0x4], R4 ;  /* 0x0000040401007387 */ /* 0x002fe80000100800 */
[----:B------:R-:W1:Y:S04]  /*4f4b0*/  SHFL.BFLY PT, R4, R21, 0x1, 0x1f ;  /* 0x0c201f0015047f89 */ /* 0x000e6800000e0000 */
[----:B---3--:R-:W-:Y:S04]  /*4f4c0*/  STL [R1+0x8], R3 ;  /* 0x0000080301007387 */ /* 0x008fe80000100800 */
[----:B------:R-:W2:Y:S04]  /*4f4d0*/  SHFL.BFLY PT, R3, R20, 0x1, 0x1f ;  /* 0x0c201f0014037f89 */ /* 0x000ea800000e0000 */
[----:B0-----:R0:W-:Y:S04]  /*4f4e0*/  STL [R1+0xc], R5 ;  /* 0x00000c0501007387 */ /* 0x0011e80000100800 */
[----:B-1----:R0:W-:Y:S04]  /*4f4f0*/  STL [R1+0x10], R4 ;  /* 0x0000100401007387 */ /* 0x0021e80000100800 */
[----:B--2---:R0:W-:Y:S04]  /*4f500*/  STL [R1+0x14], R3 ;  /* 0x0000140301007387 */ /* 0x0041e80000100800 */
[----:B------:R0:W1:Y:S04]  /*4f510*/  SHFL.BFLY PT, R17, R27, 0x1, 0x1f ;  /* 0x0c201f001b117f89 */ /* 0x00006800000e0000 */
[----:B------:R0:W2:Y:S01]  /*4f520*/  SHFL.BFLY PT, R18, R19, 0x1, 0x1f ;  /* 0x0c201f0013127f89 */ /* 0x0000a200000e0000 */
[----:B------:R-:W-:Y:S05]  /*4f530*/  @P6 BRA `(.L_x_19) ;  /* 0x000000a000006947 */ /* 0x000fea0003800000 */
[----:B------:R-:W3:Y:S02]  /*4f540*/  S2R R11, SR_TID.X ;  /* 0x00000000000b7919 */ /* 0x000ee40000002100 */
[----:B---3--:R-:W-:-:S02]  /*4f550*/  LOP3.LUT R22, R11, 0x1c, RZ, 0xc0, !PT ;  /* 0x0000001c0b167812 */ /* 0x008fc400078ec0ff */
[----:B------:R-:W-:-:S03]  /*4f560*/  LOP3.LUT R11, R11, 0x7f, RZ, 0xc0, !PT ;  /* 0x0000007f0b0b7812 */ /* 0x000fc600078ec0ff */
[----:B------:R-:W-:Y:S01]  /*4f570*/  IMAD.SHL.U32 R22, R22, 0x4, RZ ;  /* 0x0000000416167824 */ /* 0x000fe200078e00ff */
[----:B------:R-:W-:-:S04]  /*4f580*/  SHF.R.U32.HI R11, RZ, 0x3, R11 ;  /* 0x00000003ff0b7819 */ /* 0x000fc8000001160b */
[----:B------:R-:W-:-:S04]  /*4f590*/  LOP3.LUT R11, R11, 0xc, RZ, 0xc0, !PT ;  /* 0x0000000c0b0b7812 */ /* 0x000fc800078ec0ff */
[----:B------:R-:W-:Y:S02]  /*4f5a0*/  IADD3 R11, R22, R11, RZ ;  /* 0x0000000b160b7210 */ /* 0x000fe40007ffe0ff */
[----:B------:R-:W3:Y:S04]  /*4f5b0*/  LDL R22, [R1+0x1244] ;  /* 0x0012440001167983 */ /* 0x000ee80000100800 */
[----:B------:R4:W-:Y:S04]  /*4f5c0*/  STS [R11+0x20000], R2 ;  /* 0x020000020b007388 */ /* 0x0009e80000000800 */
[----:B---3--:R4:W-:Y:S02]  /*4f5d0*/  STS [R22+0x20000], R0 ;  /* 0x0200000016007388 */ /* 0x0089e40000000800 */
.L_x_19:
[----:B------:R-:W-:Y:S05]  /*4f5e0*/  BSYNC B0 ;  /* 0x0000000000007941 */ /* 0x000fea0003800000 */
.L_x_18:
[----:B----4-:R-:W3:Y:S04]  /*4f5f0*/  LDL R0, [R1+0xe88] ;  /* 0x000e880001007983 */ /* 0x010ee80000100800 */
[----:B0-----:R-:W4:Y:S04]  /*4f600*/  LDL.LU R5, [R1+0x3a4] ;  /* 0x0003a40001057983 */ /* 0x001f280000300800 */
[----:B------:R-:W4:Y:S04]  /*4f610*/  LDL R2, [R1+0xe84] ;  /* 0x000e840001027983 */ /* 0x000f280000100800 */
[----:B--2---:R-:W2:Y:S04]  /*4f620*/  LDL.LU R10, [R1+0x3a8] ;  /* 0x0003a800010a7983 */ /* 0x004ea80000300800 */
[----:B------:R-:W2:Y:S04]  /*4f630*/  LDL R9, [R1+0xe80] ;  /* 0x000e800001097983 */ /* 0x000ea80000100800 */
[----:B------:R-:W2:Y:S04]  /*4f640*/  LDL.LU R22, [R1+0x3ac] ;  /* 0x0003ac0001167983 */ /* 0x000ea80000300800 */
[----:B------:R-:W2:Y:S04]  /*4f650*/  LDL R6, [R1+0xe78] ;  /* 0x000e780001067983 */ /* 0x000ea80000100800 */
[----:B------:R-:W2:Y:S04]  /*4f660*/  LDL R11, [R1+0xe70] ;  /* 0x000e7000010b7983 */ /* 0x000ea80000100800 */
[----:B------:R-:W2:Y:S04]  /*4f670*/  LDL R7, [R1+0xe68] ;  /* 0x000e680001077983 */ /* 0x000ea80000100800 */
[----:B------:R-:W2:Y:S04]  /*4f680*/  LDL R4, [R1+0xe64] ;  /* 0x000e640001047983 */ /* 0x000ea80000100800 */
[----:B------:R-:W2:Y:S04]  /*4f690*/  LDL R8, [R1+0xe5c] ;  /* 0x000e5c0001087983 */ /* 0x000ea80000100800 */
[----:B------:R-:W2:Y:S04]  /*4f6a0*/  LDL R3, [R1+0xe54] ;  /* 0x000e540001037983 */ /* 0x000ea80000100800 */
[----:B------:R0:W-:Y:S04]  /*4f6b0*/  STL [R1+0x233c], R23 ;  /* 0x00233c1701007387 */ /* 0x0001e80000100800 */
[----:B0-----:R-:W3:Y:S04]  /*4f6c0*/  LDL.LU R23, [R1+0x3a0] ;  /* 0x0003a00001177983 */ /* 0x001ee80000300800 */
[----:B------:R-:W-:Y:S04]  /*4f6d0*/  STL [R1+0x2338], R21 ;  /* 0x0023381501007387 */ /* 0x000fe80000100800 */
[----:B------:R0:W-:Y:S04]  /*4f6e0*/  STL [R1+0x2334], R20 ;  /* 0x0023341401007387 */ /* 0x0001e80000100800 */
[----:B0-----:R-:W2:Y:S04]  /*4f6f0*/  LDL.LU R20, [R1+0x3b8] ;  /* 0x0003b80001147983 */ /* 0x001ea80000300800 */
        /* <DEDUP_REMOVED lines=9> */
[----:B------:R1:W-:Y:S04]  /*4f790*/  STL [R1+0x231c], R13 ;  /* 0x00231c0d01007387 */ /* 0x0003e80000100800 */
[----:B------:R0:W-:Y:S01]  /*4f7a0*/  STL [R1+0x2318], R12 ;  /* 0x0023180c01007387 */ /* 0x0001e20000100800 */
[----:B----4-:R-:W-:-:S04]  /*4f7b0*/  FADD R2, -R2, R5 ;  /* 0x0000000502027221 */ /* 0x010fc80000000100 */
[----:B------:R-:W-:Y:S02]  /*4f7c0*/  FMUL R2, R2, 1.4426950216293334961 ;  /* 0x3fb8aa3b02027820 */ /* 0x000fe40000400000 */
[----:B---3--:R-:W-:-:S04]  /*4f7d0*/  FADD R0, -R0, R23 ;  /* 0x0000001700007221 */ /* 0x008fc80000000100 */
[----:B------:R-:W-:-:S04]  /*4f7e0*/  FMUL R0, R0, 1.4426950216293334961 ;  /* 0x3fb8aa3b00007820 */ /* 0x000fc80000400000 */
[----:B------:R2:W-:Y:S02]  /*4f7f0*/  MUFU.EX2 R5, R0 ;  /* 0x0000000000057308 */ /* 0x0005e40000000800 */
[----:B--2---:R-:W-:-:S06]  /*4f800*/  FADD R0, -R9, R10 ;  /* 0x0000000a09007221 */ /* 0x004fcc0000000100 */
[----:B------:R2:W-:Y:S01]  /*4f810*/  MUFU.EX2 R10, R2 ;  /* 0x00000002000a7308 */ /* 0x0005e20000000800 */
[----:B------:R-:W3:Y:S01]  /*4f820*/  LDL R9, [R1+0xe7c] ;  /* 0x000e7c0001097983 */ /* 0x000ee20000100800 */
[----:B------:R-:W-:-:S03]  /*4f830*/  FMUL R0, R0, 1.4426950216293334961 ;  /* 0x3fb8aa3b00007820 */ /* 0x000fc60000400000 */
[----:B------:R-:W4:Y:S01]  /*4f840*/  LDL.LU R23, [R1+0x3c8] ;  /* 0x0003c80001177983 */ /* 0x000f220000300800 */
[----:B--2---:R-:W-:-:S03]  /*4f850*/  FADD R2, -R6, R22 ;  /* 0x0000001606027221 */ /* 0x004fc60000000100 */
[----:B------:R-:W2:Y:S01]  /*4f860*/  LDL.LU R21, [R1+0x3cc] ;  /* 0x0003cc0001157983 */ /* 0x000ea20000300800 */
[----:B------:R0:W-:Y:S01]  /*4f870*/  MUFU.EX2 R6, R0 ;  /* 0x0000000000067308 */ /* 0x0001e20000000800 */
[----:B------:R-:W-:Y:S02]  /*4f880*/  FMUL R2, R2, 1.4426950216293334961 ;  /* 0x3fb8aa3b02027820 */ /* 0x000fe40000400000 */
[----:B------:R-:W2:Y:S01]  /*4f890*/  LDL R22, [R1+0xe6c] ;  /* 0x000e6c0001167983 */ /* 0x000ea20000100800 */
[----:B0-----:R-:W-:-:S04]  /*4f8a0*/  FADD R0, -R11, R19 ;  /* 0x000000130b007221 */ /* 0x001fc80000000100 */
[----:B------:R0:W-:Y:S01]  /*4f8b0*/  MUFU.EX2 R11, R2 ;  /* 0x00000002000b7308 */ /* 0x0001e20000000800 */
[----:B------:R-:W2:Y:S01]  /*4f8c0*/  LDL R19, [R1+0xe58] ;  /* 0x000e580001137983 */ /* 0x000ea20000100800 */
[----:B------:R-:W-:Y:S02]  /*4f8d0*/  FMUL R0, R0, 1.4426950216293334961 ;  /* 0x3fb8aa3b00007820 */ /* 0x000fe40000400000 */
[----:B0-----:R-:W-:-:S04]  /*4f8e0*/  FADD R2, -R7, R18 ;  /* 0x0000001207027221 */ /* 0x001fc80000000100 */
[----:B------:R0:W-:Y:S01]  /*4f8f0*/  MUFU.EX2 R7, R0 ;  /* 0x0000000000077308 */ /* 0x0001e20000000800 */
[----:B------:R-:W-:Y:S02]  /*4f900*/  FMUL R2, R2, 1.4426950216293334961 ;  /* 0x3fb8aa3b02027820 */ /* 0x000fe40000400000 */
[----:B0-----:R-:W-:-:S05]  /*4f910*/  FADD R0, -R4, R20 ;  /* 0x0000001404007221 */ /* 0x001fca0000000100 */
[----:B------:R0:W-:Y:S01]  /*4f920*/  MUFU.EX2 R4, R2 ;  /* 0x0000000200047308 */ /* 0x0001e20000000800 */
[----:B------:R-:W2:Y:S04]  /*4f930*/  LDL.LU R20, [R1+0x3d8] ;  /* 0x0003d80001147983 */ /* 0x000ea80000300800 */
[----:B------:R-:W2:Y:S01]  /*4f940*/  LDL.LU R18, [R1+0x3dc] ;  /* 0x0003dc0001127983 */ /* 0x000ea20000300800 */
[----:B0-----:R-:W-:Y:S02]  /*4f950*/  FMUL R2, R0, 1.4426950216293334961 ;  /* 0x3fb8aa3b00027820 */ /* 0x001fe40000400000 */
[----:B------:R-:W-:Y:S02]  /*4f960*/  FADD R0, -R8, R15 ;  /* 0x0000000f08007221 */ /* 0x000fe40000000100 */
[----:B------:R0:W-:Y:S02]  /*4f970*/  MUFU.EX2 R8, R2 ;  /* 0x0000000200087308 */ /* 0x0001e40000000800 */
[----:B0-----:R-:W-:-:S02]  /*4f980*/  FMUL R2, R0, 1.4426950216293334961 ;  /* 0x3fb8aa3b00027820 */ /* 0x001fc40000400000 */
[----:B------:R-:W-:Y:S02]  /*4f990*/  FADD R0, -R3, R16 ;  /* 0x0000001003007221 */ /* 0x000fe40000000100 */
[----:B------:R-:W2:Y:S04]  /*4f9a0*/  LDL.LU R16, [R1] ;  /* 0x0000000001107983 */ /* 0x000ea80000300800 */
[----:B------:R-:W2:Y:S01]  /*4f9b0*/  LDL.LU R15, [R1+0x4] ;  /* 0x00000400010f7983 */ /* 0x000ea20000300800 */
[----:B------:R-:W-:-:S03]  /*4f9c0*/  FMUL R3, R0, 1.4426950216293334961 ;  /* 0x3fb8aa3b00037820 */ /* 0x000fc60000400000 */
[----:B------:R-:W2:Y:S04]  /*4f9d0*/  LDL.LU R14, [R1+0x8] ;  /* 0x00000800010e7983 */ /* 0x000ea80000300800 */
[----:B-1----:R-:W2:Y:S04]  /*4f9e0*/  LDL.LU R13, [R1+0xc] ;  /* 0x00000c00010d7983 */ /* 0x002ea80000300800 */
[----:B------:R-:W2:Y:S04]  /*4f9f0*/  LDL.LU R12, [R1+0x10] ;  /* 0x00001000010c7983 */ /* 0x000ea80000300800 */
[----:B------:R-:W3:Y:S02]  /*4fa00*/  LDL.LU R0, [R1+0x3c4] ;  /* 0x0003c40001007983 */ /* 0x000ee40000300800 */
[----:B---3--:R-:W-:-:S02]  /*4fa10*/  FADD R0, -R9, R0 ;  /* 0x0000000009007221 */ /* 0x008fc40000000100 */
[----:B------:R0:W-:Y:S02]  /*4fa20*/  MUFU.EX2 R9, R3 ;  /* 0x0000000300097308 */ /* 0x0001e40000000800 */
[----:B0-----:R-:W-:Y:S02]  /*4fa30*/  FMUL R3, R0, 1.4426950216293334961 ;  /* 0x3fb8aa3b00037820 */ /* 0x001fe40000400000 */
[----:B------:R-:W4:Y:S01]  /*4fa40*/  LDL R0, [R1+0xe74] ;  /* 0x000e740001007983 */ /* 0x000f220000100800 */
[----:B-----5:R-:W-:Y:S02]  /*4fa50*/  FADD R28, -R28, R29 ;  /* 0x0000001d1c1c7221 */ /* 0x020fe40000000100 */
[----:B--2---:R-:W-:Y:S02]  /*4fa60*/  FADD R22, -R22, R21 ;  /* 0x0000001516167221 */ /* 0x004fe40000000100 */
[----:B------:R-:W-:Y:S02]  /*4fa70*/  FMUL R29, R28, 1.4426950216293334961 ;  /* 0x3fb8aa3b1c1d7820 */ /* 0x000fe40000400000 */
[----:B----4-:R-:W-:-:S02]  /*4fa80*/  FADD R0, -R0, R23 ;  /* 0x0000001700007221 */ /* 0x010fc40000000100 */
[----:B------:R-:W2:Y:S04]  /*4fa90*/  LDL.LU R23, [R1+0x233c] ;  /* 0x00233c0001177983 */ /* 0x000ea80000300800 */
[----:B------:R-:W3:Y:S04]  /*4faa0*/  LDL.LU R21, [R1+0x2338] ;  /* 0x0023380001157983 */ /* 0x000ee80000300800 */
[----:B------:R-:W4:Y:S02]  /*4fab0*/  LDL.LU R28, [R1+0x3d4] ;  /* 0x0003d400011c7983 */ /* 0x000f240000300800 */
[----:B----4-:R-:W-:-:S04]  /*4fac0*/  FADD R28, -R19, R28 ;  /* 0x0000001c131c7221 */ /* 0x010fc80000000100 */
[----:B------:R-:W-:Y:S02]  /*4fad0*/  FMUL R19, R28, 1.4426950216293334961 ;  /* 0x3fb8aa3b1c137820 */ /* 0x000fe40000400000 */
[----:B------:R-:W4:Y:S04]  /*4fae0*/  LDL R28, [R1+0xe50] ;  /* 0x000e5000011c7983 */ /* 0x000f280000100800 */
[----:B------:R-:W0:Y:S01]  /*4faf0*/  MUFU.EX2 R19, R19 ;  /* 0x0000001300137308 */ /* 0x000e220000000800 */
[----:B----4-:R-:W-:Y:S02]  /*4fb00*/  FADD R28, -R28, R20 ;  /* 0x000000141c1c7221 */ /* 0x010fe40000000100 */
[----:B------:R-:W4:Y:S04]  /*4fb10*/  LDL.LU R20, [R1+0x2334] ;  /* 0x0023340001147983 */ /* 0x000f280000300800 */
[----:B0-----:R0:W-:Y:S02]  /*4fb20*/  STL [R1+0xe14], R19 ;  /* 0x000e141301007387 */ /* 0x0011e40000100800 */
[----:B0-----:R-:W-:-:S02]  /*4fb30*/  FMUL R19, R28, 1.4426950216293334961 ;  /* 0x3fb8aa3b1c137820 */ /* 0x001fc40000400000 */
[----:B------:R-:W4:Y:S04]  /*4fb40*/  LDL R28, [R1+0xe4c] ;  /* 0x000e4c00011c7983 */ /* 0x000f280000100800 */
[----:B------:R-:W0:Y:S01]  /*4fb50*/  MUFU.EX2 R19, R19 ;  /* 0x0000001300137308 */ /* 0x000e220000000800 */
[----:B------:R-:W-:Y:S02]  /*4fb60*/  FADD R17, R27, R17 ;  /* 0x000000111b117221 */ /* 0x000fe40000000000 */
[----:B------:R-:W-:Y:S02]  /*4fb70*/  FADD R26, R26, R16 ;  /* 0x000000101a1a7221 */ /* 0x000fe40000000000 */
[----:B------:R-:W-:Y:S02]  /*4fb80*/  FADD R25, R25, R15 ;  /* 0x0000000f19197221 */ /* 0x000fe40000000000 */
[----:B------:R-:W-:-:S02]  /*4fb90*/  FADD R24, R24, R14 ;  /* 0x0000000e18187221 */ /* 0x000fc40000000000 */
[----:B--2---:R-:W-:Y:S02]  /*4fba0*/  FADD R23, R23, R13 ;  /* 0x0000000d17177221 */ /* 0x004fe40000000000 */
[----:B---3--:R-:W-:Y:S02]  /*4fbb0*/  FADD R21, R21, R12 ;  /* 0x0000000c15157221 */ /* 0x008fe40000000000 */
[----:B----4-:R-:W-:Y:S02]  /*4fbc0*/  FADD R28, -R28, R18 ;  /* 0x000000121c1c7221 */ /* 0x010fe40000000100 */
[----:B------:R-:W2:Y:S04]  /*4fbd0*/  LDL.LU R18, [R1+0x2330] ;  /* 0x0023300001127983 */ /* 0x000ea80000300800 */
[----:B0-----:R0:W-:Y:S04]  /*4fbe0*/  STL [R1+0xe10], R19 ;  /* 0x000e101301007387 */ /* 0x0011e80000100800 */
[----:B0-----:R-:W2:Y:S04]  /*4fbf0*/  LDL.LU R19, [R1+0x232c] ;  /* 0x00232c0001137983 */ /* 0x001ea80000300800 */
[----:B------:R-:W3:Y:S04]  /*4fc00*/  LDL.LU R27, [R1+0x14] ;  /* 0x00001400011b7983 */ /* 0x000ee80000300800 */
[----:B------:R0:W5:Y:S04]  /*4fc10*/  LDL.LU R16, [R1+0x2328] ;  /* 0x0023280001107983 */ /* 0x0001680000300800 */
[----:B------:R0:W5:Y:S04]  /*4fc20*/  LDL.LU R15, [R1+0x2324] ;  /* 0x00232400010f7983 */ /* 0x0001680000300800 */
[----:B------:R0:W5:Y:S04]  /*4fc30*/  LDL.LU R14, [R1+0x2320] ;  /* 0x00232000010e7983 */ /* 0x0001680000300800 */
[----:B------:R0:W5:Y:S04]  /*4fc40*/  LDL.LU R13, [R1+0x231c] ;  /* 0x00231c00010d7983 */ /* 0x0001680000300800 */
[----:B------:R0:W5:Y:S01]  /*4fc50*/  LDL.LU R12, [R1+0x2318] ;  /* 0x00231800010c7983 */ /* 0x0001620000300800 */
[----:B------:R-:W-:-:S02]  /*4fc60*/  FMUL R0, R0, 1.4426950216293334961 ;  /* 0x3fb8aa3b00007820 */ /* 0x000fc40000400000 */
[----:B------:R-:W-:Y:S02]  /*4fc70*/  FMUL R22, R22, 1.4426950216293334961 ;  /* 0x3fb8aa3b16167820 */ /* 0x000fe40000400000 */
[----:B------:R-:W-:Y:S01]  /*4fc80*/  FMUL R28, R28, 1.4426950216293334961 ;  /* 0x3fb8aa3b1c1c7820 */ /* 0x000fe20000400000 */
[----:B------:R-:W1:Y:S08]  /*4fc90*/  MUFU.EX2 R2, R2 ;  /* 0x0000000200027308 */ /* 0x000e700000000800 */
[----:B------:R-:W4:Y:S08]  /*4fca0*/  MUFU.EX2 R3, R3 ;  /* 0x0000000300037308 */ /* 0x000f300000000800 */
[----:B------:R-:W0:Y:S08]  /*4fcb0*/  MUFU.EX2 R0, R0 ;  /* 0x0000000000007308 */ /* 0x000e300000000800 */
[----:B------:R-:W0:Y:S08]  /*4fcc0*/  MUFU.EX2 R22, R22 ;  /* 0x0000001600167308 */ /* 0x000e300000000800 */
[----:B------:R-:W0:Y:S08]  /*4fcd0*/  MUFU.EX2 R29, R29 ;  /* 0x0000001d001d7308 */ /* 0x000e300000000800 */
[----:B------:R-:W0:Y:S01]  /*4fce0*/  MUFU.EX2 R28, R28 ;  /* 0x0000001c001c7308 */ /* 0x000e220000000800 */
[----:B------:R-:W-:Y:S01]  /*4fcf0*/  BSSY B0, `(.L_x_20) ;  /* 0x0000081000007945 */ /* 0x000fe20003800000 */
[----:B------:R-:W-:Y:S01]  /*4fd00*/  BSSY B1, `(.L_x_21) ;  /* 0x0000077000017945 */ /* 0x000fe20003800000 */
[----:B--2---:R-:W-:-:S02]  /*4fd10*/  FADD R18, R19, R18 ;  /* 0x0000001213127221 */ /* 0x004fc40000000000 */
[----:B---3--:R-:W-:Y:S01]  /*4fd20*/  FADD R20, R20, R27 ;  /* 0x0000001b14147221 */ /* 0x008fe20000000000 */
[----:B------:R-:W-:Y:S05]  /*4fd30*/  @P6 BRA `(.L_x_22) ;  /* 0x0000006000006947 */ /* 0x000fea0003800000 */
[----:B01--4-:R-:W2:Y:S04]  /*4fd40*/  LDL R19, [R1+0x1240] ;  /* 0x0012400001137983 */ /* 0x013ea80000100800 */
[----:B------:R-:W2:Y:S04]  /*4fd50*/  LDL.LU R27, [R1+0x18] ;  /* 0x00001800011b7983 */ /* 0x000ea80000300800 */
[----:B--2---:R0:W-:Y:S01]  /*4fd60*/  STS [R19+0x20000], R27 ;  /* 0x0200001b13007388 */ /* 0x0041e20000000800 */
[----:B------:R-:W-:Y:S05]  /*4fd70*/  @P6 BRA `(.L_x_23) ;  /* 0x000000c000006947 */ /* 0x000fea0003800000 */
[----:B0-----:R-:W2:Y:S04]  /*4fd80*/  LDL R27, [R1+0x123c] ;  /* 0x00123c00011b7983 */ /* 0x001ea80000100800 */
[----:B--2--5:R0:W-:Y:S02]  /*4fd90*/  STS [R27+0x20000], R12 ;  /* 0x0200000c1b007388 */ /* 0x0241e40000000800 */
.L_x_22:
[----:B01--4-:R-:W-:Y:S05]  /*4fda0*/  @P6 BRA `(.L_x_24) ;  /* 0x0000013000006947 */ /* 0x013fea0003800000 */
[----:B-----5:R-:W0:Y:S02]  /*4fdb0*/  S2R R12, SR_TID.X ;  /* 0x00000000000c7919 */ /* 0x020e240000002100 */
[----:B0-----:R-:W-:-:S02]  /*4fdc0*/  LOP3.LUT R19, R12, 0x1c, RZ, 0xc0, !PT ;  /* 0x0000001c0c137812 */ /* 0x001fc400078ec0ff */
[----:B------:R-:W-:Y:S02]  /*4fdd0*/  LOP3.LUT R12, R12, 0x7f, RZ, 0xc0, !PT ;  /* 0x0000007f0c0c7812 */ /* 0x000fe400078ec0ff */
[----:B------:R-:W-:Y:S02]  /*4fde0*/  LEA.HI R19, R19, 0x20, RZ, 0x1e ;  /* 0x0000002013137811 */ /* 0x000fe400078ff0ff */
[----:B------:R-:W-:Y:S02]  /*4fdf0*/  SHF.R.U32.HI R12, RZ, 0x3, R12 ;  /* 0x00000003ff0c7819 */ /* 0x000fe4000001160c */
[----:B------:R-:W-:Y:S02]  /*4fe00*/  SHF.L.U32 R19, R19, 0x4, RZ ;  /* 0x0000000413137819 */ /* 0x000fe400000006ff */
[----:B------:R-:W-:-:S05]  /*4fe10*/  LOP3.LUT R12, R12, 0xc, RZ, 0xc0, !PT ;  /* 0x0000000c0c0c7812 */ /* 0x000fca00078ec0ff */
[----:B------:R-:W-:-:S05]  /*4fe20*/  IMAD.IADD R12, R12, 0x1, R19 ;  /* 0x000000010c0c7824 */ /* 0x000fca00078e0213 */
[----:B------:R0:W-:Y:S02]  /*4fe30*/  STS [R12+0x20000], R13 ;  /* 0x0200000d0c007388 */ /* 0x0001e40000000800 */
.L_x_23:
[----:B------:R-:W-:Y:S05]  /*4fe40*/  @P6 BRA `(.L_x_25) ;  /* 0x0000013000006947 */ /* 0x000fea0003800000 */
[----:B0----5:R-:W0:Y:S02]  /*4fe50*/  S2R R12, SR_TID.X ;  /* 0x00000000000c7919 */ /* 0x021e240000002100 */
        /* <DEDUP_REMOVED lines=8> */
.L_x_24:
[----:B------:R-:W-:Y:S05]  /*4fee0*/  @P6 BRA `(.L_x_26) ;  /* 0x0000013000006947 */ /* 0x000fea0003800000 */
[----:B0----5:R-:W0:Y:S02]  /*4fef0*/  S2R R12, SR_TID.X ;  /* 0x00000000000c7919 */ /* 0x021e240000002100 */
[C---:B0-----:R-:W-:Y:S02]  /*4ff00*/  LOP3.LUT R13, R12.reuse, 0x1c, RZ, 0xc0, !PT ;  /* 0x0000001c0c0d7812 */ /* 0x041fe400078ec0ff */
[----:B------:R-:W-:Y:S02]  /*4ff10*/  LOP3.LUT R12, R12, 0x7f, RZ, 0xc0, !PT ;  /* 0x0000007f0c0c7812 */ /* 0x000fe400078ec0ff */
[----:B------:R-:W-:Y:S02]  /*4ff20*/  LEA.HI R13, R13, 0x30, RZ, 0x1e ;  /* 0x000000300d0d7811 */ /* 0x000fe400078ff0ff */
[----:B------:R-:W-:-:S03]  /*4ff30*/  SHF.R.U32.HI R12, RZ, 0x3, R12 ;  /* 0x00000003ff0c7819 */ /* 0x000fc6000001160c */
[----:B------:R-:W-:Y:S01]  /*4ff40*/  IMAD.SHL.U32 R13, R13, 0x10, RZ ;  /* 0x000000100d0d7824 */ /* 0x000fe200078e00ff */
[----:B------:R-:W-:-:S04]  /*4ff50*/  LOP3.LUT R12, R12, 0xc, RZ, 0xc0, !PT ;  /* 0x0000000c0c0c7812 */ /* 0x000fc800078ec0ff */
[----:B------:R-:W-:-:S05]  /*4ff60*/  IADD3 R12, R12, R13, RZ ;  /* 0x0000000d0c0c7210 */ /* 0x000fca0007ffe0ff */
[----:B------:R0:W-:Y:S02]  /*4ff70*/  STS [R12+0x20000], R15 ;  /* 0x0200000f0c007388 */ /* 0x0001e40000000800 */
.L_x_25:
[----:B------:R-:W-:Y:S05]  /*4ff80*/  @P6 BRA `(.L_x_27) ;  /* 0x0000013000006947 */ /* 0x000fea0003800000 */
[----:B0----5:R-:W0:Y:S02]  /*4ff90*/  S2R R12, SR_TID.X ;  /* 0x00000000000c7919 */ /* 0x021e240000002100 */
[C---:B0-----:R-:W-:Y:S02]  /*4ffa0*/  LOP3.LUT R13, R12.reuse, 0x1c, RZ, 0xc0, !PT ;  /* 0x0000001c0c0d7812 */ /* 0x041fe400078ec0ff */
[----:B------:R-:W-:Y:S02]  /*4ffb0*/  LOP3.LUT R12, R12, 0x7f, RZ, 0xc0, !PT ;  /* 0x0000007f0c0c7812 */ /* 0x000fe400078ec0ff */
[----:B------:R-:W-:Y:S02]  /*4ffc0*/  LEA.HI R13, R13, 0x38, RZ, 0x1e ;  /* 0x000000380d0d7811 */ /* 0x000fe400078ff0ff */
[----:B------:R-:W-:Y:S02]  /*4ffd0*/  SHF.R.U32.HI R12, RZ, 0x3, R12 ;  /* 0x00000003ff0c7819 */ /* 0x000fe4000001160c */
[----:B------:R-:W-:-:S02]  /*4ffe0*/  SHF.L.U32 R13, R13, 0x4, RZ ;  /* 0x000000040d0d7819 */ /* 0x000fc400000006ff */
[----:B------:R-:W-:-:S05]  /*4fff0*/  LOP3.LUT R12, R12, 0xc, RZ, 0xc0, !PT ;  /* 0x0000000c0c0c7812 */ /* 0x000fca00078ec0ff */
[----:B------:R-:W-:-:S05]  /*50000*/  IMAD.IADD R12, R12, 0x1, R13 ;  /* 0x000000010c0c7824 */ /* 0x000fca00078e020d */
[----:B------:R0:W-:Y:S02]  /*50010*/  STS [R12+0x20000], R16 ;  /* 0x020000100c007388 */ /* 0x0001e40000000800 */
.L_x_26:
        /* <DEDUP_REMOVED lines=10> */
.L_x_27:
        /* <DEDUP_REMOVED lines=10> */
.L_x_28:
        /* <DEDUP_REMOVED lines=10> */
.L_x_29:
        /* <DEDUP_REMOVED lines=10> */
.L_x_30:
        /* <DEDUP_REMOVED lines=10> */
.L_x_31:
[----:B------:R-:W-:Y:S05]  /*50340*/  @P6 BRA `(.L_x_33) ;  /* 0x0000012000006947 */ /* 0x000fea0003800000 */
[----:B0----5:R-:W0:Y:S02]  /*50350*/  S2R R12, SR_TID.X ;  /* 0x00000000000c7919 */ /* 0x021e240000002100 */
[C---:B0-----:R-:W-:Y:S02]  /*50360*/  LOP3.LUT R13, R12.reuse, 0x1c, RZ, 0xc0, !PT ;  /* 0x0000001c0c0d7812 */ /* 0x041fe400078ec0ff */
[----:B------:R-:W-:Y:S02]  /*50370*/  LOP3.LUT R12, R12, 0x7f, RZ, 0xc0, !PT ;  /* 0x0000007f0c0c7812 */ /* 0x000fe400078ec0ff */
[----:B------:R-:W-:Y:S02]  /*50380*/  SHF.L.U32 R13, R13, 0x2, RZ ;  /* 0x000000020d0d7819 */ /* 0x000fe400000006ff */
[----:B------:R-:W-:-:S04]  /*50390*/  SHF.R.U32.HI R12, RZ, 0x3, R12 ;  /* 0x00000003ff0c7819 */ /* 0x000fc8000001160c */
[----:B------:R-:W-:-:S05]  /*503a0*/  LOP3.LUT R12, R12, 0xc, RZ, 0xc0, !PT ;  /* 0x0000000c0c0c7812 */ /* 0x000fca00078ec0ff */
[----:B------:R-:W-:-:S05]  /*503b0*/  IMAD.IADD R12, R13, 0x1, R12 ;  /* 0x000000010d0c7824 */ /* 0x000fca00078e020c */
[----:B------:R0:W-:Y:S02]  /*503c0*/  STS [R12+0x20680], R21 ;  /* 0x020680150c007388 */ /* 0x0001e40000000800 */
.L_x_32:
[----:B------:R-:W-:Y:S01]  /*503d0*/  @P6 BREAK B1 ;  /* 0x0000000000016942 */ /* 0x000fe20003800000 */
[----:B------:R-:W-:Y:S05]  /*503e0*/  @P6 BRA `(.L_x_34) ;  /* 0x0000011000006947 */ /* 0x000fea0003800000 */
[----:B0----5:R-:W0:Y:S02]  /*503f0*/  S2R R12, SR_TID.X ;  /* 0x00000000000c7919 */ /* 0x021e240000002100 */
[C---:B0-----:R-:W-:Y:S02]  /*50400*/  LOP3.LUT R13, R12.reuse, 0x1c, RZ, 0xc0, !PT ;  /* 0x0000001c0c0d7812 */ /* 0x041fe400078ec0ff */
[----:B------:R-:W-:Y:S02]  /*50410*/  LOP3.LUT R12, R12, 0x7f, RZ, 0xc0, !PT ;  /* 0x0000007f0c0c7812 */ /* 0x000fe400078ec0ff */
[----:B------:R-:W-:Y:S02]  /*50420*/  SHF.L.U32 R13, R13, 0x2, RZ ;  /* 0x000000020d0d7819 */ /* 0x000fe400000006ff */
[----:B------:R-:W-:-:S04]  /*50430*/  SHF.R.U32.HI R12, RZ, 0x3, R12 ;  /* 0x00000003ff0c7819 */ /* 0x000fc8000001160c */
[----:B------:R-:W-:-:S04]  /*50440*/  LOP3.LUT R12, R12, 0xc, RZ, 0xc0, !PT ;  /* 0x0000000c0c0c7812 */ /* 0x000fc800078ec0ff */
[----:B------:R-:W-:-:S05]  /*50450*/  IADD3 R12, R13, R12, RZ ;  /* 0x0000000c0d0c7210 */ /* 0x000fca0007ffe0ff */
[----:B------:R0:W-:Y:S02]  /*50460*/  STS [R12+0x20700], R20 ;  /* 0x020700140c007388 */ /* 0x0001e40000000800 */
.L_x_33:
[----:B------:R-:W-:Y:S05]  /*50470*/  BSYNC B1 ;  /* 0x0000000000017941 */ /* 0x000fea0003800000 */
.L_x_21:
[----:B0----5:R-:W0:Y:S02]  /*50480*/  S2R R12, SR_TID.X ;  /* 0x00000000000c7919 */ /* 0x021e240000002100 */
[C---:B0-----:R-:W-:Y:S02]  /*50490*/  LOP3.LUT R13, R12.reuse, 0x1c, RZ, 0xc0, !PT ;  /* 0x0000001c0c0d7812 */ /* 0x041fe400078ec0ff */
[----:B------:R-:W-:-:S03]  /*504a0*/  LOP3.LUT R12, R12, 0x7f, RZ, 0xc0, !PT ;  /* 0x0000007f0c0c7812 */ /* 0x000fc600078ec0ff */
[----:B------:R-:W-:Y:S01]  /*504b0*/  IMAD.SHL.U32 R13, R13, 0x4, RZ ;  /* 0x000000040d0d7824 */ /* 0x000fe200078e00ff */
[----:B------:R-:W-:-:S04]  /*504c0*/  SHF.R.U32.HI R12, RZ, 0x3, R12 ;  /* 0x00000003ff0c7819 */ /* 0x000fc8000001160c */
[----:B------:R-:W-:-:S04]  /*504d0*/  LOP3.LUT R12, R12, 0xc, RZ, 0xc0, !PT ;  /* 0x0000000c0c0c7812 */ /* 0x000fc800078ec0ff */
[----:B------:R-:W-:-:S05]  /*504e0*/  IADD3 R12, R13, R12, RZ ;  /* 0x0000000c0d0c7210 */ /* 0x000fca0007ffe0ff */
[----:B------:R0:W-:Y:S02]  /*504f0*/  @!P6 STS [R12+0x20780], R18 ;  /* 0x020780120c00e388 */ /* 0x0001e40000000800 */
.L_x_34:
[----:B------:R-:W-:Y:S05]  /*50500*/  BSYNC B0 ;  /* 0x0000000000007941 */ /* 0x000fea0003800000 */
.L_x_20:
[----:B------:R-:W-:Y:S01]  /*50510*/  WARPSYNC 0xffffffff ;  /* 0xffffffff00007948 */ /* 0x000fe20003800000 */
[----:B0----5:R-:W0:Y:S04]  /*50520*/  S2R R12, SR_TID.X ;  /* 0x00000000000c7919 */ /* 0x021e280000002100 */
[----:B------:R-:W-:Y:S06]  /*50530*/  BAR.SYNC.DEFER_BLOCKING 0x0 ;  /* 0x0000000000007b1d */ /* 0x000fec0000010000 */
[----:B------:R-:W2:Y:S04]  /*50540*/  LDL.64 R20, [R1+0x1a68] ;  /* 0x001a680001147983 */ /* 0x000ea80000100a00 */
[----:B------:R-:W3:Y:S04]  /*50550*/  LDL.64 R26, [R1+0x1a50] ;  /* 0x001a5000011a7983 */ /* 0x000ee80000100a00 */
[----:B------:R-:W4:Y:S04]  /*50560*/  LDL.64 R24, [R1+0x1a48] ;  /* 0x001a480001187983 */ /* 0x000f280000100a00 */
[----:B------:R0:W-:Y:S04]  /*50570*/  STL [R1+0x47a0], R3 ;  /* 0x0047a00301007387 */ /* 0x0001e80000100800 */
[----:B------:R-:W-:Y:S04]  /*50580*/  STL [R1+0x479c], R0 ;  /* 0x00479c0001007387 */ /* 0x000fe80000100800 */
[----:B------:R1:W-:Y:S01]  /*50590*/  STL [R1+0x4798], R22 ;  /* 0x0047981601007387 */ /* 0x0003e20000100800 */
[----:B0-----:R-:W-:-:S05]  /*505a0*/  LOP3.LUT R3, R12, 0x7f, RZ, 0xc0, !PT ;  /* 0x0000007f0c037812 */ /* 0x001fca00078ec0ff */
[----:B------:R-:W0:Y:S04]  /*505b0*/  LDS R17, [R3.X4+0x20000] ;  /* 0x0200000003117984 */ /* 0x000e280000004800 */
[----:B------:R-:W0:Y:S04]  /*505c0*/  LDS R13, [R3.X4+0x20200] ;  /* 0x02020000030d7984 */ /* 0x000e280000004800 */
[----:B------:R-:W0:Y:S04]  /*505d0*/  LDS R15, [R3.X4+0x20400] ;  /* 0x02040000030f7984 */ /* 0x000e280000004800 */
[----:B-1----:R-:W2:Y:S04]  /*505e0*/  LDL.64 R22, [R1+0x1a58] ;  /* 0x001a580001167983 */ /* 0x002ea80000100a00 */
[----:B------:R1:W-:Y:S04]  /*505f0*/  STL [R1+0x4794], R29 ;  /* 0x0047941d01007387 */ /* 0x0003e80000100800 */
[----:B------:R-:W0:Y:S04]  /*50600*/  LDS R18, [R3.X4+0x20600] ;  /* 0x0206000003127984 */ /* 0x000e280000004800 */
[----:B-1----:R-:W2:Y:S04]  /*50610*/  LDL R29, [R1+0x2f4] ;  /* 0x0002f400011d7983 */ /* 0x002ea80000100800 */
[----:B------:R-:W-:Y:S04]  /*50620*/  STL [R1+0x3f60], R28 ;  /* 0x003f601c01007387 */ /* 0x000fe80000100800 */
[----:B0-----:R-:W0:Y:S04]  /*50630*/  SHFL.BFLY PT, R16, R17, 0x2, 0x1f ;  /* 0x0c401f0011107f89 */ /* 0x001e2800000e0000 */
[----:B------:R-:W1:Y:S04]  /*50640*/  SHFL.BFLY PT, R14, R13, 0x2, 0x1f ;  /* 0x0c401f000d0e7f89 */ /* 0x000e6800000e0000 */
[----:B------:R-:W1:Y:S04]  /*50650*/  SHFL.BFLY PT, R12, R15, 0x2, 0x1f ;  /* 0x0c401f000f0c7f89 */ /* 0x000e6800000e0000 */
[----:B------:R-:W1:Y:S01]  /*50660*/  SHFL.BFLY PT, R19, R18, 0x2, 0x1f ;  /* 0x0c401f0012137f89 */ /* 0x000e6200000e0000 */
[----:B0-----:R-:W-:-:S02]  /*50670*/  FADD R17, R17, R16 ;  /* 0x0000001011117221 */ /* 0x001fc40000000000 */
[----:B-1----:R-:W-:Y:S02]  /*50680*/  FADD R16, R13, R14 ;  /* 0x0000000e0d107221 */ /* 0x002fe40000000000 */
[----:B------:R-:W-:-:S03]  /*50690*/  FADD R15, R15, R12 ;  /* 0x0000000c0f0f7221 */ /* 0x000fc60000000000 */
[----:B------:R-:W0:Y:S04]  /*506a0*/  SHFL.BFLY PT, R13, R16, 0x1, 0x1f ;  /* 0x0c201f00100d7f89 */ /* 0x000e2800000e0000 */
[----:B------:R-:W1:Y:S04]  /*506b0*/  SHFL.BFLY PT, R12, R17, 0x1, 0x1f ;  /* 0x0c201f00110c7f89 */ /* 0x000e6800000e0000 */
[----:B------:R-:W1:Y:S01]  /*506c0*/  SHFL.BFLY PT, R14, R15, 0x1, 0x1f ;  /* 0x0c201f000f0e7f89 */ /* 0x000e6200000e0000 */
[----:B------:R-:W-:-:S05]  /*506d0*/  FADD R19, R18, R19 ;  /* 0x0000001312137221 */ /* 0x000fca0000000000 */
[----:B------:R-:W1:Y:S01]  /*506e0*/  SHFL.BFLY PT, R18, R19, 0x1, 0x1f ;  /* 0x0c201f0013127f89 */ /* 0x000e6200000e0000 */
[----:B0-----:R-:W-:Y:S02]  /*506f0*/  FADD R13, R16, R13 ;  /* 0x0000000d100d7221 */ /* 0x001fe40000000000 */
[----:B-1----:R-:W-:Y:S02]  /*50700*/  FADD R12, R17, R12 ;  /* 0x0000000c110c7221 */ /* 0x002fe40000000000 */
[----:B------:R-:W2:Y:S01]  /*50710*/  LDL.64 R16, [R1+0x1a70] ;  /* 0x001a700001107983 */ /* 0x000ea20000100a00 */
[----:B------:R-:W-:-:S03]  /*50720*/  FADD R14, R15, R14 ;  /* 0x0000000e0f0e7221 */ /* 0x000fc60000000000 */
[----:B------:R-:W-:Y:S04]  /*50730*/  @!P6 STS [R3.X4+0x20000], R12 ;  /* 0x0200000c0300e388 */ /* 0x000fe80000004800 */
[----:B------:R0:W-:Y:S04]  /*50740*/  @!P6 STS [R3.X4+0x20200], R13 ;  /* 0x0202000d0300e388 */ /* 0x0001e80000004800 */
[----:B------:R1:W-:Y:S04]  /*50750*/  @!P6 STS [R3.X4+0x20400], R14 ;  /* 0x0204000e0300e388 */ /* 0x0003e80000004800 */
[----:B0-----:R-:W3:Y:S04]  /*50760*/  LDL.64 R12, [R1+0x1a80] ;  /* 0x001a8000010c7983 */ /* 0x001ee80000100a00 */
[----:B-1----:R-:W4:Y:S01]  /*50770*/  LDL.64 R14, [R1+0x1a78] ;  /* 0x001a7800010e7983 */ /* 0x002f220000100a00 */
[----:B------:R-:W-:-:S05]  /*50780*/  FADD R18, R19, R18 ;  /* 0x0000001213127221 */ /* 0x000fca0000000000 */
[----:B------:R0:W-:Y:S04]  /*50790*/  @!P6 STS [R3.X4+0x20600], R18 ;  /* 0x020600120300e388 */ /* 0x0001e80000004800 */
[----:B0-----:R-:W4:Y:S04]  /*507a0*/  LDL.64 R18, [R1+0x1a60] ;  /* 0x001a600001127983 */ /* 0x001f280000100a00 */
[----:B------:R-:W-:Y:S01]  /*507b0*/  BAR.SYNC.DEFER_BLOCKING 0x0 ;  /* 0x0000000000007b1d */ /* 0x000fe20000010000 */
[----:B--2---:R-:W-:-:S05]  /*507c0*/  IMAD.WIDE R16, R29, 0x2, R16 ;  /* 0x000000021d107825 */ /* 0x004fca00078e0210 */
[----:B------:R-:W2:Y:S01]  /*507d0*/  LDG.E.U16 R0, [R16.64] ;  /* 0x0000000610007981 */ /* 0x000ea2000c1e1500 */
[----:B---3--:R-:W-:-:S04]  /*507e0*/  IMAD.WIDE R12, R29, 0x2, R12 ;  /* 0x000000021d0c7825 */ /* 0x008fc800078e020c */
[C---:B----4-:R-:W-:Y:S01]  /*507f0*/  IMAD.WIDE R14, R29.reuse, 0x2, R14 ;  /* 0x000000021d0e7825 */ /* 0x050fe200078e020e */
[----:B------:R0:W3:Y:S04]  /*50800*/  LDG.E.U16 R28, [R12.64] ;  /* 0x000000060c1c7981 */ /* 0x0000e8000c1e1500 */
[----:B------:R-:W4:Y:S01]  /*50810*/  LDG.E.U16 R3, [R14.64] ;  /* 0x000000060e037981 */ /* 0x000f22000c1e1500 */
[----:B------:R-:W-:-:S04]  /*50820*/  IMAD.WIDE R20, R29, 0x2, R20 ;  /* 0x000000021d147825 */ /* 0x000fc800078e0214 */
[----:B0-----:R-:W-:-:S04]  /*50830*/  IMAD.WIDE R12, R29, 0x2, R22 ;  /* 0x000000021d0c7825 */ /* 0x001fc800078e0216 */
[C---:B------:R-:W-:Y:S01]  /*50840*/  IMAD.WIDE R18, R29.reuse, 0x2, R18 ;  /* 0x000000021d127825 */ /* 0x040fe200078e0212 */
[----:B---3--:R0:W-:Y:S04]  /*50850*/  STL [R1+0x11e4], R28 ;  /* 0x0011e41c01007387 */ /* 0x0081e80000100800 */
[----:B0-----:R0:W3:Y:S04]  /*50860*/  LDG.E.U16 R28, [R20.64] ;  /* 0x00000006141c7981 */ /* 0x0010e8000c1e1500 */
[----:B0-----:R-:W3:Y:S04]  /*50870*/  LDL.64 R20, [R1+0x1a40] ;  /* 0x001a400001147983 */ /* 0x001ee80000100a00 */
[----:B----4-:R0:W-:Y:S04]  /*50880*/  STL [R1+0x11e0], R3 ;  /* 0x0011e00301007387 */ /* 0x0101e80000100800 */
[----:B0-----:R0:W4:Y:S04]  /*50890*/  LDG.E.U16 R3, [R18.64] ;  /* 0x0000000612037981 */ /* 0x001128000c1e1500 */
[----:B0-----:R-:W4:Y:S04]  /*508a0*/  LDL.64 R18, [R1+0x1a38] ;  /* 0x001a380001127983 */ /* 0x001f280000100a00 */
[----:B--2---:R0:W-:Y:S01]  /*508b0*/  STL [R1+0x11dc], R0 ;  /* 0x0011dc0001007387 */ /* 0x0041e20000100800 */
[----:B------:R-:W-:-:S03]  /*508c0*/  IMAD.WIDE R14, R29, 0x2, R26 ;  /* 0x000000021d0e7825 */ /* 0x000fc600078e021a */
[----:B------:R-:W2:Y:S01]  /*508d0*/  LDL.64 R26, [R1+0x1a08] ;  /* 0x001a0800011a7983 */ /* 0x000ea20000100a00 */
[----:B------:R-:W-:-:S03]  /*508e0*/  IMAD.WIDE R16, R29, 0x2, R24 ;  /* 0x000000021d107825 */ /* 0x000fc600078e0218 */
[----:B------:R-:W2:Y:S04]  /*508f0*/  LDL.64 R24, [R1+0x1a00] ;  /* 0x001a000001187983 */ /* 0x000ea80000100a00 */
[----:B0-----:R0:W2:Y:S04]  /*50900*/  LDG.E.U16 R0, [R12.64] ;  /* 0x000000060c007981 */ /* 0x0010a8000c1e1500 */
[----:B------:R-:W2:Y:S04]  /*50910*/  LDL.64 R22, [R1+0x19f8] ;  /* 0x0019f80001167983 */ /* 0x000ea80000100a00 */
[----:B0-----:R-:W2:Y:S04]  /*50920*/  LDL.64 R12, [R1+0x1a30] ;  /* 0x001a3000010c7983 */ /* 0x001ea80000100a00 */
[----:B---3--:R0:W-:Y:S04]  /*50930*/  STL [R1+0x11d8], R28 ;  /* 0x0011d81c01007387 */ /* 0x0081e80000100800 */
[----:B0-----:R0:W3:Y:S01]  /*50940*/  LDG.E.U16 R28, [R14.64] ;  /* 0x000000060e1c7981 */ /* 0x0010e2000c1e1500 */
[----:B------:R-:W-:-:S03]  /*50950*/  IMAD.WIDE R20, R29, 0x2, R20 ;  /* 0x000000021d147825 */ /* 0x000fc600078e0214 */
[----:B0-----:R-:W3:Y:S04]  /*50960*/  LDL.64 R14, [R1+0x1a28] ;  /* 0x001a2800010e7983 */ /* 0x001ee80000100a00 */
[----:B----4-:R0:W-:Y:S04]  /*50970*/  STL [R1+0x11d4], R3 ;  /* 0x0011d40301007387 */ /* 0x0101e80000100800 */
[----:B0-----:R0:W4:Y:S04]  /*50980*/  LDG.E.U16 R3, [R16.64] ;  /* 0x0000000610037981 */ /* 0x001128000c1e1500 */
[----:B0-----:R-:W4:Y:S04]  /*50990*/  LDL.64 R16, [R1+0x1a20] ;  /* 0x001a200001107983 */ /* 0x001f280000100a00 */
[----:B--2---:R0:W-:Y:S04]  /*509a0*/  STL [R1+0x11d0], R0 ;  /* 0x0011d00001007387 */ /* 0x0041e80000100800 */
[----:B0-----:R0:W2:Y:S01]  /*509b0*/  LDG.E.U16 R0, [R20.64] ;  /* 0x0000000614007981 */ /* 0x0010a2000c1e1500 */
[----:B------:R-:W-:-:S04]  /*509c0*/  IMAD.WIDE R18, R29, 0x2, R18 ;  /* 0x000000021d127825 */ /* 0x000fc800078e0212 */
[C---:B------:R-:W-:Y:S01]  /*509d0*/  IMAD.WIDE R12, R29.reuse, 0x2, R12 ;  /* 0x000000021d0c7825 */ /* 0x040fe200078e020c */
[----:B0-----:R-:W2:Y:S04]  /*509e0*/  LDL.64 R20, [R1+0x1a18] ;  /* 0x001a180001147983 */ /* 0x001ea80000100a00 */
[----:B---3--:R0:W-:Y:S04]  /*509f0*/  STL [R1+0x11cc], R28 ;  /* 0x0011cc1c01007387 */ /* 0x0081e80000100800 */
[----:B0-----:R0:W3:Y:S01]  /*50a00*/  LDG.E.U16 R28, [R18.64] ;  /* 0x00000006121c7981 */ /* 0x0010e2000c1e1500 */
[----:B------:R-:W-:-:S03]  /*50a10*/  IMAD.WIDE R14, R29, 0x2, R14 ;  /* 0x000000021d0e7825 */ /* 0x000fc600078e020e */
[----:B0-----:R-:W3:Y:S04]  /*50a20*/  LDL.64 R18, [R1+0x1a10] ;  /* 0x001a100001127983 */ /* 0x001ee80000100a00 */
[----:B----4-:R0:W-:Y:S04]  /*50a30*/  STL [R1+0x11c8], R3 ;  /* 0x0011c80301007387 */ /* 0x0101e80000100800 */
[----:B0-----:R-:W4:Y:S04]  /*50a40*/  LDG.E.U16 R3, [R12.64] ;  /* 0x000000060c037981 */ /* 0x001f28000c1e1500 */
[----:B--2---:R0:W-:Y:S04]  /*50a50*/  STL [R1+0x11c4], R0 ;  /* 0x0011c40001007387 */ /* 0x0041e80000100800 */
[----:B0-----:R-:W2:Y:S01]  /*50a60*/  LDG.E.U16 R0, [R14.64] ;  /* 0x000000060e007981 */ /* 0x001ea2000c1e1500 */
[----:B------:R-:W-:-:S04]  /*50a70*/  IMAD.WIDE R16, R29, 0x2, R16 ;  /* 0x000000021d107825 */ /* 0x000fc800078e0210 */
[C---:B------:R-:W-:Y:S01]  /*50a80*/  IMAD.WIDE R20, R29.reuse, 0x2, R20 ;  /* 0x000000021d147825 */ /* 0x040fe200078e0214 */
[----:B---3--:R0:W-:Y:S04]  /*50a90*/  STL [R1+0x11c0], R28 ;  /* 0x0011c01c01007387 */ /* 0x0081e80000100800 */
[----:B0-----:R0:W3:Y:S01]  /*50aa0*/  LDG.E.U16 R28, [R16.64] ;  /* 0x00000006101c7981 */ /* 0x0010e2000c1e1500 */
[----:B------:R-:W-:-:S03]  /*50ab0*/  IMAD.WIDE R18, R29, 0x2, R18 ;  /* 0x000000021d127825 */ /* 0x000fc600078e0212 */
[----:B----4-:R1:W-:Y:S04]  /*50ac0*/  STL [R1+0x11bc], R3 ;  /* 0x0011bc0301007387 */ /* 0x0103e80000100800 */
[----:B-1----:R1:W4:Y:S04]  /*50ad0*/  LDG.E.U16 R3, [R20.64] ;  /* 0x0000000614037981 */ /* 0x002328000c1e1500 */
[----:B-1----:R-:W4:Y:S04]  /*50ae0*/  LDL.64 R20, [R1+0x19f0] ;  /* 0x0019f00001147983 */ /* 0x002f280000100a00 */
[----:B--2---:R1:W-:Y:S04]  /*50af0*/  STL [R1+0x11b8], R0 ;  /* 0x0011b80001007387 */ /* 0x0043e80000100800 */
[----:B-1----:R1:W2:Y:S01]  /*50b00*/  LDG.E.U16 R0, [R18.64] ;  /* 0x0000000612007981 */ /* 0x0022a2000c1e1500 */
[----:B------:R-:W-:-:S04]  /*50b10*/  IMAD.WIDE R12, R29, 0x2, R26 ;  /* 0x000000021d0c7825 */ /* 0x000fc800078e021a */
[C---:B------:R-:W-:Y:S01]  /*50b20*/  IMAD.WIDE R14, R29.reuse, 0x2, R24 ;  /* 0x000000021d0e7825 */ /* 0x040fe200078e0218 */
[----:B-1----:R-:W2:Y:S03]  /*50b30*/  LDL.64 R18, [R1+0x19e8] ;  /* 0x0019e80001127983 */ /* 0x002ea60000100a00 */
[C---:B0-----:R-:W-:Y:S01]  /*50b40*/  IMAD.WIDE R16, R29.reuse, 0x2, R22 ;  /* 0x000000021d107825 */ /* 0x041fe200078e0216 */
[----:B---3--:R0:W-:Y:S04]  /*50b50*/  STL [R1+0x11b4], R28 ;  /* 0x0011b41c01007387 */ /* 0x0081e80000100800 */
[----:B------:R-:W3:Y:S04]  /*50b60*/  LDL.64 R26, [R1+0x19b8] ;  /* 0x0019b800011a7983 */ /* 0x000ee80000100a00 */
[----:B------:R-:W3:Y:S04]  /*50b70*/  LDL.64 R24, [R1+0x19b0] ;  /* 0x0019b00001187983 */ /* 0x000ee80000100a00 */
[----:B0-----:R0:W3:Y:S04]  /*50b80*/  LDG.E.U16 R28, [R12.64] ;  /* 0x000000060c1c7981 */ /* 0x0010e8000c1e1500 */
[----:B------:R-:W3:Y:S04]  /*50b90*/  LDL.64 R22, [R1+0x19a8] ;  /* 0x0019a80001167983 */ /* 0x000ee80000100a00 */
        /* <DEDUP_REMOVED lines=25> */
[----:B--2---:R2:W-:Y:S04]  /*50d30*/  STL [R1+0x1194], R0 ;  /* 0x0011940001007387 */ /* 0x0045e80000100800 */
[----:B--2---:R2:W4:Y:S01]  /*50d40*/  LDG.E.U16 R0, [R20.64] ;  /* 0x0000000614007981 */ /* 0x004522000c1e1500 */
[----:B------:R-:W-:-:S04]  /*50d50*/  IMAD.WIDE R18, R29, 0x2, R18 ;  /* 0x000000021d127825 */ /* 0x000fc800078e0212 */
[C---:B------:R-:W-:Y:S01]  /*50d60*/  IMAD.WIDE R12, R29.reuse, 0x2, R26 ;  /* 0x000000021d0c7825 */ /* 0x040fe200078e021a */
[----:B--2---:R-:W2:Y:S03]  /*50d70*/  LDL.64 R20, [R1+0x19a0] ;  /* 0x0019a00001147983 */ /* 0x004ea60000100a00 */
[----:B0-----:R-:W-:-:S04]  /*50d80*/  IMAD.WIDE R14, R29, 0x2, R24 ;  /* 0x000000021d0e7825 */ /* 0x001fc800078e0218 */
[C---:B-1----:R-:W-:Y:S01]  /*50d90*/  IMAD.WIDE R16, R29.reuse, 0x2, R22 ;  /* 0x000000021d107825 */ /* 0x042fe200078e0216 */
[----:B---3--:R0:W-:Y:S04]  /*50da0*/  STL [R1+0x1190], R28 ;  /* 0x0011901c01007387 */ /* 0x0081e80000100800 */
[----:B0-----:R0:W3:Y:S04]  /*50db0*/  LDG.E.U16 R28, [R18.64] ;  /* 0x00000006121c7981 */ /* 0x0010e8000c1e1500 */
[----:B0-----:R-:W3:Y:S04]  /*50dc0*/  LDL.64 R18, [R1+0x1998] ;  /* 0x0019980001127983 */ /* 0x001ee80000100a00 */
[----:B----4-:R0:W-:Y:S04]  /*50dd0*/  STL [R1+0x118c], R3 ;  /* 0x00118c0301007387 */ /* 0x0101e80000100800 */
[----:B------:R-:W4:Y:S04]  /*50de0*/  LDL.64 R26, [R1+0x1968] ;  /* 0x00196800011a7983 */ /* 0x000f280000100a00 */
[----:B------:R-:W4:Y:S04]  /*50df0*/  LDL.64 R24, [R1+0x1960] ;  /* 0x0019600001187983 */ /* 0x000f280000100a00 */
[----:B0-----:R0:W4:Y:S04]  /*50e00*/  LDG.E.U16 R3, [R12.64] ;  /* 0x000000060c037981 */ /* 0x001128000c1e1500 */
[----:B------:R-:W4:Y:S04]  /*50e10*/  LDL.64 R22, [R1+0x1958] ;  /* 0x0019580001167983 */ /* 0x000f280000100a00 */
[----:B0-----:R-:W4:Y:S04]  /*50e20*/  LDL.64 R12, [R1+0x1990] ;  /* 0x00199000010c7983 */ /* 0x001f280000100a00 */
[----:B------:R0:W-:Y:S04]  /*50e30*/  STL [R1+0x1188], R0 ;  /* 0x0011880001007387 */ /* 0x0001e80000100800 */
[----:B0-----:R0:W4:Y:S01]  /*50e40*/  LDG.E.U16 R0, [R14.64] ;  /* 0x000000060e007981 */ /* 0x001122000c1e1500 */
[----:B--2---:R-:W-:-:S03]  /*50e50*/  IMAD.WIDE R20, R29, 0x2, R20 ;  /* 0x000000021d147825 */ /* 0x004fc600078e0214 */
        /* <DEDUP_REMOVED lines=8> */
[----:B------:R0:W-:Y:S04]  /*50ee0*/  STL [R1+0x117c], R0 ;  /* 0x00117c0001007387 */ /* 0x0001e80000100800 */
[----:B0-----:R0:W4:Y:S01]  /*50ef0*/  LDG.E.U16 R0, [R18.64] ;  /* 0x0000000612007981 */ /* 0x001122000c1e1500 */
[----:B------:R-:W-:-:S04]  /*50f00*/  IMAD.WIDE R12, R29, 0x2, R12 ;  /* 0x000000021d0c7825 */ /* 0x000fc800078e020c */
[C---:B--2---:R-:W-:Y:S01]  /*50f10*/  IMAD.WIDE R14, R29.reuse, 0x2, R14 ;  /* 0x000000021d0e7825 */ /* 0x044fe200078e020e */
[----:B0-----:R-:W2:Y:S04]  /*50f20*/  LDL.64 R18, [R1+0x1970] ;  /* 0x0019700001127983 */ /* 0x001ea80000100a00 */
[----:B---3--:R0:W-:Y:S04]  /*50f30*/  STL [R1+0x1178], R28 ;  /* 0x0011781c01007387 */ /* 0x0081e80000100800 */
[----:B0-----:R0:W3:Y:S01]  /*50f40*/  LDG.E.U16 R28, [R12.64] ;  /* 0x000000060c1c7981 */ /* 0x0010e2000c1e1500 */
[----:B------:R-:W-:-:S03]  /*50f50*/  IMAD.WIDE R16, R29, 0x2, R16 ;  /* 0x000000021d107825 */ /* 0x000fc600078e0210 */
[----:B----4-:R1:W-:Y:S04]  /*50f60*/  STL [R1+0x1174], R3 ;  /* 0x0011740301007387 */ /* 0x0103e80000100800 */
[----:B-1----:R-:W4:Y:S04]  /*50f70*/  LDG.E.U16 R3, [R14.64] ;  /* 0x000000060e037981 */ /* 0x002f28000c1e1500 */
[----:B------:R1:W-:Y:S04]  /*50f80*/  STL [R1+0x1170], R0 ;  /* 0x0011700001007387 */ /* 0x0003e80000100800 */
[----:B-1----:R-:W4:Y:S01]  /*50f90*/  LDG.E.U16 R0, [R16.64] ;  /* 0x0000000610007981 */ /* 0x002f22000c1e1500 */
[----:B------:R-:W-:-:S04]  /*50fa0*/  IMAD.WIDE R20, R29, 0x2, R20 ;  /* 0x000000021d147825 */ /* 0x000fc800078e0214 */
[----:B--2---:R-:W-:-:S04]  /*50fb0*/  IMAD.WIDE R18, R29, 0x2, R18 ;  /* 0x000000021d127825 */ /* 0x004fc800078e0212 */
[C---:B0-----:R-:W-:Y:S01]  /*50fc0*/  IMAD.WIDE R12, R29.reuse, 0x2, R26 ;  /* 0x000000021d0c7825 */ /* 0x041fe200078e021a */
[----:B---3--:R0:W-:Y:S04]  /*50fd0*/  STL [R1+0x116c], R28 ;  /* 0x00116c1c01007387 */ /* 0x0081e80000100800 */
[----:B0-----:R0:W2:Y:S04]  /*50fe0*/  LDG.E.U16 R28, [R20.64] ;  /* 0x00000006141c7981 */ /* 0x0010a8000c1e1500 */
[----:B0-----:R-:W3:Y:S04]  /*50ff0*/  LDL.64 R20, [R1+0x1950] ;  /* 0x0019500001147983 */ /* 0x001ee80000100a00 */
[----:B----4-:R0:W-:Y:S04]  /*51000*/  STL [R1+0x1168], R3 ;  /* 0x0011680301007387 */ /* 0x0101e80000100800 */
[----:B0-----:R0:W4:Y:S04]  /*51010*/  LDG.E.U16 R3, [R18.64] ;  /* 0x0000000612037981 */ /* 0x001128000c1e1500 */
[----:B0-----:R-:W4:Y:S04]  /*51020*/  LDL.64 R18, [R1+0x1948] ;  /* 0x0019480001127983 */ /* 0x001f280000100a00 */
[----:B------:R0:W-:Y:S01]  /*51030*/  STL [R1+0x1164], R0 ;  /* 0x0011640001007387 */ /* 0x0001e20000100800 */
[----:B------:R-:W-:-:S03]  /*51040*/  IMAD.WIDE R14, R29, 0x2, R24 ;  /* 0x000000021d0e7825 */ /* 0x000fc600078e0218 */
[----:B------:R-:W4:Y:S01]  /*51050*/  LDL.64 R26, [R1+0x1918] ;  /* 0x00191800011a7983 */ /* 0x000f220000100a00 */
[----:B------:R-:W-:-:S03]  /*51060*/  IMAD.WIDE R16, R29, 0x2, R22 ;  /* 0x000000021d107825 */ /* 0x000fc600078e0216 */
[----:B------:R-:W4:Y:S04]  /*51070*/  LDL.64 R24, [R1+0x1910] ;  /* 0x0019100001187983 */ /* 0x000f280000100a00 */
[----:B0-----:R0:W4:Y:S04]  /*51080*/  LDG.E.U16 R0, [R12.64] ;  /* 0x000000060c007981 */ /* 0x001128000c1e1500 */
[----:B------:R-:W4:Y:S04]  /*51090*/  LDL.64 R22, [R1+0x1908] ;  /* 0x0019080001167983 */ /* 0x000f280000100a00 */
[----:B0-----:R-:W4:Y:S04]  /*510a0*/  LDL.64 R12, [R1+0x1940] ;  /* 0x00194000010c7983 */ /* 0x001f280000100a00 */
[----:B--2---:R0:W-:Y:S04]  /*510b0*/  STL [R1+0x1160], R28 ;  /* 0x0011601c01007387 */ /* 0x0041e80000100800 */
[----:B0-----:R0:W2:Y:S01]  /*510c0*/  LDG.E.U16 R28, [R14.64] ;  /* 0x000000060e1c7981 */ /* 0x0010a2000c1e1500 */
[----:B---3--:R-:W-:-:S03]  /*510d0*/  IMAD.WIDE R20, R29, 0x2, R20 ;  /* 0x000000021d147825 */ /* 0x008fc600078e0214 */
[----:B0-----:R-:W3:Y:S04]  /*510e0*/  LDL.64 R14, [R1+0x1938] ;  /* 0x00193800010e7983 */ /* 0x001ee80000100a00 */
[----:B----4-:R0:W-:Y:S04]  /*510f0*/  STL [R1+0x115c], R3 ;  /* 0x00115c0301007387 */ /* 0x0101e80000100800 */
[----:B0-----:R0:W4:Y:S04]  /*51100*/  LDG.E.U16 R3, [R16.64] ;  /* 0x0000000610037981 */ /* 0x001128000c1e1500 */
[----:B0-----:R-:W4:Y:S04]  /*51110*/  LDL.64 R16, [R1+0x1930] ;  /* 0x0019300001107983 */ /* 0x001f280000100a00 */
[----:B------:R0:W-:Y:S04]  /*51120*/  STL [R1+0x1158], R0 ;  /* 0x0011580001007387 */ /* 0x0001e80000100800 */
[----:B0-----:R0:W4:Y:S01]  /*51130*/  LDG.E.U16 R0, [R20.64] ;  /* 0x0000000614007981 */ /* 0x001122000c1e1500 */
[----:B------:R-:W-:-:S04]  /*51140*/  IMAD.WIDE R18, R29, 0x2, R18 ;  /* 0x000000021d127825 */ /* 0x000fc800078e0212 */
[C---:B------:R-:W-:Y:S01]  /*51150*/  IMAD.WIDE R12, R29.reuse, 0x2, R12 ;  /* 0x000000021d0c7825 */ /* 0x040fe200078e020c */
[----:B0-----:R-:W4:Y:S04]  /*51160*/  LDL.64 R20, [R1+0x1928] ;  /* 0x0019280001147983 */ /* 0x001f280000100a00 */
[----:B--2---:R0:W-:Y:S04]  /*51170*/  STL [R1+0x1154], R28 ;  /* 0x0011541c01007387 */ /* 0x0041e80000100800 */
[----:B0-----:R0:W2:Y:S01]  /*51180*/  LDG.E.U16 R28, [R18.64] ;  /* 0x00000006121c7981 */ /* 0x0010a2000c1e1500 */
[----:B---3--:R-:W-:-:S03]  /*51190*/  IMAD.WIDE R14, R29, 0x2, R14 ;  /* 0x000000021d0e7825 */ /* 0x008fc600078e020e */
[----:B0-----:R-:W3:Y:S04]  /*511a0*/  LDL.64 R18, [R1+0x1920] ;  /* 0x0019200001127983 */ /* 0x001ee80000100a00 */
[----:B----4-:R0:W-:Y:S04]  /*511b0*/  STL [R1+0x1150], R3 ;  /* 0x0011500301007387 */ /* 0x0101e80000100800 */
[----:B0-----:R-:W4:Y:S04]  /*511c0*/  LDG.E.U16 R3, [R12.64] ;  /* 0x000000060c037981 */ /* 0x001f28000c1e1500 */
[----:B------:R0:W-:Y:S04]  /*511d0*/  STL [R1+0x114c], R0 ;  /* 0x00114c0001007387 */ /* 0x0001e80000100800 */
[----:B0-----:R-:W4:Y:S01]  /*511e0*/  LDG.E.U16 R0, [R14.64] ;  /* 0x000000060e007981 */ /* 0x001f22000c1e1500 */
[----:B------:R-:W-:-:S04]  /*511f0*/  IMAD.WIDE R16, R29, 0x2, R16 ;  /* 0x000000021d107825 */ /* 0x000fc800078e0210 */
[C---:B------:R-:W-:Y:S01]  /*51200*/  IMAD.WIDE R20, R29.reuse, 0x2, R20 ;  /* 0x000000021d147825 */ /* 0x040fe200078e0214 */
[----:B--2---:R0:W-:Y:S04]  /*51210*/  STL [R1+0x1148], R28 ;  /* 0x0011481c01007387 */ /* 0x0041e80000100800 */
[----:B0-----:R0:W2:Y:S01]  /*51220*/  LDG.E.U16 R28, [R16.64] ;  /* 0x00000006101c7981 */ /* 0x0010a2000c1e1500 */
[----:B---3--:R-:W-:-:S03]  /*51230*/  IMAD.WIDE R18, R29, 0x2, R18 ;  /* 0x000000021d127825 */ /* 0x008fc600078e0212 */
[----:B----4-:R1:W-:Y:S04]  /*51240*/  STL [R1+0x1144], R3 ;  /* 0x0011440301007387 */ /* 0x0103e80000100800 */
[----:B-1----:R1:W3:Y:S04]  /*51250*/  LDG.E.U16 R3, [R20.64] ;  /* 0x0000000614037981 */ /* 0x0022e8000c1e1500 */
[----:B-1----:R-:W4:Y:S04]  /*51260*/  LDL.64 R20, [R1+0x1900] ;  /* 0x0019000001147983 */ /* 0x002f280000100a00 */
[----:B------:R1:W-:Y:S04]  /*51270*/  STL [R1+0x1140], R0 ;  /* 0x0011400001007387 */ /* 0x0003e80000100800 */
[----:B-1----:R1:W4:Y:S01]  /*51280*/  LDG.E.U16 R0, [R18.64] ;  /* 0x0000000612007981 */ /* 0x002322000c1e1500 */
[----:B------:R-:W-:-:S04]  /*51290*/  IMAD.WIDE R12, R29, 0x2, R26 ;  /* 0x000000021d0c7825 */ /* 0x000fc800078e021a */
[C---:B------:R-:W-:Y:S01]  /*512a0*/  IMAD.WIDE R14, R29.reuse, 0x2, R24 ;  /* 0x000000021d0e7825 */ /* 0x040fe200078e0218 */
[----:B-1----:R-:W4:Y:S03]  /*512b0*/  LDL.64 R18, [R1+0x18f8] ;  /* 0x0018f80001127983 */ /* 0x002f260000100a00 */
[C---:B0-----:R-:W-:Y:S01]  /*512c0*/  IMAD.WIDE R16, R29.reuse, 0x2, R22 ;  /* 0x000000021d107825 */ /* 0x041fe200078e0216 */
[----:B--2---:R0:W-:Y:S04]  /*512d0*/  STL [R1+0x113c], R28 ;  /* 0x00113c1c01007387 */ /* 0x0041e80000100800 */
[----:B------:R-:W2:Y:S04]  /*512e0*/  LDL.64 R26, [R1+0x18c8] ;  /* 0x0018c800011a7983 */ /* 0x000ea80000100a00 */
[----:B------:R-:W2:Y:S04]  /*512f0*/  LDL.64 R24, [R1+0x18c0] ;  /* 0x0018c00001187983 */ /* 0x000ea80000100a00 */
[----:B0-----:R0:W2:Y:S04]  /*51300*/  LDG.E.U16 R28, [R12.64] ;  /* 0x000000060c1c7981 */ /* 0x0010a8000c1e1500 */
[----:B------:R-:W2:Y:S04]  /*51310*/  LDL.64 R22, [R1+0x18b8] ;  /* 0x0018b80001167983 */ /* 0x000ea80000100a00 */
[----:B0-----:R-:W2:Y:S04]  /*51320*/  LDL.64 R12, [R1+0x18f0] ;  /* 0x0018f000010c7983 */ /* 0x001ea80000100a00 */
[----:B---3--:R0:W-:Y:S04]  /*51330*/  STL [R1+0x1138], R3 ;  /* 0x0011380301007387 */ /* 0x0081e80000100800 */
[----:B0-----:R0:W3:Y:S04]  /*51340*/  LDG.E.U16 R3, [R14.64] ;  /* 0x000000060e037981 */ /* 0x0010e8000c1e1500 */
[----:B0-----:R-:W3:Y:S04]  /*51350*/  LDL.64 R14, [R1+0x18e8] ;  /* 0x0018e800010e7983 */ /* 0x001ee80000100a00 */
[----:B----4-:R0:W-:Y:S04]  /*51360*/  STL [R1+0x1134], R0 ;  /* 0x0011340001007387 */ /* 0x0101e80000100800 */
[----:B0-----:R0:W4:Y:S01]  /*51370*/  LDG.E.U16 R0, [R16.64] ;  /* 0x0000000610007981 */ /* 0x001122000c1e1500 */
[----:B------:R-:W-:-:S04]  /*51380*/  IMAD.WIDE R20, R29, 0x2, R20 ;  /* 0x000000021d147825 */ /* 0x000fc800078e0214 */
[C---:B------:R-:W-:Y:S01]  /*51390*/  IMAD.WIDE R18, R29.reuse, 0x2, R18 ;  /* 0x000000021d127825 */ /* 0x040fe200078e0212 */
[----:B0-----:R-:W4:Y:S04]  /*513a0*/  LDL.64 R16, [R1+0x18e0] ;  /* 0x0018e00001107983 */ /* 0x001f280000100a00 */
[----:B--2---:R0:W-:Y:S04]  /*513b0*/  STL [R1+0x1130], R28 ;  /* 0x0011301c01007387 */ /* 0x0041e80000100800 */
[----:B0-----:R0:W2:Y:S01]  /*513c0*/  LDG.E.U16 R28, [R20.64] ;  /* 0x00000006141c7981 */ /* 0x0010a2000c1e1500 */
[----:B------:R-:W-:-:S03]  /*513d0*/  IMAD.WIDE R12, R29, 0x2, R12 ;  /* 0x000000021d0c7825 */ /* 0x000fc600078e020c */
[----:B0-----:R-:W2:Y:S04]  /*513e0*/  LDL.64 R20, [R1+0x18d8] ;  /* 0x0018d80001147983 */ /* 0x001ea80000100a00 */
[----:B---3--:R0:W-:Y:S04]  /*513f0*/  STL [R1+0x112c], R3 ;  /* 0x00112c0301007387 */ /* 0x0081e80000100800 */
[----:B0-----:R0:W3:Y:S04]  /*51400*/  LDG.E.U16 R3, [R18.64] ;  /* 0x0000000612037981 */ /* 0x0010e8000c1e1500 */
[----:B0-----:R-:W3:Y:S04]  /*51410*/  LDL.64 R18, [R1+0x18d0] ;  /* 0x0018d00001127983 */ /* 0x001ee80000100a00 */
[----:B----4-:R0:W-:Y:S04]  /*51420*/  STL [R1+0x1128], R0 ;  /* 0x0011280001007387 */ /* 0x0101e80000100800 */
[----:B0-----:R-:W4:Y:S01]  /*51430*/  LDG.E.U16 R0, [R12.64] ;  /* 0x000000060c007981 */ /* 0x001f22000c1e1500 */
[----:B------:R-:W-:-:S04]  /*51440*/  IMAD.WIDE R14, R29, 0x2, R14 ;  /* 0x000000021d0e7825 */ /* 0x000fc800078e020e */
[C---:B------:R-:W-:Y:S01]  /*51450*/  IMAD.WIDE R16, R29.reuse, 0x2, R16 ;  /* 0x000000021d107825 */ /* 0x040fe200078e0210 */
[----:B--2---:R0:W-:Y:S04]  /*51460*/  STL [R1+0x1124], R28 ;  /* 0x0011241c01007387 */ /* 0x0041e80000100800 */
[----:B0-----:R0:W2:Y:S01]  /*51470*/  LDG.E.U16 R28, [R14.64] ;  /* 0x000000060e1c7981 */ /* 0x0010a2000c1e1500 */
[----:B------:R-:W-:-:S03]  /*51480*/  IMAD.WIDE R20, R29, 0x2, R20 ;  /* 0x000000021d147825 */ /* 0x000fc600078e0214 */
[----:B---3--:R1:W-:Y:S04]  /*51490*/  STL [R1+0x1120], R3 ;  /* 0x0011200301007387 */ /* 0x0083e80000100800 */
[----:B-1----:R1:W3:Y:S04]  /*514a0*/  LDG.E.U16 R3, [R16.64] ;  /* 0x0000000610037981 */ /* 0x0022e8000c1e1500 */
[----:B----4-:R4:W-:Y:S04]  /*514b0*/  STL [R1+0x111c], R0 ;  /* 0x00111c0001007387 */ /* 0x0109e80000100800 */
[----:B----4-:R4:W3:Y:S01]  /*514c0*/  LDG.E.U16 R0, [R20.64] ;  /* 0x0000000614007981 */ /* 0x0108e2000c1e1500 */
[----:B------:R-:W-:-:S04]  /*514d0*/  IMAD.WIDE R18, R29, 0x2, R18 ;  /* 0x000000021d127825 */ /* 0x000fc800078e0212 */
[C---:B------:R-:W-:Y:S01]  /*514e0*/  IMAD.WIDE R12, R29.reuse, 0x2, R26 ;  /* 0x000000021d0c7825 */ /* 0x040fe200078e021a */
[----:B----4-:R-:W4:Y:S03]  /*514f0*/  LDL.64 R20, [R1+0x18b0] ;  /* 0x0018b00001147983 */ /* 0x010f260000100a00 */
[----:B0-----:R-:W-:-:S04]  /*51500*/  IMAD.WIDE R14, R29, 0x2, R24 ;  /* 0x000000021d0e7825 */ /* 0x001fc800078e0218 */
[C---:B-1----:R-:W-:Y:S01]  /*51510*/  IMAD.WIDE R16, R29.reuse, 0x2, R22 ;  /* 0x000000021d107825 */ /* 0x042fe200078e0216 */
[----:B--2---:R0:W-:Y:S04]  /*51520*/  STL [R1+0x1118], R28 ;  /* 0x0011181c01007387 */ /* 0x0041e80000100800 */
[----:B0-----:R0:W2:Y:S04]  /*51530*/  LDG.E.U16 R28, [R18.64] ;  /* 0x00000006121c7981 */ /* 0x0010a8000c1e1500 */
[----:B0-----:R-:W2:Y:S04]  /*51540*/  LDL.64 R18, [R1+0x18a8] ;  /* 0x0018a80001127983 */ /* 0x001ea80000100a00 */
[----:B---3--:R0:W-:Y:S04]  /*51550*/  STL [R1+0x1114], R3 ;  /* 0x0011140301007387 */ /* 0x0081e80000100800 */
[----:B------:R-:W3:Y:S04]  /*51560*/  LDL.64 R26, [R1+0x1878] ;  /* 0x00187800011a7983 */ /* 0x000ee80000100a00 */
[----:B------:R-:W3:Y:S04]  /*51570*/  LDL.64 R24, [R1+0x1870] ;  /* 0x0018700001187983 */ /* 0x000ee80000100a00 */
[----:B0-----:R0:W3:Y:S04]  /*51580*/  LDG.E.U16 R3, [R12.64] ;  /* 0x000000060c037981 */ /* 0x0010e8000c1e1500 */
[----:B------:R-:W3:Y:S04]  /*51590*/  LDL.64 R22, [R1+0x1868] ;  /* 0x0018680001167983 */ /* 0x000ee80000100a00 */
[----:B0-----:R-:W3:Y:S04]  /*515a0*/  LDL.64 R12, [R1+0x18a0] ;  /* 0x0018a000010c7983 */ /* 0x001ee80000100a00 */
[----:B------:R0:W-:Y:S04]  /*515b0*/  STL [R1+0x1110], R0 ;  /* 0x0011100001007387 */ /* 0x0001e80000100800 */
[----:B0-----:R0:W3:Y:S01]  /*515c0*/  LDG.E.U16 R0, [R14.64] ;  /* 0x000000060e007981 */ /* 0x0010e2000c1e1500 */
[----:B----4-:R-:W-:-:S03]  /*515d0*/  IMAD.WIDE R20, R29, 0x2, R20 ;  /* 0x000000021d147825 */ /* 0x010fc600078e0214 */
        /* <DEDUP_REMOVED lines=8> */
[----:B------:R0:W-:Y:S04]  /*51660*/  STL [R1+0x1104], R0 ;  /* 0x0011040001007387 */ /* 0x0001e80000100800 */
[----:B0-----:R0:W3:Y:S01]  /*51670*/  LDG.E.U16 R0, [R18.64] ;  /* 0x0000000612007981 */ /* 0x0010e2000c1e1500 */
[----:B------:R-:W-:-:S04]  /*51680*/  IMAD.WIDE R12, R29, 0x2, R12 ;  /* 0x000000021d0c7825 */ /* 0x000fc800078e020c */
[C---:B----4-:R-:W-:Y:S01]  /*51690*/  IMAD.WIDE R14, R29.reuse, 0x2, R14 ;  /* 0x000000021d0e7825 */ /* 0x050fe200078e020e */
[----:B0-----:R-:W4:Y:S04]  /*516a0*/  LDL.64 R18, [R1+0x1880] ;  /* 0x0018800001127983 */ /* 0x001f280000100a00 */
[----:B--2---:R0:W-:Y:S04]  /*516b0*/  STL [R1+0x1100], R28 ;  /* 0x0011001c01007387 */ /* 0x0041e80000100800 */
[----:B0-----:R0:W2:Y:S01]  /*516c0*/  LDG.E.U16 R28, [R12.64] ;  /* 0x000000060c1c7981 */ /* 0x0010a2000c1e1500 */
[----:B------:R-:W-:-:S03]  /*516d0*/  IMAD.WIDE R16, R29, 0x2, R16 ;  /* 0x000000021d107825 */ /* 0x000fc600078e0210 */
[----:B---3--:R1:W-:Y:S04]  /*516e0*/  STL [R1+0x10fc], R3 ;  /* 0x0010fc0301007387 */ /* 0x0083e80000100800 */
[----:B-1----:R-:W3:Y:S04]  /*516f0*/  LDG.E.U16 R3, [R14.64] ;  /* 0x000000060e037981 */ /* 0x002ee8000c1e1500 */
[----:B------:R1:W-:Y:S04]  /*51700*/  STL [R1+0x10f8], R0 ;  /* 0x0010f80001007387 */ /* 0x0003e80000100800 */
[----:B-1----:R-:W3:Y:S01]  /*51710*/  LDG.E.U16 R0, [R16.64] ;  /* 0x0000000610007981 */ /* 0x002ee2000c1e1500 */
[----:B------:R-:W-:-:S04]  /*51720*/  IMAD.WIDE R20, R29, 0x2, R20 ;  /* 0x000000021d147825 */ /* 0x000fc800078e0214 */
[----:B----4-:R-:W-:-:S04]  /*51730*/  IMAD.WIDE R18, R29, 0x2, R18 ;  /* 0x000000021d127825 */ /* 0x010fc800078e0212 */
[C---:B0-----:R-:W-:Y:S01]  /*51740*/  IMAD.WIDE R12, R29.reuse, 0x2, R26 ;  /* 0x000000021d0c7825 */ /* 0x041fe200078e021a */
[----:B--2---:R0:W-:Y:S04]  /*51750*/  STL [R1+0x10f4], R28 ;  /* 0x0010f41c01007387 */ /* 0x0041e80000100800 */
[----:B0-----:R0:W2:Y:S04]  /*51760*/  LDG.E.U16 R28, [R20.64] ;  /* 0x00000006141c7981 */ /* 0x0010a8000c1e1500 */
[----:B0-----:R-:W4:Y:S04]  /*51770*/  LDL.64 R20, [R1+0x1860] ;  /* 0x0018600001147983 */ /* 0x001f280000100a00 */
[----:B---3--:R0:W-:Y:S04]  /*51780*/  STL [R1+0x10f0], R3 ;  /* 0x0010f00301007387 */ /* 0x0081e80000100800 */
[----:B0-----:R0:W3:Y:S04]  /*51790*/  LDG.E.U16 R3, [R18.64] ;  /* 0x0000000612037981 */ /* 0x0010e8000c1e1500 */
[----:B0-----:R-:W3:Y:S04]  /*517a0*/  LDL.64 R18, [R1+0x1858] ;  /* 0x0018580001127983 */ /* 0x001ee80000100a00 */
[----:B------:R0:W-:Y:S01]  /*517b0*/  STL [R1+0x10ec], R0 ;  /* 0x0010ec0001007387 */ /* 0x0001e20000100800 */
[----:B------:R-:W-:-:S03]  /*517c0*/  IMAD.WIDE R14, R29, 0x2, R24 ;  /* 0x000000021d0e7825 */ /* 0x000fc600078e0218 */
[----:B------:R-:W3:Y:S01]  /*517d0*/  LDL.64 R26, [R1+0x1828] ;  /* 0x00182800011a7983 */ /* 0x000ee20000100a00 */
[----:B------:R-:W-:-:S03]  /*517e0*/  IMAD.WIDE R16, R29, 0x2, R22 ;  /* 0x000000021d107825 */ /* 0x000fc600078e0216 */
[----:B------:R-:W3:Y:S04]  /*517f0*/  LDL.64 R24, [R1+0x1820] ;  /* 0x0018200001187983 */ /* 0x000ee80000100a00 */
[----:B0-----:R0:W3:Y:S04]  /*51800*/  LDG.E.U16 R0, [R12.64] ;  /* 0x000000060c007981 */ /* 0x0010e8000c1e1500 */
[----:B------:R-:W3:Y:S04]  /*51810*/  LDL.64 R22, [R1+0x1818] ;  /* 0x0018180001167983 */ /* 0x000ee80000100a00 */
[----:B0-----:R-:W3:Y:S04]  /*51820*/  LDL.64 R12, [R1+0x1850] ;  /* 0x00185000010c7983 */ /* 0x001ee80000100a00 */
[----:B--2---:R0:W-:Y:S04]  /*51830*/  STL [R1+0x10e8], R28 ;  /* 0x0010e81c01007387 */ /* 0x0041e80000100800 */
[----:B0-----:R0:W2:Y:S01]  /*51840*/  LDG.E.U16 R28, [R14.64] ;  /* 0x000000060e1c7981 */ /* 0x0010a2000c1e1500 */
[----:B----4-:R-:W-:-:S03]  /*51850*/  IMAD.WIDE R20, R29, 0x2, R20 ;  /* 0x000000021d147825 */ /* 0x010fc600078e0214 */
[----:B0-----:R-:W4:Y:S04]  /*51860*/  LDL.64 R14, [R1+0x1848] ;  /* 0x00184800010e7983 */ /* 0x001f280000100a00 */
[----:B---3--:R0:W-:Y:S04]  /*51870*/  STL [R1+0x10e4], R3 ;  /* 0x0010e40301007387 */ /* 0x0081e80000100800 */
[----:B0-----:R0:W3:Y:S04]  /*51880*/  LDG.E.U16 R3, [R16.64] ;  /* 0x0000000610037981 */ /* 0x0010e8000c1e1500 */
[----:B0-----:R-:W3:Y:S04]  /*51890*/  LDL.64 R16, [R1+0x1840] ;  /* 0x0018400001107983 */ /* 0x001ee80000100a00 */
[----:B------:R0:W-:Y:S04]  /*518a0*/  STL [R1+0x10e0], R0 ;  /* 0x0010e00001007387 */ /* 0x0001e80000100800 */
[----:B0-----:R0:W3:Y:S01]  /*518b0*/  LDG.E.U16 R0, [R20.64] ;  /* 0x0000000614007981 */ /* 0x0010e2000c1e1500 */
[----:B------:R-:W-:-:S04]  /*518c0*/  IMAD.WIDE R18, R29, 0x2, R18 ;  /* 0x000000021d127825 */ /* 0x000fc800078e0212 */
[C---:B------:R-:W-:Y:S01]  /*518d0*/  IMAD.WIDE R12, R29.reuse, 0x2, R12 ;  /* 0x000000021d0c7825 */ /* 0x040fe200078e020c */
[----:B0-----:R-:W3:Y:S04]  /*518e0*/  LDL.64 R20, [R1+0x1838] ;  /* 0x0018380001147983 */ /* 0x001ee80000100a00 */
[----:B--2---:R0:W-:Y:S04]  /*518f0*/  STL [R1+0x10dc], R28 ;  /* 0x0010dc1c01007387 */ /* 0x0041e80000100800 */
[----:B0-----:R0:W2:Y:S01]  /*51900*/  LDG.E.U16 R28, [R18.64] ;  /* 0x00000006121c7981 */ /* 0x0010a2000c1e1500 */
[----:B----4-:R-:W-:-:S03]  /*51910*/  IMAD.WIDE R14, R29, 0x2, R14 ;  /* 0x000000021d0e7825 */ /* 0x010fc600078e020e */
[----:B0-----:R-:W4:Y:S04]  /*51920*/  LDL.64 R18, [R1+0x1830] ;  /* 0x0018300001127983 */ /* 0x001f280000100a00 */
[----:B---3--:R0:W-:Y:S04]  /*51930*/  STL [R1+0x10d8], R3 ;  /* 0x0010d80301007387 */ /* 0x0081e80000100800 */
[----:B0-----:R-:W3:Y:S04]  /*51940*/  LDG.E.U16 R3, [R12.64] ;  /* 0x000000060c037981 */ /* 0x001ee8000c1e1500 */
[----:B------:R0:W-:Y:S04]  /*51950*/  STL [R1+0x10d4], R0 ;  /* 0x0010d40001007387 */ /* 0x0001e80000100800 */
[----:B0-----:R-:W3:Y:S01]  /*51960*/  LDG.E.U16 R0, [R14.64] ;  /* 0x000000060e007981 */ /* 0x001ee2000c1e1500 */
[----:B------:R-:W-:-:S04]  /*51970*/  IMAD.WIDE R16, R29, 0x2, R16 ;  /* 0x000000021d107825 */ /* 0x000fc800078e0210 */
[C---:B------:R-:W-:Y:S01]  /*51980*/  IMAD.WIDE R20, R29.reuse, 0x2, R20 ;  /* 0x000000021d147825 */ /* 0x040fe200078e0214 */
[----:B--2---:R0:W-:Y:S04]  /*51990*/  STL [R1+0x10d0], R28 ;  /* 0x0010d01c01007387 */ /* 0x0041e80000100800 */
[----:B0-----:R0:W2:Y:S01]  /*519a0*/  LDG.E.U16 R28, [R16.64] ;  /* 0x00000006101c7981 */ /* 0x0010a2000c1e1500 */
[----:B----4-:R-:W-:-:S03]  /*519b0*/  IMAD.WIDE R18, R29, 0x2, R18 ;  /* 0x000000021d127825 */ /* 0x010fc600078e0212 */
[----:B---3--:R1:W-:Y:S04]  /*519c0*/  STL [R1+0x10cc], R3 ;  /* 0x0010cc0301007387 */ /* 0x0083e80000100800 */
        /* <DEDUP_REMOVED lines=74> */
[----:B-1----:R1:W3:Y:S04]  /*51e70*/  LDG.E.U16 R3, [R14.64] ;  /* 0x000000060e037981 */ /* 0x0022e8000c1e1500 */
[----:B------:R0:W-:Y:S04]  /*51e80*/  STL [R1+0x1080], R0 ;  /* 0x0010800001007387 */ /* 0x0001e80000100800 */
[----:B0-----:R0:W3:Y:S01]  /*51e90*/  LDG.E.U16 R0, [R16.64] ;  /* 0x0000000610007981 */ /* 0x0010e2000c1e1500 */
[----:B------:R-:W-:-:S04]  /*51ea0*/  IMAD.WIDE R20, R29, 0x2, R20 ;  /* 0x000000021d147825 */ /* 0x000fc800078e0214 */
[----:B----4-:R-:W-:-:S04]  /*51eb0*/  IMAD.WIDE R18, R29, 0x2, R18 ;  /* 0x000000021d127825 */ /* 0x010fc800078e0212 */
[C---:B0-----:R-:W-:Y:S02]  /*51ec0*/  IMAD.WIDE R16, R29.reuse, 0x2, R22 ;  /* 0x000000021d107825 */ /* 0x041fe400078e0216 */
[----:B------:R0:W4:Y:S02]  /*51ed0*/  LDG.E.U16 R23, [R20.64] ;  /* 0x0000000614177981 */ /* 0x000124000c1e1500 */
[----:B------:R-:W-:-:S04]  /*51ee0*/  IMAD.WIDE R12, R29, 0x2, R26 ;  /* 0x000000021d0c7825 */ /* 0x000fc800078e021a */
[C---:B-1----:R-:W-:Y:S01]  /*51ef0*/  IMAD.WIDE R14, R29.reuse, 0x2, R24 ;  /* 0x000000021d0e7825 */ /* 0x042fe200078e0218 */
[----:B0-----:R-:W4:Y:S04]  /*51f00*/  LDL.64 R20, [R1+0x1770] ;  /* 0x0017700001147983 */ /* 0x001f280000100a00 */
[----:B--2---:R0:W-:Y:S04]  /*51f10*/  STL [R1+0x107c], R28 ;  /* 0x00107c1c01007387 */ /* 0x0041e80000100800 */
[----:B0-----:R0:W2:Y:S04]  /*51f20*/  LDG.E.U16 R28, [R18.64] ;  /* 0x00000006121c7981 */ /* 0x0010a8000c1e1500 */
[----:B0-----:R-:W2:Y:S04]  /*51f30*/  LDL.64 R18, [R1+0x1768] ;  /* 0x0017680001127983 */ /* 0x001ea80000100a00 */
[----:B---3--:R0:W-:Y:S04]  /*51f40*/  STL [R1+0x1078], R3 ;  /* 0x0010780301007387 */ /* 0x0081e80000100800 */
[----:B------:R-:W3:Y:S04]  /*51f50*/  LDL.64 R26, [R1+0x1738] ;  /* 0x00173800011a7983 */ /* 0x000ee80000100a00 */
[----:B------:R-:W3:Y:S04]  /*51f60*/  LDL.64 R24, [R1+0x1730] ;  /* 0x0017300001187983 */ /* 0x000ee80000100a00 */
[----:B0-----:R0:W3:Y:S04]  /*51f70*/  LDG.E.U16 R3, [R12.64] ;  /* 0x000000060c037981 */ /* 0x0010e8000c1e1500 */
[----:B0-----:R-:W3:Y:S04]  /*51f80*/  LDL.64 R12, [R1+0x1760] ;  /* 0x00176000010c7983 */ /* 0x001ee80000100a00 */
[----:B------:R0:W-:Y:S04]  /*51f90*/  STL [R1+0x1074], R0 ;  /* 0x0010740001007387 */ /* 0x0001e80000100800 */
[----:B0-----:R0:W3:Y:S04]  /*51fa0*/  LDG.E.U16 R0, [R14.64] ;  /* 0x000000060e007981 */ /* 0x0010e8000c1e1500 */
[----:B0-----:R-:W3:Y:S01]  /*51fb0*/  LDL.64 R14, [R1+0x1758] ;  /* 0x00175800010e7983 */ /* 0x001ee20000100a00 */
[----:B----4-:R-:W-:-:S03]  /*51fc0*/  IMAD.WIDE R20, R29, 0x2, R20 ;  /* 0x000000021d147825 */ /* 0x010fc600078e0214 */
[----:B------:R0:W-:Y:S04]  /*51fd0*/  STL [R1+0x1070], R23 ;  /* 0x0010701701007387 */ /* 0x0001e80000100800 */
[----:B0-----:R-:W4:Y:S04]  /*51fe0*/  LDL.64 R22, [R1+0x1728] ;  /* 0x0017280001167983 */ /* 0x001f280000100a00 */
[----:B--2---:R0:W-:Y:S04]  /*51ff0*/  STL [R1+0x106c], R28 ;  /* 0x00106c1c01007387 */ /* 0x0041e80000100800 */
[----:B0-----:R0:W2:Y:S01]  /*52000*/  LDG.E.U16 R28, [R16.64] ;  /* 0x00000006101c7981 */ /* 0x0010a2000c1e1500 */
[----:B------:R-:W-:-:S03]  /*52010*/  IMAD.WIDE R18, R29, 0x2, R18 ;  /* 0x000000021d127825 */ /* 0x000fc600078e0212 */
[----:B0-----:R-:W4:Y:S04]  /*52020*/  LDL.64 R16, [R1+0x1750] ;  /* 0x0017500001107983 */ /* 0x001f280000100a00 */
[----:B---3--:R0:W-:Y:S04]  /*52030*/  STL [R1+0x1068], R3 ;  /* 0x0010680301007387 */ /* 0x0081e80000100800 */
[----:B0-----:R0:W3:Y:S04]  /*52040*/  LDG.E.U16 R3, [R20.64] ;  /* 0x0000000614037981 */ /* 0x0010e8000c1e1500 */
[----:B0-----:R-:W3:Y:S04]  /*52050*/  LDL.64 R20, [R1+0x1748] ;  /* 0x0017480001147983 */ /* 0x001ee80000100a00 */
[----:B------:R0:W-:Y:S04]  /*52060*/  STL [R1+0x1064], R0 ;  /* 0x0010640001007387 */ /* 0x0001e80000100800 */
[----:B0-----:R0:W3:Y:S04]  /*52070*/  LDG.E.U16 R0, [R18.64] ;  /* 0x0000000612007981 */ /* 0x0010e8000c1e1500 */
[----:B0-----:R-:W3:Y:S01]  /*52080*/  LDL.64 R18, [R1+0x1740] ;  /* 0x0017400001127983 */ /* 0x001ee20000100a00 */
[----:B------:R-:W-:-:S04]  /*52090*/  IMAD.WIDE R12, R29, 0x2, R12 ;  /* 0x000000021d0c7825 */ /* 0x000fc800078e020c */
[C---:B------:R-:W-:Y:S01]  /*520a0*/  IMAD.WIDE R14, R29.reuse, 0x2, R14 ;  /* 0x000000021d0e7825 */ /* 0x040fe200078e020e */
[----:B--2---:R0:W-:Y:S03]  /*520b0*/  STL [R1+0x1060], R28 ;  /* 0x0010601c01007387 */ /* 0x0041e60000100800 */
[C---:B----4-:R-:W-:Y:S01]  /*520c0*/  IMAD.WIDE R16, R29.reuse, 0x2, R16 ;  /* 0x000000021d107825 */ /* 0x050fe200078e0210 */
[----:B0-----:R0:W2:Y:S04]  /*520d0*/  LDG.E.U16 R28, [R12.64] ;  /* 0x000000060c1c7981 */ /* 0x0010a8000c1e1500 */
[----:B---3--:R1:W-:Y:S04]  /*520e0*/  STL [R1+0x105c], R3 ;  /* 0x00105c0301007387 */ /* 0x0083e80000100800 */
[----:B-1----:R1:W3:Y:S04]  /*520f0*/  LDG.E.U16 R3, [R14.64] ;  /* 0x000000060e037981 */ /* 0x0022e8000c1e1500 */
[----:B------:R4:W-:Y:S04]  /*52100*/  STL [R1+0x1058], R0 ;  /* 0x0010580001007387 */ /* 0x0009e80000100800 */
[----:B----4-:R4:W3:Y:S01]  /*52110*/  LDG.E.U16 R0, [R16.64] ;  /* 0x0000000610007981 */ /* 0x0108e2000c1e1500 */
[----:B------:R-:W-:-:S04]  /*52120*/  IMAD.WIDE R20, R29, 0x2, R20 ;  /* 0x000000021d147825 */ /* 0x000fc800078e0214 */
[----:B------:R-:W-:-:S04]  /*52130*/  IMAD.WIDE R18, R29, 0x2, R18 ;  /* 0x000000021d127825 */ /* 0x000fc800078e0212 */
[C---:B----4-:R-:W-:Y:S02]  /*52140*/  IMAD.WIDE R16, R29.reuse, 0x2, R22 ;  /* 0x000000021d107825 */ /* 0x050fe400078e0216 */
[----:B------:R4:W3:Y:S02]  /*52150*/  LDG.E.U16 R23, [R20.64] ;  /* 0x0000000614177981 */ /* 0x0008e4000c1e1500 */
[C---:B0-----:R-:W-:Y:S02]  /*52160*/  IMAD.WIDE R12, R29.reuse, 0x2, R26 ;  /* 0x000000021d0c7825 */ /* 0x041fe400078e021a */
[----:B------:R0:W3:Y:S02]  /*52170*/  LDG.E.U16 R27, [R18.64] ;  /* 0x00000006121b7981 */ /* 0x0000e4000c1e1500 */
[C---:B-1----:R-:W-:Y:S02]  /*52180*/  IMAD.WIDE R14, R29.reuse, 0x2, R24 ;  /* 0x000000021d0e7825 */ /* 0x042fe400078e0218 */
[----:B------:R1:W3:Y:S04]  /*52190*/  LDG.E.U16 R22, [R12.64] ;  /* 0x000000060c167981 */ /* 0x0002e8000c1e1500 */
[----:B----4-:R-:W4:Y:S04]  /*521a0*/  LDL.64 R20, [R1+0x1720] ;  /* 0x0017200001147983 */ /* 0x010f280000100a00 */
[----:B0-----:R-:W4:Y:S04]  /*521b0*/  LDL.64 R18, [R1+0x1700] ;  /* 0x0017000001127983 */ /* 0x001f280000100a00 */
[----:B--2---:R-:W-:Y:S04]  /*521c0*/  STL [R1+0x1054], R28 ;  /* 0x0010541c01007387 */ /* 0x004fe80000100800 */
[----:B-1----:R-:W2:Y:S04]  /*521d0*/  LDL.64 R12, [R1+0x1718] ;  /* 0x00171800010c7983 */ /* 0x002ea80000100a00 */
[----:B---3--:R0:W-:Y:S04]  /*521e0*/  STL [R1+0x1050], R3 ;  /* 0x0010500301007387 */ /* 0x0081e80000100800 */
[----:B------:R-:W3:Y:S04]  /*521f0*/  LDL.64 R24, [R1+0x16d8] ;  /* 0x0016d80001187983 */ /* 0x000ee80000100a00 */
[----:B0-----:R0:W3:Y:S04]  /*52200*/  LDG.E.U16 R3, [R14.64] ;  /* 0x000000060e037981 */ /* 0x0010e8000c1e1500 */
[----:B0-----:R-:W3:Y:S04]  /*52210*/  LDL.64 R14, [R1+0x1710] ;  /* 0x00171000010e7983 */ /* 0x001ee80000100a00 */
[----:B------:R0:W-:Y:S04]  /*52220*/  STL [R1+0x104c], R0 ;  /* 0x00104c0001007387 */ /* 0x0001e80000100800 */
[----:B0-----:R0:W3:Y:S04]  /*52230*/  LDG.E.U16 R0, [R16.64] ;  /* 0x0000000610007981 */ /* 0x0010e8000c1e1500 */
[----:B0-----:R-:W3:Y:S01]  /*52240*/  LDL.64 R16, [R1+0x1708] ;  /* 0x0017080001107983 */ /* 0x001ee20000100a00 */
[----:B----4-:R-:W-:-:S03]  /*52250*/  IMAD.WIDE R20, R29, 0x2, R20 ;  /* 0x000000021d147825 */ /* 0x010fc600078e0214 */
[----:B------:R-:W-:Y:S04]  /*52260*/  STL [R1+0x1048], R23 ;  /* 0x0010481701007387 */ /* 0x000fe80000100800 */
[----:B------:R0:W-:Y:S04]  /*52270*/  STL [R1+0x1044], R27 ;  /* 0x0010441b01007387 */ /* 0x0001e80000100800 */
[----:B0-----:R0:W4:Y:S04]  /*52280*/  LDG.E.U16 R27, [R20.64] ;  /* 0x00000006141b7981 */ /* 0x001128000c1e1500 */
[----:B0-----:R-:W4:Y:S04]  /*52290*/  LDL.64 R20, [R1+0x16f8] ;  /* 0x0016f80001147983 */ /* 0x001f280000100a00 */
[----:B------:R0:W-:Y:S01]  /*522a0*/  STL [R1+0x1040], R22 ;  /* 0x0010401601007387 */ /* 0x0001e20000100800 */
[----:B------:R-:W-:-:S04]  /*522b0*/  IMAD.WIDE R18, R29, 0x2, R18 ;  /* 0x000000021d127825 */ /* 0x000fc800078e0212 */
[----:B--2---:R-:W-:-:S05]  /*522c0*/  IMAD.WIDE R12, R29, 0x2, R12 ;  /* 0x000000021d0c7825 */ /* 0x004fca00078e020c */
[----:B0-----:R0:W2:Y:S04]  /*522d0*/  LDG.E.U16 R22, [R12.64] ;  /* 0x000000060c167981 */ /* 0x0010a8000c1e1500 */
[----:B0-----:R-:W2:Y:S04]  /*522e0*/  LDL.64 R12, [R1+0x16f0] ;  /* 0x0016f000010c7983 */ /* 0x001ea80000100a00 */
[----:B---3--:R0:W-:Y:S01]  /*522f0*/  STL [R1+0x103c], R3 ;  /* 0x00103c0301007387 */ /* 0x0081e20000100800 */
[----:B------:R-:W-:-:S05]  /*52300*/  IMAD.WIDE R14, R29, 0x2, R14 ;  /* 0x000000021d0e7825 */ /* 0x000fca00078e020e */
[----:B0-----:R0:W3:Y:S04]  /*52310*/  LDG.E.U16 R3, [R14.64] ;  /* 0x000000060e037981 */ /* 0x0010e8000c1e1500 */
[----:B0-----:R-:W3:Y:S04]  /*52320*/  LDL.64 R14, [R1+0x16e8] ;  /* 0x0016e800010e7983 */ /* 0x001ee80000100a00 */
[----:B------:R0:W-:Y:S01]  /*52330*/  STL [R1+0x1038], R0 ;  /* 0x0010380001007387 */ /* 0x0001e20000100800 */
[----:B------:R-:W-:-:S05]  /*52340*/  IMAD.WIDE R16, R29, 0x2, R16 ;  /* 0x000000021d107825 */ /* 0x000fca00078e0210 */
[----:B0-----:R0:W3:Y:S04]  /*52350*/  LDG.E.U16 R0, [R16.64] ;  /* 0x0000000610007981 */ /* 0x0010e8000c1e1500 */
[----:B0-----:R-:W3:Y:S04]  /*52360*/  LDL.64 R16, [R1+0x16e0] ;  /* 0x0016e00001107983 */ /* 0x001ee80000100a00 */
[----:B----4-:R0:W-:Y:S04]  /*52370*/  STL [R1+0x1034], R27 ;  /* 0x0010341b01007387 */ /* 0x0101e80000100800 */
[----:B0-----:R0:W4:Y:S01]  /*52380*/  LDG.E.U16 R27, [R18.64] ;  /* 0x00000006121b7981 */ /* 0x001122000c1e1500 */
[----:B------:R-:W-:-:S06]  /*52390*/  IMAD.WIDE R20, R29, 0x2, R20 ;  /* 0x000000021d147825 */ /* 0x000fcc00078e0214 */
[----:B------:R1:W4:Y:S01]  /*523a0*/  LDG.E.U16 R21, [R20.64] ;  /* 0x0000000614157981 */ /* 0x000322000c1e1500 */
[----:B0-----:R-:W-:-:S03]  /*523b0*/  IMAD.WIDE R18, R29, 0x2, R24 ;  /* 0x000000021d127825 */ /* 0x001fc600078e0218 */
[----:B------:R-:W4:Y:S04]  /*523c0*/  LDL.LU R25, [R1+0x1248] ;  /* 0x0012480001197983 */ /* 0x000f280000300800 */
[----:B------:R-:W4:Y:S04]  /*523d0*/  LDL.LU R24, [R1+0x8d0] ;  /* 0x0008d00001187983 */ /* 0x000f280000300800 */
[----:B--2---:R0:W-:Y:S01]  /*523e0*/  STL [R1+0x1030], R22 ;  /* 0x0010301601007387 */ /* 0x0041e20000100800 */
[----:B------:R-:W-:-:S03]  /*523f0*/  IMAD.WIDE R12, R29, 0x2, R12 ;  /* 0x000000021d0c7825 */ /* 0x000fc600078e020c */
[----:B0-----:R-:W2:Y:S04]  /*52400*/  LDL.LU R22, [R1+0x8d4] ;  /* 0x0008d40001167983 */ /* 0x001ea80000300800 */
[----:B-1----:R0:W2:Y:S04]  /*52410*/  LDG.E.U16 R20, [R12.64] ;  /* 0x000000060c147981 */ /* 0x0020a8000c1e1500 */
        /* <DEDUP_REMOVED lines=10> */
[----:B0-----:R0:W4:Y:S04]  /*524c0*/  LDG.E.U16 R27, [R18.64] ;  /* 0x00000006121b7981 */ /* 0x001128000c1e1500 */
[----:B------:R-:W1:Y:S02]  /*524d0*/  S2R R26, SR_TID.X ;  /* 0x00000000001a7919 */ /* 0x000e640000002100 */
[----:B-1----:R-:W-:-:S05]  /*524e0*/  LOP3.LUT R28, R26, 0x1c, RZ, 0xc0, !PT ;  /* 0x0000001c1a1c7812 */ /* 0x002fca00078ec0ff */
[----:B------:R-:W1:Y:S04]  /*524f0*/  LDS R23, [R28.X4+0x20000] ;  /* 0x020000001c177984 */ /* 0x000e680000004800 */
[----:B------:R0:W-:Y:S04]  /*52500*/  STL [R1+0x1020], R21 ;  /* 0x0010201501007387 */ /* 0x0001e80000100800 */
[----:B0-----:R-:W4:Y:S01]  /*52510*/  LDL.LU R21, [R1+0x8c0] ;  /* 0x0008c00001157983 */ /* 0x001f220000300800 */
[----:B-1----:R-:W-:-:S03]  /*52520*/  FFMA R25, R5, R25, R23 ;  /* 0x0000001905197223 */ /* 0x002fc60000000017 */
[----:B--2---:R0:W-:Y:S04]  /*52530*/  STL [R1+0x101c], R20 ;  /* 0x00101c1401007387 */ /* 0x0041e80000100800 */
[----:B0-----:R-:W2:Y:S01]  /*52540*/  LDL.LU R20, [R1+0x8c4] ;  /* 0x0008c40001147983 */ /* 0x001ea20000300800 */
[----:B------:R-:W-:-:S05]  /*52550*/  IMAD.WIDE R12, R29, 0x2, R12 ;  /* 0x000000021d0c7825 */ /* 0x000fca00078e020c */
[----:B------:R0:W2:Y:S02]  /*52560*/  LDG.E.U16 R19, [R12.64] ;  /* 0x000000060c137981 */ /* 0x0000a4000c1e1500 */
[----:B0-----:R-:W-:Y:S02]  /*52570*/  FMUL R13, R5, R24 ;  /* 0x00000018050d7220 */ /* 0x001fe40000400000 */
[----:B---3--:R0:W-:Y:S04]  /*52580*/  STL [R1+0x1018], R3 ;  /* 0x0010180301007387 */ /* 0x0081e80000100800 */
[----:B0-----:R-:W3:Y:S01]  /*52590*/  LDL.LU R3, [R1+0x950] ;  /* 0x0009500001037983 */ /* 0x001ee20000300800 */
[----:B------:R-:W-:-:S05]  /*525a0*/  IMAD.WIDE R14, R29, 0x2, R14 ;  /* 0x000000021d0e7825 */ /* 0x000fca00078e020e */
[----:B------:R0:W3:Y:S04]  /*525b0*/  LDG.E.U16 R18, [R14.64] ;  /* 0x000000060e127981 */ /* 0x0000e8000c1e1500 */
[----:B------:R1:W-:Y:S04]  /*525c0*/  STL [R1+0x1014], R0 ;  /* 0x0010140001007387 */ /* 0x0003e80000100800 */
[----:B-1----:R-:W3:Y:S01]  /*525d0*/  LDL.LU R0, [R1+0x954] ;  /* 0x0009540001007983 */ /* 0x002ee20000300800 */
[----:B------:R-:W-:Y:S02]  /*525e0*/  FMUL R12, R5, R22 ;  /* 0x00000016050c7220 */ /* 0x000fe40000400000 */
[----:B------:R-:W-:Y:S01]  /*525f0*/  IMAD.WIDE R16, R29, 0x2, R16 ;  /* 0x000000021d107825 */ /* 0x000fe200078e0210 */
[----:B----4-:R1:W-:Y:S04]  /*52600*/  STL [R1+0x1010], R27 ;  /* 0x0010101b01007387 */ /* 0x0103e80000100800 */
[----:B------:R-:W4:Y:S04]  /*52610*/  LDL.LU R23, [R1+0x940] ;  /* 0x0009400001177983 */ /* 0x000f280000300800 */
[----:B------:R-:W-:Y:S04]  /*52620*/  STL [R1+0x1248], R25 ;  /* 0x0012481901007387 */ /* 0x000fe80000100800 */
[----:B------:R0:W-:Y:S04]  /*52630*/  STL [R1+0x5a0], R13 ;  /* 0x0005a00d01007387 */ /* 0x0001e80000100800 */
[----:B------:R-:W4:Y:S04]  /*52640*/  LDL.LU R22, [R1+0x944] ;  /* 0x0009440001167983 */ /* 0x000f280000300800 */
[----:B------:R2:W-:Y:S04]  /*52650*/  STL [R1+0x5a4], R12 ;  /* 0x0005a40c01007387 */ /* 0x0005e80000100800 */
[----:B0-----:R-:W4:Y:S04]  /*52660*/  LDL.LU R14, [R1+0x930] ;  /* 0x00093000010e7983 */ /* 0x001f280000300800 */
[----:B-1----:R0:W4:Y:S04]  /*52670*/  LDG.E.U16 R27, [R16.64] ;  /* 0x00000006101b7981 */ /* 0x002128000c1e1500 */
[----:B------:R-:W4:Y:S01]  /*52680*/  LDL.LU R13, [R1+0x934] ;  /* 0x00093400010d7983 */ /* 0x000f220000300800 */
[----:B------:R-:W-:-:S03]  /*52690*/  FMUL R15, R5, R21 ;  /* 0x00000015050f7220 */ /* 0x000fc60000400000 */
[----:B------:R-:W4:Y:S04]  /*526a0*/  LDL.LU R21, [R1+0x920] ;  /* 0x0009200001157983 */ /* 0x000f280000300800 */
[----:B------:R-:W-:Y:S01]  /*526b0*/  STL [R1+0x590], R15 ;  /* 0x0005900f01007387 */ /* 0x000fe20000100800 */
[----:B--2---:R-:W-:-:S05]  /*526c0*/  FMUL R12, R5, R20 ;  /* 0x00000014050c7220 */ /* 0x004fca0000400000 */
[----:B------:R-:W-:Y:S04]  /*526d0*/  STL [R1+0x594], R12 ;  /* 0x0005940c01007387 */ /* 0x000fe80000100800 */
[----:B------:R-:W2:Y:S01]  /*526e0*/  LDL.LU R20, [R1+0x924] ;  /* 0x0009240001147983 */ /* 0x000ea20000300800 */
[----:B---3--:R-:W-:-:S05]  /*526f0*/  FMUL R3, R5, R3 ;  /* 0x0000000305037220 */ /* 0x008fca0000400000 */
[----:B------:R-:W-:Y:S04]  /*52700*/  STL [R1+0x580], R3 ;  /* 0x0005800301007387 */ /* 0x000fe80000100800 */
[----:B------:R1:W-:Y:S04]  /*52710*/  STL [R1+0xe8c], R19 ;  /* 0x000e8c1301007387 */ /* 0x0003e80000100800 */
[----:B-1----:R-:W3:Y:S01]  /*52720*/  LDL.LU R19, [R1+0x910] ;  /* 0x0009100001137983 */ /* 0x002ee20000300800 */
[----:B------:R-:W-:-:S05]  /*52730*/  FMUL R0, R5, R0 ;  /* 0x0000000005007220 */ /* 0x000fca0000400000 */
[----:B------:R-:W-:Y:S04]  /*52740*/  STL [R1+0x584], R0 ;  /* 0x0005840001007387 */ /* 0x000fe80000100800 */
[----:B------:R1:W-:Y:S04]  /*52750*/  STL [R1+0xd8c], R18 ;  /* 0x000d8c1201007387 */ /* 0x0003e80000100800 */
[----:B-1----:R-:W3:Y:S04]  /*52760*/  LDL.LU R18, [R1+0x914] ;  /* 0x0009140001127983 */ /* 0x002ee80000300800 */
[----:B0-----:R-:W3:Y:S04]  /*52770*/  LDL.LU R17, [R1+0x900] ;  /* 0x0009000001117983 */ /* 0x001ee80000300800 */
[----:B------:R-:W3:Y:S04]  /*52780*/  LDL.LU R16, [R1+0x904] ;  /* 0x0009040001107983 */ /* 0x000ee80000300800 */
[----:B------:R-:W3:Y:S04]  /*52790*/  LDL.LU R15, [R1+0x8f0] ;  /* 0x0008f000010f7983 */ /* 0x000ee80000300800 */
[----:B------:R-:W3:Y:S04]  /*527a0*/  LDL.LU R12, [R1+0x8f4] ;  /* 0x0008f400010c7983 */ /* 0x000ee80000300800 */
[----:B------:R-:W3:Y:S01]  /*527b0*/  LDL.LU R3, [R1+0x8e0] ;  /* 0x0008e00001037983 */ /* 0x000ee20000300800 */
[----:B----4-:R-:W-:-:S03]  /*527c0*/  FMUL R25, R5, R23 ;  /* 0x0000001705197220 */ /* 0x010fc60000400000 */
[----:B------:R-:W4:Y:S01]  /*527d0*/  LDL.LU R0, [R1+0x8e4] ;  /* 0x0008e40001007983 */ /* 0x000f220000300800 */
[C---:B------:R-:W-:Y:S02]  /*527e0*/  FMUL R24, R5.reuse, R22 ;  /* 0x0000001605187220 */ /* 0x040fe40000400000 */
[C---:B------:R-:W-:Y:S01]  /*527f0*/  FMUL R23, R5.reuse, R14 ;  /* 0x0000000e05177220 */ /* 0x040fe20000400000 */
[----:B------:R-:W-:Y:S01]  /*52800*/  STL [R1+0xd88], R27 ;  /* 0x000d881b01007387 */ /* 0x000fe20000100800 */
[----:B------:R-:W-:-:S03]  /*52810*/  FMUL R22, R5, R13 ;  /* 0x0000000d05167220 */ /* 0x000fc60000400000 */
[----:B------:R-:W-:Y:S04]  /*52820*/  STL [R1+0x570], R25 ;  /* 0x0005701901007387 */ /* 0x000fe80000100800 */
[----:B------:R0:W-:Y:S04]  /*52830*/  STL [R1+0x574], R24 ;  /* 0x0005741801007387 */ /* 0x0001e80000100800 */
[----:B------:R-:W4:Y:S04]  /*52840*/  LDL.LU R14, [R1+0x8b0] ;  /* 0x0008b000010e7983 */ /* 0x000f280000300800 */
[----:B------:R1:W-:Y:S04]  /*52850*/  STL [R1+0x560], R23 ;  /* 0x0005601701007387 */ /* 0x0003e80000100800 */
[----:B------:R-:W4:Y:S01]  /*52860*/  LDL.LU R13, [R1+0x8b4] ;  /* 0x0008b400010d7983 */ /* 0x000f220000300800 */
[----:B0-----:R-:W-:-:S03]  /*52870*/  FMUL R24, R5, R21 ;  /* 0x0000001505187220 */ /* 0x001fc60000400000 */
[----:B------:R-:W-:Y:S04]  /*52880*/  STL [R1+0x564], R22 ;  /* 0x0005641601007387 */ /* 0x000fe80000100800 */
[----:B------:R-:W-:Y:S01]  /*52890*/  STL [R1+0x46b0], R24 ;  /* 0x0046b01801007387 */ /* 0x000fe20000100800 */
[----:B--2---:R-:W-:-:S05]  /*528a0*/  FMUL R25, R5, R20 ;  /* 0x0000001405197220 */ /* 0x004fca0000400000 */
[----:B------:R-:W-:Y:S01]  /*528b0*/  STL [R1+0x46b4], R25 ;  /* 0x0046b41901007387 */ /* 0x000fe20000100800 */
[----:B---3--:R-:W-:-:S05]  /*528c0*/  FMUL R19, R5, R19 ;  /* 0x0000001305137220 */ /* 0x008fca0000400000 */
[----:B------:R-:W-:Y:S01]  /*528d0*/  STL [R1+0x640], R19 ;  /* 0x0006401301007387 */ /* 0x000fe20000100800 */
[C---:B------:R-:W-:Y:S02]  /*528e0*/  FMUL R18, R5.reuse, R18 ;  /* 0x0000001205127220 */ /* 0x040fe40000400000 */
[----:B------:R-:W-:-:S03]  /*528f0*/  FMUL R17, R5, R17 ;  /* 0x0000001105117220 */ /* 0x000fc60000400000 */
[----:B------:R-:W-:Y:S01]  /*52900*/  STL [R1+0x644], R18 ;  /* 0x0006441201007387 */ /* 0x000fe20000100800 */
[----:B------:R-:W-:-:S03]  /*52910*/  FMUL R16, R5, R16 ;  /* 0x0000001005107220 */ /* 0x000fc60000400000 */
[----:B------:R-:W-:Y:S01]  /*52920*/  STL [R1+0x630], R17 ;  /* 0x0006301101007387 */ /* 0x000fe20000100800 */
[----:B------:R-:W-:-:S03]  /*52930*/  FMUL R15, R5, R15 ;  /* 0x0000000f050f7220 */ /* 0x000fc60000400000 */
[----:B------:R-:W-:Y:S01]  /*52940*/  STL [R1+0x634], R16 ;  /* 0x0006341001007387 */ /* 0x000fe20000100800 */
[----:B------:R-:W-:-:S03]  /*52950*/  FMUL R12, R5, R12 ;  /* 0x0000000c050c7220 */ /* 0x000fc60000400000 */
[----:B------:R-:W-:Y:S01]  /*52960*/  STL [R1+0x620], R15 ;  /* 0x0006200f01007387 */ /* 0x000fe20000100800 */
[----:B------:R-:W-:-:S03]  /*52970*/  FMUL R3, R5, R3 ;  /* 0x0000000305037220 */ /* 0x000fc60000400000 */
[----:B------:R0:W-:Y:S01]  /*52980*/  STL [R1+0x624], R12 ;  /* 0x0006240c01007387 */ /* 0x0001e20000100800 */
[----:B----4-:R-:W-:-:S03]  /*52990*/  FMUL R0, R5, R0 ;  /* 0x0000000005007220 */ /* 0x010fc60000400000 */
[----:B-1----:R-:W2:Y:S04]  /*529a0*/  LDL.LU R23, [R1+0x8a0] ;  /* 0x0008a00001177983 */ /* 0x002ea80000300800 */
[----:B------:R1:W-:Y:S04]  /*529b0*/  STL [R1+0x610], R3 ;  /* 0x0006100301007387 */ /* 0x0003e80000100800 */
[----:B0-----:R-:W3:Y:S04]  /*529c0*/  LDL.LU R12, [R1+0x8a4] ;  /* 0x0008a400010c7983 */ /* 0x001ee80000300800 */
[----:B------:R0:W-:Y:S04]  /*529d0*/  STL [R1+0x614], R0 ;  /* 0x0006140001007387 */ /* 0x0001e80000100800 */
[----:B-1----:R-:W4:Y:S01]  /*529e0*/  LDL.LU R3, [R1+0x890] ;  /* 0x0008900001037983 */ /* 0x002f220000300800 */
[----:B------:R-:W-:-:S03]  /*529f0*/  FMUL R14, R5, R14 ;  /* 0x0000000e050e7220 */ /* 0x000fc60000400000 */
[----:B0-----:R-:W4:Y:S01]  /*52a00*/  LDL.LU R0, [R1+0x894] ;  /* 0x0008940001007983 */ /* 0x001f220000300800 */
[----:B------:R-:W-:-:S03]  /*52a10*/  FMUL R13, R5, R13 ;  /* 0x0000000d050d7220 */ /* 0x000fc60000400000 */
[----:B------:R-:W4:Y:S04]  /*52a20*/  LDL.LU R22, [R1+0x880] ;  /* 0x0008800001167983 */ /* 0x000f280000300800 */
[----:B------:R0:W-:Y:S04]  /*52a30*/  STL [R1+0x600], R14 ;  /* 0x0006000e01007387 */ /* 0x0001e80000100800 */
[----:B------:R-:W4:Y:S04]  /*52a40*/  LDL.LU R21, [R1+0x884] ;  /* 0x0008840001157983 */ /* 0x000f280000300800 */
[----:B------:R1:W-:Y:S04]  /*52a50*/  STL [R1+0x604], R13 ;  /* 0x0006040d01007387 */ /* 0x0003e80000100800 */
[----:B------:R-:W4:Y:S04]  /*52a60*/  LDL.LU R20, [R1+0x870] ;  /* 0x0008700001147983 */ /* 0x000f280000300800 */
[----:B------:R-:W4:Y:S04]  /*52a70*/  LDL.LU R19, [R1+0x874] ;  /* 0x0008740001137983 */ /* 0x000f280000300800 */
[----:B------:R-:W4:Y:S04]  /*52a80*/  LDL.LU R18, [R1+0x7e0] ;  /* 0x0007e00001127983 */ /* 0x000f280000300800 */
[----:B------:R-:W4:Y:S04]  /*52a90*/  LDL.LU R17, [R1+0x7e4] ;  /* 0x0007e40001117983 */ /* 0x000f280000300800 */
[----:B------:R-:W4:Y:S04]  /*52aa0*/  LDL.LU R16, [R1+0x8d8] ;  /* 0x0008d80001107983 */ /* 0x000f280000300800 */
[----:B------:R-:W4:Y:S04]  /*52ab0*/  LDL.LU R15, [R1+0x8dc] ;  /* 0x0008dc00010f7983 */ /* 0x000f280000300800 */
[----:B0-----:R-:W4:Y:S04]  /*52ac0*/  LDL.LU R14, [R1+0x8c8] ;  /* 0x0008c800010e7983 */ /* 0x001f280000300800 */
[----:B-1----:R-:W4:Y:S01]  /*52ad0*/  LDL.LU R13, [R1+0x8cc] ;  /* 0x0008cc00010d7983 */ /* 0x002f220000300800 */
[----:B--2---:R-:W-:-:S02]  /*52ae0*/  FMUL R23, R5, R23 ;  /* 0x0000001705177220 */ /* 0x004fc40000400000 */
[----:B---3--:R-:W-:-:S03]  /*52af0*/  FMUL R12, R5, R12 ;  /* 0x0000000c050c7220 */ /* 0x008fc60000400000 */
[----:B------:R-:W-:Y:S01]  /*52b00*/  STL [R1+0x5f0], R23 ;  /* 0x0005f01701007387 */ /* 0x000fe20000100800 */
[----:B----4-:R-:W-:-:S03]  /*52b10*/  FMUL R3, R5, R3 ;  /* 0x0000000305037220 */ /* 0x010fc60000400000 */
[----:B------:R-:W-:Y:S01]  /*52b20*/  STL [R1+0x5f4], R12 ;  /* 0x0005f40c01007387 */ /* 0x000fe20000100800 */
[----:B------:R-:W-:-:S03]  /*52b30*/  FMUL R0, R5, R0 ;  /* 0x0000000005007220 */ /* 0x000fc60000400000 */
[----:B------:R0:W-:Y:S01]  /*52b40*/  STL [R1+0x5e0], R3 ;  /* 0x0005e00301007387 */ /* 0x0001e20000100800 */
[----:B------:R-:W-:-:S03]  /*52b50*/  FMUL R22, R5, R22 ;  /* 0x0000001605167220 */ /* 0x000fc60000400000 */
[----:B0-----:R-:W2:Y:S01]  /*52b60*/  LDL.LU R3, [R1+0x958] ;  /* 0x0009580001037983 */ /* 0x001ea20000300800 */
[----:B------:R-:W-:-:S03]  /*52b70*/  FMUL R21, R5, R21 ;  /* 0x0000001505157220 */ /* 0x000fc60000400000 */
[----:B------:R0:W-:Y:S01]  /*52b80*/  STL [R1+0x5e4], R0 ;  /* 0x0005e40001007387 */ /* 0x0001e20000100800 */
[----:B------:R-:W-:-:S03]  /*52b90*/  FMUL R20, R5, R20 ;  /* 0x0000001405147220 */ /* 0x000fc60000400000 */
[----:B0-----:R-:W3:Y:S01]  /*52ba0*/  LDL.LU R0, [R1+0x95c] ;  /* 0x00095c0001007983 */ /* 0x001ee20000300800 */
[C---:B------:R-:W-:Y:S02]  /*52bb0*/  FMUL R19, R5.reuse, R19 ;  /* 0x0000001305137220 */ /* 0x040fe40000400000 */
[C---:B------:R-:W-:Y:S01]  /*52bc0*/  FMUL R18, R5.reuse, R18 ;  /* 0x0000001205127220 */ /* 0x040fe20000400000 */
        /* <DEDUP_REMOVED lines=8> */
[----:B------:R-:W-:Y:S04]  /*52c50*/  STL [R1+0x5b0], R18 ;  /* 0x0005b01201007387 */ /* 0x000fe80000100800 */
[----:B------:R-:W-:Y:S04]  /*52c60*/  STL [R1+0x5b4], R17 ;  /* 0x0005b41101007387 */ /* 0x000fe80000100800 */
[----:B------:R-:W-:Y:S04]  /*52c70*/  STL [R1+0x5a8], R16 ;  /* 0x0005a81001007387 */ /* 0x000fe80000100800 */
[----:B------:R0:W-:Y:S04]  /*52c80*/  STL [R1+0x5ac], R5 ;  /* 0x0005ac0501007387 */ /* 0x0001e80000100800 */
[----:B------:R1:W-:Y:S04]  /*52c90*/  STL [R1+0x598], R14 ;  /* 0x0005980e01007387 */ /* 0x0003e80000100800 */
[----:B------:R-:W4:Y:S01]  /*52ca0*/  LDL.LU R24, [R1+0x948] ;  /* 0x0009480001187983 */ /* 0x000f220000300800 */
[----:B0-----:R-:W-:-:S03]  /*52cb0*/  FMUL R5, R10, R13 ;  /* 0x0000000d0a057220 */ /* 0x001fc60000400000 */
[----:B------:R-:W4:Y:S04]  /*52cc0*/  LDL.LU R23, [R1+0x94c] ;  /* 0x00094c0001177983 */ /* 0x000f280000300800 */
[----:B------:R-:W-:Y:S04]  /*52cd0*/  STL [R1+0x59c], R5 ;  /* 0x00059c0501007387 */ /* 0x000fe80000100800 */
[----:B-1----:R-:W4:Y:S04]  /*52ce0*/  LDL.LU R14, [R1+0x938] ;  /* 0x00093800010e7983 */ /* 0x002f280000300800 */
[----:B------:R-:W4:Y:S04]  /*52cf0*/  LDL.LU R13, [R1+0x93c] ;  /* 0x00093c00010d7983 */ /* 0x000f280000300800 */
[----:B------:R-:W4:Y:S01]  /*52d00*/  LDL.LU R22, [R1+0x928] ;  /* 0x0009280001167983 */ /* 0x000f220000300800 */
[----:B------:R-:W-:-:S04]  /*52d10*/  LOP3.LUT R26, R26, 0x1c, RZ, 0xc0, !PT ;  /* 0x0000001c1a1a7812 */ /* 0x000fc800078ec0ff */
[----:B------:R-:W-:-:S05]  /*52d20*/  LEA.HI R26, R26, 0x10, RZ, 0x1e ;  /* 0x000000101a1a7811 */ /* 0x000fca00078ff0ff */
[----:B------:R-:W-:Y:S01]  /*52d30*/  LDS R5, [R26.X16+0x20000] ;  /* 0x020000001a057984 */ /* 0x000fe2000000c800 */
[----:B--2---:R-:W-:-:S05]  /*52d40*/  FMUL R3, R10, R3 ;  /* 0x000000030a037220 */ /* 0x004fca0000400000 */
[----:B------:R0:W-:Y:S04]  /*52d50*/  STL [R1+0x588], R3 ;  /* 0x0005880301007387 */ /* 0x0001e80000100800 */
[----:B------:R-:W2:Y:S04]  /*52d60*/  LDL.LU R21, [R1+0x92c] ;  /* 0x00092c0001157983 */ /* 0x000ea80000300800 */
[----:B------:R-:W2:Y:S01]  /*52d70*/  LDL.LU R20, [R1+0x918] ;  /* 0x0009180001147983 */ /* 0x000ea20000300800 */
[----:B---3--:R-:W-:-:S05]  /*52d80*/  FMUL R0, R10, R0 ;  /* 0x000000000a007220 */ /* 0x008fca0000400000 */
[----:B------:R1:W-:Y:S04]  /*52d90*/  STL [R1+0x58c], R0 ;  /* 0x00058c0001007387 */ /* 0x0003e80000100800 */
[----:B------:R-:W3:Y:S04]  /*52da0*/  LDL.LU R19, [R1+0x91c] ;  /* 0x00091c0001137983 */ /* 0x000ee80000300800 */
[----:B------:R-:W3:Y:S04]  /*52db0*/  LDL.LU R18, [R1+0x908] ;  /* 0x0009080001127983 */ /* 0x000ee80000300800 */
[----:B------:R-:W3:Y:S04]  /*52dc0*/  LDL.LU R17, [R1+0x90c] ;  /* 0x00090c0001117983 */ /* 0x000ee80000300800 */
[----:B------:R-:W3:Y:S04]  /*52dd0*/  LDL.LU R16, [R1+0x8f8] ;  /* 0x0008f80001107983 */ /* 0x000ee80000300800 */
[----:B------:R-:W3:Y:S04]  /*52de0*/  LDL.LU R15, [R1+0x8fc] ;  /* 0x0008fc00010f7983 */ /* 0x000ee80000300800 */
[----:B0-----:R-:W3:Y:S04]  /*52df0*/  LDL.LU R3, [R1+0x8e8] ;  /* 0x0008e80001037983 */ /* 0x001ee80000300800 */
[----:B-1----:R-:W3:Y:S01]  /*52e00*/  LDL.LU R0, [R1+0x8ec] ;  /* 0x0008ec0001007983 */ /* 0x002ee20000300800 */
[----:B----4-:R-:W-:-:S02]  /*52e10*/  FMUL R26, R10, R24 ;  /* 0x000000180a1a7220 */ /* 0x010fc40000400000 */
[----:B------:R-:W-:-:S03]  /*52e20*/  FMUL R25, R10, R23 ;  /* 0x000000170a197220 */ /* 0x000fc60000400000 */
[----:B------:R0:W-:Y:S04]  /*52e30*/  STL [R1+0x578], R26 ;  /* 0x0005781a01007387 */ /* 0x0001e80000100800 */
[----:B------:R-:W-:Y:S01]  /*52e40*/  STL [R1+0x57c], R25 ;  /* 0x00057c1901007387 */ /* 0x000fe20000100800 */
[----:B------:R-:W-:-:S03]  /*52e50*/  FMUL R24, R10, R14 ;  /* 0x0000000e0a187220 */ /* 0x000fc60000400000 */
[----:B------:R-:W4:Y:S01]  /*52e60*/  LDL.LU R14, [R1+0x8b8] ;  /* 0x0008b800010e7983 */ /* 0x000f220000300800 */
[----:B------:R-:W-:-:S03]  /*52e70*/  FMUL R23, R10, R13 ;  /* 0x0000000d0a177220 */ /* 0x000fc60000400000 */
[----:B------:R-:W-:Y:S04]  /*52e80*/  STL [R1+0x568], R24 ;  /* 0x0005681801007387 */ /* 0x000fe80000100800 */
[----:B------:R-:W4:Y:S04]  /*52e90*/  LDL.LU R13, [R1+0x8bc] ;  /* 0x0008bc00010d7983 */ /* 0x000f280000300800 */
[----:B------:R-:W1:Y:S01]  /*52ea0*/  S2R R27, SR_TID.X ;  /* 0x00000000001b7919 */ /* 0x000e620000002100 */
[----:B0-----:R-:W-:-:S03]  /*52eb0*/  FMUL R26, R10, R22 ;  /* 0x000000160a1a7220 */ /* 0x001fc60000400000 */
[----:B------:R-:W-:Y:S04]  /*52ec0*/  STL [R1+0x56c], R23 ;  /* 0x00056c1701007387 */ /* 0x000fe80000100800 */
[----:B------:R-:W-:Y:S01]  /*52ed0*/  STL [R1+0x46b8], R26 ;  /* 0x0046b81a01007387 */ /* 0x000fe20000100800 */
[----:B-1----:R-:W-:-:S04]  /*52ee0*/  LOP3.LUT R27, R27, 0x1c, RZ, 0xc0, !PT ;  /* 0x0000001c1b1b7812 */ /* 0x002fc800078ec0ff */
[----:B------:R-:W-:-:S05]  /*52ef0*/  LEA.HI R27, R27, 0x8, RZ, 0x1e ;  /* 0x000000081b1b7811 */ /* 0x000fca00078ff0ff */
[----:B------:R2:W0:Y:S02]  /*52f00*/  LDS R12, [R27.X16+0x20000] ;  /* 0x020000001b0c7984 */ /* 0x000424000000c800 */
[C---:B--2---:R-:W-:Y:S02]  /*52f10*/  FMUL R27, R10.reuse, R21 ;  /* 0x000000150a1b7220 */ /* 0x044fe40000400000 */
[----:B------:R-:W-:-:S05]  /*52f20*/  FMUL R21, R10, R20 ;  /* 0x000000140a157220 */ /* 0x000fca0000400000 */
[----:B------:R-:W-:Y:S01]  /*52f30*/  STL [R1+0x648], R21 ;  /* 0x0006481501007387 */ /* 0x000fe20000100800 */
[C---:B---3--:R-:W-:Y:S02]  /*52f40*/  FMUL R26, R10.reuse, R19 ;  /* 0x000000130a1a7220 */ /* 0x048fe40000400000 */
[C---:B------:R-:W-:Y:S02]  /*52f50*/  FMUL R20, R10.reuse, R18 ;  /* 0x000000120a147220 */ /* 0x040fe40000400000 */
[----:B------:R-:W-:-:S03]  /*52f60*/  FMUL R19, R10, R17 ;  /* 0x000000110a137220 */ /* 0x000fc60000400000 */
[----:B------:R1:W-:Y:S01]  /*52f70*/  STL [R1+0x638], R20 ;  /* 0x0006381401007387 */ /* 0x0003e20000100800 */
[----:B------:R-:W-:-:S03]  /*52f80*/  FMUL R18, R10, R16 ;  /* 0x000000100a127220 */ /* 0x000fc60000400000 */
[----:B------:R2:W-:Y:S01]  /*52f90*/  STL [R1+0x63c], R19 ;  /* 0x00063c1301007387 */ /* 0x0005e20000100800 */
[----:B------:R-:W-:-:S03]  /*52fa0*/  FMUL R17, R10, R15 ;  /* 0x0000000f0a117220 */ /* 0x000fc60000400000 */
[----:B------:R2:W-:Y:S01]  /*52fb0*/  STL [R1+0x628], R18 ;  /* 0x0006281201007387 */ /* 0x0005e20000100800 */
[----:B------:R-:W-:-:S03]  /*52fc0*/  FMUL R16, R10, R3 ;  /* 0x000000030a107220 */ /* 0x000fc60000400000 */
[----:B------:R-:W-:Y:S01]  /*52fd0*/  STL [R1+0x62c], R17 ;  /* 0x00062c1101007387 */ /* 0x000fe20000100800 */
[----:B------:R-:W-:-:S03]  /*52fe0*/  FMUL R15, R10, R0 ;  /* 0x000000000a0f7220 */ /* 0x000fc60000400000 */
[----:B------:R-:W3:Y:S04]  /*52ff0*/  LDL.LU R3, [R1+0x8a8] ;  /* 0x0008a80001037983 */ /* 0x000ee80000300800 */
[----:B------:R-:W-:Y:S04]  /*53000*/  STL [R1+0x618], R16 ;  /* 0x0006181001007387 */ /* 0x000fe80000100800 */
[----:B------:R-:W3:Y:S04]  /*53010*/  LDL.LU R0, [R1+0x8ac] ;  /* 0x0008ac0001007983 */ /* 0x000ee80000300800 */
[----:B------:R0:W-:Y:S04]  /*53020*/  STL [R1+0x61c], R15 ;  /* 0x00061c0f01007387 */ /* 0x0001e80000100800 */
[----:B------:R-:W3:Y:S04]  /*53030*/  LDL.LU R22, [R1+0x898] ;  /* 0x0008980001167983 */ /* 0x000ee80000300800 */
[----:B-1----:R-:W3:Y:S01]  /*53040*/  LDL.LU R20, [R1+0x89c] ;  /* 0x00089c0001147983 */ /* 0x002ee20000300800 */
[----:B----4-:R-:W-:-:S03]  /*53050*/  FMUL R25, R10, R14 ;  /* 0x0000000e0a197220 */ /* 0x010fc60000400000 */
[----:B------:R-:W4:Y:S04]  /*53060*/  LDL.LU R23, [R1+0x878] ;  /* 0x0008780001177983 */ /* 0x000f280000300800 */
[----:B------:R-:W4:Y:S01]  /*53070*/  LDL.LU R21, [R1+0x87c] ;  /* 0x00087c0001157983 */ /* 0x000f220000300800 */
[----:B------:R-:W-:-:S03]  /*53080*/  FMUL R24, R10, R13 ;  /* 0x0000000d0a187220 */ /* 0x000fc60000400000 */
[----:B--2---:R-:W2:Y:S04]  /*53090*/  LDL.LU R19, [R1+0x7e8] ;  /* 0x0007e80001137983 */ /* 0x004ea80000300800 */
[----:B------:R-:W2:Y:S04]  /*530a0*/  LDL.LU R18, [R1+0x7ec] ;  /* 0x0007ec0001127983 */ /* 0x000ea80000300800 */
[----:B------:R-:W2:Y:S04]  /*530b0*/  LDL.LU R13, [R1+0x124c] ;  /* 0x00124c00010d7983 */ /* 0x000ea80000300800 */
[----:B0-----:R-:W2:Y:S04]  /*530c0*/  LDL.64 R14, [R1+0x16b0] ;  /* 0x0016b000010e7983 */ /* 0x001ea80000100a00 */
[----:B------:R-:W2:Y:S04]  /*530d0*/  LDL.64 R16, [R1+0x16a8] ;  /* 0x0016a80001107983 */ /* 0x000ea80000100a00 */
[----:B------:R0:W-:Y:S04]  /*530e0*/  STL.64 [R1+0x46c8], R26 ;  /* 0x0046c81a01007387 */ /* 0x0001e80000100a00 */
[----:B0-----:R-:W2:Y:S04]  /*530f0*/  LDL.64 R26, [R1+0x16b8] ;  /* 0x0016b800011a7983 */ /* 0x001ea80000100a00 */
[----:B------:R0:W-:Y:S04]  /*53100*/  STL.64 [R1+0x46c0], R24 ;  /* 0x0046c01801007387 */ /* 0x0001e80000100a00 */
[----:B0-----:R-:W2:Y:S04]  /*53110*/  LDL.LU R24, [R1+0x888] ;  /* 0x0008880001187983 */ /* 0x001ea80000300800 */
[----:B------:R-:W2:Y:S01]  /*53120*/  LDL.LU R25, [R1+0x88c] ;  /* 0x00088c0001197983 */ /* 0x000ea20000300800 */
[----:B---3--:R-:W-:-:S05]  /*53130*/  FMUL R3, R10, R3 ;  /* 0x000000030a037220 */ /* 0x008fca0000400000 */
[----:B------:R0:W-:Y:S01]  /*53140*/  STL [R1+0x5f8], R3 ;  /* 0x0005f80301007387 */ /* 0x0001e20000100800 */
[----:B------:R-:W-:-:S03]  /*53150*/  FMUL R0, R10, R0 ;  /* 0x000000000a007220 */ /* 0x000fc60000400000 */
[----:B0-----:R-:W3:Y:S01]  /*53160*/  LDL.LU R3, [R1+0x47a0] ;  /* 0x0047a00001037983 */ /* 0x001ee20000300800 */
[----:B------:R-:W-:-:S03]  /*53170*/  FMUL R22, R10, R22 ;  /* 0x000000160a167220 */ /* 0x000fc60000400000 */
[----:B------:R0:W-:Y:S01]  /*53180*/  STL [R1+0x5fc], R0 ;  /* 0x0005fc0001007387 */ /* 0x0001e20000100800 */
[----:B------:R-:W-:-:S03]  /*53190*/  FMUL R20, R10, R20 ;  /* 0x000000140a147220 */ /* 0x000fc60000400000 */
[----:B0-----:R-:W3:Y:S04]  /*531a0*/  LDL.LU R0, [R1+0x479c] ;  /* 0x00479c0001007983 */ /* 0x001ee80000300800 */
[----:B------:R0:W-:Y:S01]  /*531b0*/  STL [R1+0x5e8], R22 ;  /* 0x0005e81601007387 */ /* 0x0001e20000100800 */
[C---:B----4-:R-:W-:Y:S02]  /*531c0*/  FMUL R23, R10.reuse, R23 ;  /* 0x000000170a177220 */ /* 0x050fe40000400000 */
[C---:B------:R-:W-:Y:S01]  /*531d0*/  FMUL R21, R10.reuse, R21 ;  /* 0x000000150a157220 */ /* 0x040fe20000400000 */
[----:B0-----:R-:W4:Y:S04]  /*531e0*/  LDL.LU R22, [R1+0x4798] ;  /* 0x0047980001167983 */ /* 0x001f280000300800 */
[----:B------:R0:W-:Y:S01]  /*531f0*/  STL [R1+0x5ec], R20 ;  /* 0x0005ec1401007387 */ /* 0x0001e20000100800 */
[----:B--2---:R-:W-:-:S02]  /*53200*/  FMUL R19, R10, R19 ;  /* 0x000000130a137220 */ /* 0x004fc40000400000 */
[C---:B------:R-:W-:Y:S01]  /*53210*/  FMUL R18, R10.reuse, R18 ;  /* 0x000000120a127220 */ /* 0x040fe20000400000 */
[----:B0-----:R-:W2:Y:S01]  /*53220*/  LDL.LU R20, [R1+0x1250] ;  /* 0x0012500001147983 */ /* 0x001ea20000300800 */
[C---:B------:R-:W-:Y:S02]  /*53230*/  FFMA R13, R10.reuse, R13, R12 ;  /* 0x0000000d0a0d7223 */ /* 0x040fe4000000000c */
[----:B------:R-:W-:-:S05]  /*53240*/  FMUL R24, R10, R24 ;  /* 0x000000180a187220 */ /* 0x000fca0000400000 */
[----:B------:R0:W-:Y:S02]  /*53250*/  STL [R1+0x5d8], R24 ;  /* 0x0005d81801007387 */ /* 0x0001e40000100800 */
[----:B0-----:R-:W-:-:S05]  /*53260*/  FMUL R24, R10, R25 ;  /* 0x000000190a187220 */ /* 0x001fca0000400000 */
[----:B------:R-:W-:Y:S04]  /*53270*/  STL [R1+0x5dc], R24 ;  /* 0x0005dc1801007387 */ /* 0x000fe80000100800 */
[----:B------:R-:W-:Y:S04]  /*53280*/  STL [R1+0x5c8], R23 ;  /* 0x0005c81701007387 */ /* 0x000fe80000100800 */
[----:B------:R-:W-:Y:S04]  /*53290*/  STL [R1+0x5cc], R21 ;  /* 0x0005cc1501007387 */ /* 0x000fe80000100800 */
[----:B------:R0:W-:Y:S04]  /*532a0*/  STL [R1+0x5b8], R19 ;  /* 0x0005b81301007387 */ /* 0x0001e80000100800 */
[----:B0-----:R-:W3:Y:S04]  /*532b0*/  LDL.LU R19, [R1+0x7d0] ;  /* 0x0007d00001137983 */ /* 0x001ee80000300800 */
[----:B------:R0:W-:Y:S04]  /*532c0*/  STL [R1+0x5bc], R18 ;  /* 0x0005bc1201007387 */ /* 0x0001e80000100800 */
[----:B0-----:R-:W4:Y:S04]  /*532d0*/  LDL.LU R18, [R1+0x7d4] ;  /* 0x0007d40001127983 */ /* 0x001f280000300800 */
[----:B------:R0:W-:Y:S01]  /*532e0*/  STL [R1+0x124c], R13 ;  /* 0x00124c0d01007387 */ /* 0x0001e20000100800 */
[----:B------:R-:W-:-:S03]  /*532f0*/  IMAD.WIDE R14, R29, 0x2, R14 ;  /* 0x000000021d0e7825 */ /* 0x000fc600078e020e */
[----:B------:R-:W4:Y:S01]  /*53300*/  LDL.LU R25, [R1+0x7c0] ;  /* 0x0007c00001197983 */ /* 0x000f220000300800 */
[----:B0-----:R-:W-:-:S03]  /*53310*/  IMAD.WIDE R12, R29, 0x2, R26 ;  /* 0x000000021d0c7825 */ /* 0x001fc600078e021a */
[----:B------:R0:W4:Y:S04]  /*53320*/  LDG.E.U16 R26, [R14.64] ;  /* 0x000000060e1a7981 */ /* 0x000128000c1e1500 */
[----:B------:R1:W4:Y:S01]  /*53330*/  LDG.E.U16 R13, [R12.64] ;  /* 0x000000060c0d7981 */ /* 0x000322000c1e1500 */
[----:B------:R-:W-:-:S05]  /*53340*/  IMAD.WIDE R16, R29, 0x2, R16 ;  /* 0x000000021d107825 */ /* 0x000fca00078e0210 */
[----:B------:R0:W4:Y:S04]  /*53350*/  LDG.E.U16 R27, [R16.64] ;  /* 0x00000006101b7981 */ /* 0x000128000c1e1500 */
[----:B-1----:R-:W4:Y:S04]  /*53360*/  LDL.LU R12, [R1+0x7c4] ;  /* 0x0007c400010c7983 */ /* 0x002f280000300800 */
[----:B------:R-:W4:Y:S04]  /*53370*/  LDL.LU R24, [R1+0x960] ;  /* 0x0009600001187983 */ /* 0x000f280000300800 */
[----:B------:R-:W4:Y:S04]  /*53380*/  LDL.LU R23, [R1+0x964] ;  /* 0x0009640001177983 */ /* 0x000f280000300800 */
[----:B------:R-:W4:Y:S01]  /*53390*/  LDL.LU R21, [R1+0x7b0] ;  /* 0x0007b00001157983 */ /* 0x000f220000300800 */
[----:B--2---:R-:W-:-:S05]  /*533a0*/  FFMA R20, R6, R20, R5 ;  /* 0x0000001406147223 */ /* 0x004fca0000000005 */
[----:B------:R1:W-:Y:S04]  /*533b0*/  STL [R1+0x1250], R20 ;  /* 0x0012501401007387 */ /* 0x0003e80000100800 */
[----:B-1----:R-:W2:Y:S04]  /*533c0*/  LDL.LU R20, [R1+0x7b4] ;  /* 0x0007b40001147983 */ /* 0x002ea80000300800 */
[----:B0-----:R-:W2:Y:S04]  /*533d0*/  LDL.LU R16, [R1+0x7a0] ;  /* 0x0007a00001107983 */ /* 0x001ea80000300800 */
[----:B------:R-:W2:Y:S01]  /*533e0*/  LDL.LU R15, [R1+0x7a4] ;  /* 0x0007a400010f7983 */ /* 0x000ea20000300800 */
[----:B---3--:R-:W-:-:S03]  /*533f0*/  FMUL R10, R6, R19 ;  /* 0x00000013060a7220 */ /* 0x008fc60000400000 */
[----:B------:R-:W3:Y:S04]  /*53400*/  LDL.LU R19, [R1+0x790] ;  /* 0x0007900001137983 */ /* 0x000ee80000300800 */
[----:B------:R-:W-:Y:S01]  /*53410*/  STL [R1+0x4b0], R10 ;  /* 0x0004b00a01007387 */ /* 0x000fe20000100800 */
[----:B----4-:R-:W-:-:S03]  /*53420*/  FMUL R5, R6, R18 ;  /* 0x0000001206057220 */ /* 0x010fc60000400000 */
[----:B------:R-:W4:Y:S04]  /*53430*/  LDL.LU R18, [R1+0x794] ;  /* 0x0007940001127983 */ /* 0x000f280000300800 */
[----:B------:R-:W-:Y:S04]  /*53440*/  STL [R1+0x4b4], R5 ;  /* 0x0004b40501007387 */ /* 0x000fe80000100800 */
[----:B------:R-:W4:Y:S04]  /*53450*/  LDL.LU R17, [R1+0x780] ;  /* 0x0007800001117983 */ /* 0x000f280000300800 */
[----:B------:R-:W4:Y:S04]  /*53460*/  LDL.LU R14, [R1+0x784] ;  /* 0x00078400010e7983 */ /* 0x000f280000300800 */
[----:B------:R0:W-:Y:S04]  /*53470*/  STL [R1+0x878], R13 ;  /* 0x0008780d01007387 */ /* 0x0001e80000100800 */
[----:B0-----:R-:W4:Y:S04]  /*53480*/  LDL.LU R13, [R1+0x770] ;  /* 0x00077000010d7983 */ /* 0x001f280000300800 */
[----:B------:R-:W4:Y:S01]  /*53490*/  LDL.LU R10, [R1+0x774] ;  /* 0x00077400010a7983 */ /* 0x000f220000300800 */
[----:B------:R-:W-:-:S02]  /*534a0*/  FMUL R5, R6, R25 ;  /* 0x0000001906057220 */ /* 0x000fc40000400000 */
[C---:B------:R-:W-:Y:S02]  /*534b0*/  FMUL R25, R6.reuse, R12 ;  /* 0x0000000c06197220 */ /* 0x040fe40000400000 */
[----:B------:R-:W4:Y:S04]  /*534c0*/  LDL.LU R12, [R1+0x760] ;  /* 0x00076000010c7983 */ /* 0x000f280000300800 */
[----:B------:R0:W-:Y:S04]  /*534d0*/  STL [R1+0x4a0], R5 ;  /* 0x0004a00501007387 */ /* 0x0001e80000100800 */
[----:B0-----:R-:W4:Y:S04]  /*534e0*/  LDL.LU R5, [R1+0x764] ;  /* 0x0007640001057983 */ /* 0x001f280000300800 */
[----:B------:R0:W-:Y:S04]  /*534f0*/  STL [R1+0x4a4], R25 ;  /* 0x0004a41901007387 */ /* 0x0001e80000100800 */
[----:B------:R1:W-:Y:S01]  /*53500*/  STL [R1+0x874], R26 ;  /* 0x0008741a01007387 */ /* 0x0003e20000100800 */
[----:B0-----:R-:W-:-:S02]  /*53510*/  FMUL R25, R6, R23 ;  /* 0x0000001706197220 */ /* 0x001fc40000400000 */
[C---:B-1----:R-:W-:Y:S02]  /*53520*/  FMUL R26, R6.reuse, R24 ;  /* 0x00000018061a7220 */ /* 0x042fe40000400000 */
[----:B------:R-:W-:-:S03]  /*53530*/  FMUL R24, R6, R21 ;  /* 0x0000001506187220 */ /* 0x000fc60000400000 */
[----:B------:R-:W-:Y:S04]  /*53540*/  STL [R1+0x490], R26 ;  /* 0x0004901a01007387 */ /* 0x000fe80000100800 */
[----:B------:R-:W-:Y:S04]  /*53550*/  STL [R1+0x870], R27 ;  /* 0x0008701b01007387 */ /* 0x000fe80000100800 */
[----:B------:R-:W-:Y:S04]  /*53560*/  STL [R1+0x494], R25 ;  /* 0x0004941901007387 */ /* 0x000fe80000100800 */
[----:B------:R-:W-:Y:S01]  /*53570*/  STL [R1+0x480], R24 ;  /* 0x0004801801007387 */ /* 0x000fe20000100800 */
[----:B--2---:R-:W-:-:S02]  /*53580*/  FMUL R23, R6, R20 ;  /* 0x0000001406177220 */ /* 0x004fc40000400000 */
[----:B------:R-:W-:-:S03]  /*53590*/  FMUL R21, R6, R16 ;  /* 0x0000001006157220 */ /* 0x000fc60000400000 */
[----:B------:R-:W-:Y:S01]  /*535a0*/  STL [R1+0x484], R23 ;  /* 0x0004841701007387 */ /* 0x000fe20000100800 */
[----:B------:R-:W-:-:S03]  /*535b0*/  FMUL R20, R6, R15 ;  /* 0x0000000f06147220 */ /* 0x000fc60000400000 */
[----:B------:R-:W2:Y:S04]  /*535c0*/  LDL.LU R16, [R1+0x750] ;  /* 0x0007500001107983 */ /* 0x000ea80000300800 */
[----:B------:R-:W-:Y:S04]  /*535d0*/  STL [R1+0x470], R21 ;  /* 0x0004701501007387 */ /* 0x000fe80000100800 */
[----:B------:R-:W2:Y:S04]  /*535e0*/  LDL.LU R15, [R1+0x754] ;  /* 0x00075400010f7983 */ /* 0x000ea80000300800 */
[----:B------:R3:W-:Y:S02]  /*535f0*/  STL [R1+0x474], R20 ;  /* 0x0004741401007387 */ /* 0x0007e40000100800 */
[----:B---3--:R-:W-:-:S05]  /*53600*/  FMUL R20, R6, R19 ;  /* 0x0000001306147220 */ /* 0x008fca0000400000 */
[----:B------:R-:W-:Y:S01]  /*53610*/  STL [R1+0x460], R20 ;  /* 0x0004601401007387 */ /* 0x000fe20000100800 */
[C---:B----4-:R-:W-:Y:S02]  /*53620*/  FMUL R19, R6.reuse, R18 ;  /* 0x0000001206137220 */ /* 0x050fe40000400000 */
[----:B------:R-:W-:-:S03]  /*53630*/  FMUL R18, R6, R17 ;  /* 0x0000001106127220 */ /* 0x000fc60000400000 */
[----:B------:R-:W-:Y:S01]  /*53640*/  STL [R1+0x464], R19 ;  /* 0x0004641301007387 */ /* 0x000fe20000100800 */
[----:B------:R-:W-:-:S03]  /*53650*/  FMUL R14, R6, R14 ;  /* 0x0000000e060e7220 */ /* 0x000fc60000400000 */
[----:B------:R-:W-:Y:S04]  /*53660*/  STL [R1+0x550], R18 ;  /* 0x0005501201007387 */ /* 0x000fe80000100800 */
[----:B------:R0:W-:Y:S04]  /*53670*/  STL [R1+0x554], R14 ;  /* 0x0005540e01007387 */ /* 0x0001e80000100800 */
[----:B0-----:R-:W3:Y:S01]  /*53680*/  LDL.LU R14, [R1+0x740] ;  /* 0x00074000010e7983 */ /* 0x001ee20000300800 */
[C---:B------:R-:W-:Y:S02]  /*53690*/  FMUL R17, R6.reuse, R13 ;  /* 0x0000000d06117220 */ /* 0x040fe40000400000 */
[----:B------:R-:W-:-:S03]  /*536a0*/  FMUL R13, R6, R10 ;  /* 0x0000000a060d7220 */ /* 0x000fc60000400000 */
[----:B------:R-:W-:Y:S04]  /*536b0*/  STL [R1+0x540], R17 ;  /* 0x0005401101007387 */ /* 0x000fe80000100800 */
[----:B------:R-:W4:Y:S01]  /*536c0*/  LDL.LU R10, [R1+0x744] ;  /* 0x00074400010a7983 */ /* 0x000f220000300800 */
[----:B------:R-:W-:-:S03]  /*536d0*/  FMUL R12, R6, R12 ;  /* 0x0000000c060c7220 */ /* 0x000fc60000400000 */
[----:B------:R-:W-:Y:S04]  /*536e0*/  STL [R1+0x544], R13 ;  /* 0x0005440d01007387 */ /* 0x000fe80000100800 */
[----:B------:R-:W4:Y:S01]  /*536f0*/  LDL.LU R23, [R1+0x730] ;  /* 0x0007300001177983 */ /* 0x000f220000300800 */
[----:B------:R-:W-:-:S03]  /*53700*/  FMUL R5, R6, R5 ;  /* 0x0000000506057220 */ /* 0x000fc60000400000 */
[----:B------:R-:W-:Y:S04]  /*53710*/  STL [R1+0x530], R12 ;  /* 0x0005300c01007387 */ /* 0x000fe80000100800 */
[----:B------:R-:W4:Y:S04]  /*53720*/  LDL.LU R20, [R1+0x734] ;  /* 0x0007340001147983 */ /* 0x000f280000300800 */
[----:B------:R0:W-:Y:S04]  /*53730*/  STL [R1+0x534], R5 ;  /* 0x0005340501007387 */ /* 0x0001e80000100800 */
[----:B------:R-:W4:Y:S04]  /*53740*/  LDL.LU R19, [R1+0x720] ;  /* 0x0007200001137983 */ /* 0x000f280000300800 */
[----:B0-----:R-:W4:Y:S04]  /*53750*/  LDL.LU R5, [R1+0x724] ;  /* 0x0007240001057983 */ /* 0x001f280000300800 */
[----:B------:R-:W4:Y:S04]  /*53760*/  LDL.LU R13, [R1+0x4e0] ;  /* 0x0004e000010d7983 */ /* 0x000f280000300800 */
[----:B------:R-:W4:Y:S04]  /*53770*/  LDL.LU R12, [R1+0x4e4] ;  /* 0x0004e400010c7983 */ /* 0x000f280000300800 */
[----:B------:R-:W4:Y:S01]  /*53780*/  LDL.LU R18, [R1+0x710] ;  /* 0x0007100001127983 */ /* 0x000f220000300800 */
[----:B--2---:R-:W-:-:S05]  /*53790*/  FMUL R16, R6, R16 ;  /* 0x0000001006107220 */ /* 0x004fca0000400000 */
[----:B------:R0:W-:Y:S01]  /*537a0*/  STL [R1+0x520], R16 ;  /* 0x0005201001007387 */ /* 0x0001e20000100800 */
[----:B------:R-:W-:-:S03]  /*537b0*/  FMUL R15, R6, R15 ;  /* 0x0000000f060f7220 */ /* 0x000fc60000400000 */
[----:B------:R-:W2:Y:S04]  /*537c0*/  LDL.LU R17, [R1+0x714] ;  /* 0x0007140001117983 */ /* 0x000ea80000300800 */
[----:B------:R1:W-:Y:S04]  /*537d0*/  STL [R1+0x524], R15 ;  /* 0x0005240f01007387 */ /* 0x0003e80000100800 */
[----:B0-----:R-:W2:Y:S04]  /*537e0*/  LDL.LU R16, [R1+0x700] ;  /* 0x0007000001107983 */ /* 0x001ea80000300800 */
[----:B-1----:R-:W2:Y:S01]  /*537f0*/  LDL.LU R15, [R1+0x704] ;  /* 0x00070400010f7983 */ /* 0x002ea20000300800 */
[----:B---3--:R-:W-:-:S05]  /*53800*/  FMUL R14, R6, R14 ;  /* 0x0000000e060e7220 */ /* 0x008fca0000400000 */
[----:B------:R0:W-:Y:S01]  /*53810*/  STL [R1+0x510], R14 ;  /* 0x0005100e01007387 */ /* 0x0001e20000100800 */
[----:B----4-:R-:W-:-:S03]  /*53820*/  FMUL R10, R6, R10 ;  /* 0x0000000a060a7220 */ /* 0x010fc60000400000 */
[----:B0-----:R-:W3:Y:S04]  /*53830*/  LDL.LU R14, [R1+0x7d8] ;  /* 0x0007d800010e7983 */ /* 0x001ee80000300800 */
[----:B------:R0:W-:Y:S04]  /*53840*/  STL [R1+0x514], R10 ;  /* 0x0005140a01007387 */ /* 0x0001e80000100800 */
[----:B0-----:R-:W4:Y:S04]  /*53850*/  LDL.LU R10, [R1+0x7dc] ;  /* 0x0007dc00010a7983 */ /* 0x001f280000300800 */
[----:B------:R-:W0:Y:S01]  /*53860*/  S2R R21, SR_TID.X ;  /* 0x0000000000157919 */ /* 0x000e220000002100 */
[----:B------:R-:W-:-:S02]  /*53870*/  FMUL R24, R6, R23 ;  /* 0x0000001706187220 */ /* 0x000fc40000400000 */
[C---:B------:R-:W-:Y:S02]  /*53880*/  FMUL R23, R6.reuse, R20 ;  /* 0x0000001406177220 */ /* 0x040fe40000400000 */
[C---:B------:R-:W-:Y:S01]  /*53890*/  FMUL R20, R6.reuse, R19 ;  /* 0x0000001306147220 */ /* 0x040fe20000400000 */
[----:B------:R-:W-:Y:S01]  /*538a0*/  STL [R1+0x500], R24 ;  /* 0x0005001801007387 */ /* 0x000fe20000100800 */
[----:B------:R-:W-:-:S03]  /*538b0*/  FMUL R19, R6, R5 ;  /* 0x0000000506137220 */ /* 0x000fc60000400000 */
[----:B------:R-:W-:Y:S04]  /*538c0*/  STL [R1+0x504], R23 ;  /* 0x0005041701007387 */ /* 0x000fe80000100800 */
[----:B------:R1:W-:Y:S04]  /*538d0*/  STL [R1+0x4f0], R20 ;  /* 0x0004f01401007387 */ /* 0x0003e80000100800 */
[----:B------:R0:W-:Y:S01]  /*538e0*/  STL [R1+0x4f4], R19 ;  /* 0x0004f41301007387 */ /* 0x0001e20000100800 */
[----:B-1----:R-:W-:-:S03]  /*538f0*/  FMUL R20, R6, R13 ;  /* 0x0000000d06147220 */ /* 0x002fc60000400000 */
[----:B------:R-:W4:Y:S01]  /*53900*/  LDL.LU R13, [R1+0x7c8] ;  /* 0x0007c800010d7983 */ /* 0x000f220000300800 */
[C---:B------:R-:W-:Y:S02]  /*53910*/  FMUL R18, R6.reuse, R18 ;  /* 0x0000001206127220 */ /* 0x040fe40000400000 */
[----:B0-----:R-:W-:Y:S01]  /*53920*/  FMUL R19, R6, R12 ;  /* 0x0000000c06137220 */ /* 0x001fe20000400000 */
[----:B------:R-:W-:Y:S01]  /*53930*/  STL [R1+0x4e0], R20 ;  /* 0x0004e01401007387 */ /* 0x000fe20000100800 */
[----:B------:R-:W-:-:S03]  /*53940*/  LOP3.LUT R21, R21, 0x1c, RZ, 0xc0, !PT ;  /* 0x0000001c15157812 */ /* 0x000fc600078ec0ff */
[----:B------:R-:W4:Y:S04]  /*53950*/  LDL.LU R12, [R1+0x7cc] ;  /* 0x0007cc00010c7983 */ /* 0x000f280000300800 */
[----:B------:R-:W-:Y:S04]  /*53960*/  STL [R1+0x4e4], R19 ;  /* 0x0004e41301007387 */ /* 0x000fe80000100800 */
[----:B------:R-:W-:Y:S01]  /*53970*/  STL [R1+0x4d0], R18 ;  /* 0x0004d01201007387 */ /* 0x000fe20000100800 */
[----:B------:R-:W-:-:S05]  /*53980*/  LEA.HI R21, R21, 0x18, RZ, 0x1e ;  /* 0x0000001815157811 */ /* 0x000fca00078ff0ff */
[----:B------:R-:W0:Y:S01]  /*53990*/  LDS R5, [R21.X16+0x20000] ;  /* 0x0200000015057984 */ /* 0x000e22000000c800 */
[----:B--2---:R-:W-:-:S05]  /*539a0*/  FMUL R17, R6, R17 ;  /* 0x0000001106117220 */ /* 0x004fca0000400000 */
[----:B------:R-:W-:Y:S01]  /*539b0*/  STL [R1+0x4d4], R17 ;  /* 0x0004d41101007387 */ /* 0x000fe20000100800 */
[----:B------:R-:W-:-:S03]  /*539c0*/  FMUL R16, R6, R16 ;  /* 0x0000001006107220 */ /* 0x000fc60000400000 */
[----:B------:R-:W2:Y:S01]  /*539d0*/  LDL.LU R24, [R1+0x968] ;  /* 0x0009680001187983 */ /* 0x000ea20000300800 */
[----:B------:R-:W-:-:S03]  /*539e0*/  FMUL R6, R6, R15 ;  /* 0x0000000f06067220 */ /* 0x000fc60000400000 */
[----:B------:R1:W-:Y:S04]  /*539f0*/  STL [R1+0x4c0], R16 ;  /* 0x0004c01001007387 */ /* 0x0003e80000100800 */
[----:B-1----:R-:W2:Y:S04]  /*53a00*/  LDL.LU R16, [R1+0x96c] ;  /* 0x00096c0001107983 */ /* 0x002ea80000300800 */
[----:B------:R4:W-:Y:S04]  /*53a10*/  STL [R1+0x4c4], R6 ;  /* 0x0004c40601007387 */ /* 0x0009e80000100800 */
[----:B------:R-:W2:Y:S01]  /*53a20*/  LDL.LU R23, [R1+0x7b8] ;  /* 0x0007b80001177983 */ /* 0x000ea20000300800 */
[----:B---3--:R-:W-:-:S05]  /*53a30*/  FMUL R14, R11, R14 ;  /* 0x0000000e0b0e7220 */ /* 0x008fca0000400000 */
[----:B------:R-:W-:Y:S04]  /*53a40*/  STL [R1+0x4b8], R14 ;  /* 0x0004b80e01007387 */ /* 0x000fe80000100800 */
[----:B------:R-:W3:Y:S01]  /*53a50*/  LDL.LU R21, [R1+0x7bc] ;  /* 0x0007bc0001157983 */ /* 0x000ee20000300800 */
[----:B----4-:R-:W-:-:S05]  /*53a60*/  FMUL R6, R11, R10 ;  /* 0x0000000a0b067220 */ /* 0x010fca0000400000 */
[----:B------:R1:W-:Y:S04]  /*53a70*/  STL [R1+0x4bc], R6 ;  /* 0x0004bc0601007387 */ /* 0x0003e80000100800 */
[----:B------:R-:W3:Y:S04]  /*53a80*/  LDL.LU R20, [R1+0x7a8] ;  /* 0x0007a80001147983 */ /* 0x000ee80000300800 */
[----:B------:R-:W3:Y:S04]  /*53a90*/  LDL.LU R19, [R1+0x7ac] ;  /* 0x0007ac0001137983 */ /* 0x000ee80000300800 */
[----:B------:R-:W3:Y:S04]  /*53aa0*/  LDL.LU R17, [R1+0x798] ;  /* 0x0007980001117983 */ /* 0x000ee80000300800 */
[----:B------:R-:W3:Y:S04]  /*53ab0*/  LDL.LU R10, [R1+0x79c] ;  /* 0x00079c00010a7983 */ /* 0x000ee80000300800 */
[----:B------:R-:W0:Y:S01]  /*53ac0*/  S2R R18, SR_TID.X ;  /* 0x0000000000127919 */ /* 0x000e220000002100 */
[----:B------:R-:W-:-:S05]  /*53ad0*/  FMUL R13, R11, R13 ;  /* 0x0000000d0b0d7220 */ /* 0x000fca0000400000 */
[----:B------:R0:W-:Y:S01]  /*53ae0*/  STL [R1+0x4a8], R13 ;  /* 0x0004a80d01007387 */ /* 0x0001e20000100800 */
[----:B-1----:R-:W-:-:S03]  /*53af0*/  FMUL R6, R11, R12 ;  /* 0x0000000c0b067220 */ /* 0x002fc60000400000 */
[----:B------:R-:W3:Y:S04]  /*53b00*/  LDL.LU R15, [R1+0x788] ;  /* 0x00078800010f7983 */ /* 0x000ee80000300800 */
[----:B------:R-:W3:Y:S01]  /*53b10*/  LDL.LU R14, [R1+0x78c] ;  /* 0x00078c00010e7983 */ /* 0x000ee20000300800 */
[----:B0-----:R-:W-:-:S03]  /*53b20*/  LOP3.LUT R18, R18, 0x1c, RZ, 0xc0, !PT ;  /* 0x0000001c12127812 */ /* 0x001fc600078ec0ff */
[----:B------:R-:W-:Y:S01]  /*53b30*/  STL [R1+0x4ac], R6 ;  /* 0x0004ac0601007387 */ /* 0x000fe20000100800 */
[----:B------:R-:W-:-:S03]  /*53b40*/  LEA.HI R18, R18, 0x20, RZ, 0x1e ;  /* 0x0000002012127811 */ /* 0x000fc600078ff0ff */
[----:B------:R-:W3:Y:S04]  /*53b50*/  LDL.LU R13, [R1+0x778] ;  /* 0x00077800010d7983 */ /* 0x000ee80000300800 */
[----:B------:R-:W3:Y:S04]  /*53b60*/  LDL.LU R12, [R1+0x77c] ;  /* 0x00077c00010c7983 */ /* 0x000ee80000300800 */
[----:B------:R0:W1:Y:S01]  /*53b70*/  LDS R6, [R18.X16+0x20000] ;  /* 0x0200000012067984 */ /* 0x000062000000c800 */
[----:B--2---:R-:W-:-:S05]  /*53b80*/  FMUL R25, R11, R24 ;  /* 0x000000180b197220 */ /* 0x004fca0000400000 */
[----:B------:R2:W-:Y:S04]  /*53b90*/  STL [R1+0x498], R25 ;  /* 0x0004981901007387 */ /* 0x0005e80000100800 */
[----:B0-----:R-:W4:Y:S01]  /*53ba0*/  LDL.LU R18, [R1+0x768] ;  /* 0x0007680001127983 */ /* 0x001f220000300800 */
[----:B------:R-:W-:-:S03]  /*53bb0*/  FMUL R24, R11, R16 ;  /* 0x000000100b187220 */ /* 0x000fc60000400000 */
[----:B------:R-:W4:Y:S04]  /*53bc0*/  LDL.LU R16, [R1+0x76c] ;  /* 0x00076c0001107983 */ /* 0x000f280000300800 */
[----:B------:R3:W-:Y:S01]  /*53bd0*/  STL [R1+0x49c], R24 ;  /* 0x00049c1801007387 */ /* 0x0007e20000100800 */
        /* <DEDUP_REMOVED lines=8> */
[----:B------:R-:W-:Y:S04]  /*53c60*/  STL [R1+0x47c], R21 ;  /* 0x00047c1501007387 */ /* 0x000fe80000100800 */
[----:B------:R-:W2:Y:S01]  /*53c70*/  LDL.LU R17, [R1+0x758] ;  /* 0x0007580001117983 */ /* 0x000ea20000300800 */
[----:B------:R-:W-:-:S03]  /*53c80*/  FMUL R19, R11, R10 ;  /* 0x0000000a0b137220 */ /* 0x000fc60000400000 */
[----:B------:R-:W-:Y:S04]  /*53c90*/  STL [R1+0x468], R20 ;  /* 0x0004681401007387 */ /* 0x000fe80000100800 */
[----:B------:R-:W3:Y:S04]  /*53ca0*/  LDL.LU R10, [R1+0x75c] ;  /* 0x00075c00010a7983 */ /* 0x000ee80000300800 */
[----:B------:R-:W-:Y:S01]  /*53cb0*/  STL [R1+0x46c], R19 ;  /* 0x00046c1301007387 */ /* 0x000fe20000100800 */
[C---:B------:R-:W-:Y:S02]  /*53cc0*/  FMUL R15, R11.reuse, R15 ;  /* 0x0000000f0b0f7220 */ /* 0x040fe40000400000 */
[----:B------:R-:W-:-:S03]  /*53cd0*/  FMUL R14, R11, R14 ;  /* 0x0000000e0b0e7220 */ /* 0x000fc60000400000 */
[----:B------:R0:W-:Y:S04]  /*53ce0*/  STL [R1+0x558], R15 ;  /* 0x0005580f01007387 */ /* 0x0001e80000100800 */
[----:B------:R1:W-:Y:S01]  /*53cf0*/  STL [R1+0x55c], R14 ;  /* 0x00055c0e01007387 */ /* 0x0003e20000100800 */
[----:B------:R-:W-:-:S03]  /*53d00*/  FMUL R13, R11, R13 ;  /* 0x0000000d0b0d7220 */ /* 0x000fc60000400000 */
[----:B0-----:R-:W3:Y:S01]  /*53d10*/  LDL.LU R15, [R1+0x748] ;  /* 0x00074800010f7983 */ /* 0x001ee20000300800 */
[----:B------:R-:W-:-:S03]  /*53d20*/  FMUL R12, R11, R12 ;  /* 0x0000000c0b0c7220 */ /* 0x000fc60000400000 */
[----:B------:R0:W-:Y:S04]  /*53d30*/  STL [R1+0x548], R13 ;  /* 0x0005480d01007387 */ /* 0x0001e80000100800 */
[----:B-1----:R-:W3:Y:S04]  /*53d40*/  LDL.LU R14, [R1+0x74c] ;  /* 0x00074c00010e7983 */ /* 0x002ee80000300800 */
[----:B------:R1:W-:Y:S04]  /*53d50*/  STL [R1+0x54c], R12 ;  /* 0x00054c0c01007387 */ /* 0x0003e80000100800 */
[----:B0-----:R-:W3:Y:S04]  /*53d60*/  LDL.LU R13, [R1+0x738] ;  /* 0x00073800010d7983 */ /* 0x001ee80000300800 */
[----:B-1----:R-:W3:Y:S04]  /*53d70*/  LDL.LU R12, [R1+0x73c] ;  /* 0x00073c00010c7983 */ /* 0x002ee80000300800 */
[----:B------:R-:W3:Y:S01]  /*53d80*/  LDL.LU R26, [R1+0x728] ;  /* 0x00072800011a7983 */ /* 0x000ee20000300800 */
[----:B----4-:R-:W-:-:S05]  /*53d90*/  FMUL R18, R11, R18 ;  /* 0x000000120b127220 */ /* 0x010fca0000400000 */
[----:B------:R-:W-:Y:S01]  /*53da0*/  STL [R1+0x538], R18 ;  /* 0x0005381201007387 */ /* 0x000fe20000100800 */
[----:B------:R-:W-:-:S03]  /*53db0*/  FMUL R16, R11, R16 ;  /* 0x000000100b107220 */ /* 0x000fc60000400000 */
[----:B------:R-:W4:Y:S04]  /*53dc0*/  LDL.LU R23, [R1+0x72c] ;  /* 0x00072c0001177983 */ /* 0x000f280000300800 */
[----:B------:R0:W-:Y:S04]  /*53dd0*/  STL [R1+0x53c], R16 ;  /* 0x00053c1001007387 */ /* 0x0001e80000100800 */
[----:B------:R-:W4:Y:S04]  /*53de0*/  LDL.LU R21, [R1+0x4e8] ;  /* 0x0004e80001157983 */ /* 0x000f280000300800 */
[----:B------:R-:W4:Y:S04]  /*53df0*/  LDL.LU R20, [R1+0x4ec] ;  /* 0x0004ec0001147983 */ /* 0x000f280000300800 */
[----:B------:R-:W4:Y:S04]  /*53e00*/  LDL.LU R19, [R1+0x718] ;  /* 0x0007180001137983 */ /* 0x000f280000300800 */
[----:B0-----:R-:W4:Y:S04]  /*53e10*/  LDL.LU R16, [R1+0x71c] ;  /* 0x00071c0001107983 */ /* 0x001f280000300800 */
[----:B------:R-:W4:Y:S01]  /*53e20*/  LDL.LU R18, [R1+0x708] ;  /* 0x0007080001127983 */ /* 0x000f220000300800 */
[----:B--2---:R-:W-:-:S05]  /*53e30*/  FMUL R17, R11, R17 ;  /* 0x000000110b117220 */ /* 0x004fca0000400000 */
[----:B------:R0:W-:Y:S01]  /*53e40*/  STL [R1+0x528], R17 ;  /* 0x0005281101007387 */ /* 0x0001e20000100800 */
[----:B---3--:R-:W-:-:S03]  /*53e50*/  FMUL R10, R11, R10 ;  /* 0x0000000a0b0a7220 */ /* 0x008fc60000400000 */
[----:B0-----:R-:W2:Y:S04]  /*53e60*/  LDL.LU R17, [R1+0x70c] ;  /* 0x00070c0001117983 */ /* 0x001ea80000300800 */
[----:B------:R0:W-:Y:S04]  /*53e70*/  STL [R1+0x52c], R10 ;  /* 0x00052c0a01007387 */ /* 0x0001e80000100800 */
[----:B0-----:R-:W3:Y:S01]  /*53e80*/  LDL.LU R10, [R1+0x1254] ;  /* 0x00125400010a7983 */ /* 0x001ee20000300800 */
[C---:B------:R-:W-:Y:S02]  /*53e90*/  FMUL R15, R11.reuse, R15 ;  /* 0x0000000f0b0f7220 */ /* 0x040fe40000400000 */
[----:B------:R-:W-:-:S03]  /*53ea0*/  FMUL R14, R11, R14 ;  /* 0x0000000e0b0e7220 */ /* 0x000fc60000400000 */
[----:B------:R-:W-:Y:S04]  /*53eb0*/  STL [R1+0x518], R15 ;  /* 0x0005180f01007387 */ /* 0x000fe80000100800 */
[----:B------:R0:W-:Y:S01]  /*53ec0*/  STL [R1+0x51c], R14 ;  /* 0x00051c0e01007387 */ /* 0x0001e20000100800 */
[C---:B------:R-:W-:Y:S02]  /*53ed0*/  FMUL R13, R11.reuse, R13 ;  /* 0x0000000d0b0d7220 */ /* 0x040fe40000400000 */
[C---:B------:R-:W-:Y:S01]  /*53ee0*/  FMUL R24, R11.reuse, R12 ;  /* 0x0000000c0b187220 */ /* 0x040fe20000400000 */
[----:B0-----:R-:W3:Y:S01]  /*53ef0*/  LDL.64 R14, [R1+0x16a0] ;  /* 0x0016a000010e7983 */ /* 0x001ee20000100a00 */
[----:B------:R-:W-:-:S03]  /*53f00*/  FMUL R27, R11, R26 ;  /* 0x0000001a0b1b7220 */ /* 0x000fc60000400000 */
[----:B------:R0:W-:Y:S04]  /*53f10*/  STL [R1+0x508], R13 ;  /* 0x0005080d01007387 */ /* 0x0001e80000100800 */
[----:B0-----:R-:W3:Y:S04]  /*53f20*/  LDL.64 R12, [R1+0x1698] ;  /* 0x00169800010c7983 */ /* 0x001ee80000100a00 */
[----:B------:R0:W-:Y:S04]  /*53f30*/  STL [R1+0x50c], R24 ;  /* 0x00050c1801007387 */ /* 0x0001e80000100800 */
[----:B0-----:R-:W3:Y:S04]  /*53f40*/  LDL.64 R24, [R1+0x1690] ;  /* 0x0016900001187983 */ /* 0x001ee80000100a00 */
[----:B------:R-:W-:Y:S01]  /*53f50*/  STL [R1+0x4f8], R27 ;  /* 0x0004f81b01007387 */ /* 0x000fe20000100800 */
[----:B----4-:R-:W-:-:S02]  /*53f60*/  FMUL R26, R11, R23 ;  /* 0x000000170b1a7220 */ /* 0x010fc40000400000 */
[----:B------:R-:W-:-:S03]  /*53f70*/  FMUL R23, R11, R21 ;  /* 0x000000150b177220 */ /* 0x000fc60000400000 */
[----:B------:R-:W-:Y:S01]  /*53f80*/  STL [R1+0x4fc], R26 ;  /* 0x0004fc1a01007387 */ /* 0x000fe20000100800 */
[----:B------:R-:W-:-:S03]  /*53f90*/  FMUL R21, R11, R20 ;  /* 0x000000140b157220 */ /* 0x000fc60000400000 */
[----:B------:R0:W-:Y:S01]  /*53fa0*/  STL [R1+0x4e8], R23 ;  /* 0x0004e81701007387 */ /* 0x0001e20000100800 */
[----:B------:R-:W-:-:S03]  /*53fb0*/  FMUL R20, R11, R19 ;  /* 0x000000130b147220 */ /* 0x000fc60000400000 */
[----:B------:R1:W-:Y:S01]  /*53fc0*/  STL [R1+0x4ec], R21 ;  /* 0x0004ec1501007387 */ /* 0x0003e20000100800 */
[----:B------:R-:W-:-:S03]  /*53fd0*/  FMUL R19, R11, R16 ;  /* 0x000000100b137220 */ /* 0x000fc60000400000 */
[----:B------:R-:W4:Y:S01]  /*53fe0*/  LDL.LU R16, [R1+0x1258] ;  /* 0x0012580001107983 */ /* 0x000f220000300800 */
[----:B------:R-:W-:-:S03]  /*53ff0*/  FMUL R18, R11, R18 ;  /* 0x000000120b127220 */ /* 0x000fc60000400000 */
[----:B------:R-:W-:Y:S04]  /*54000*/  STL [R1+0x4d8], R20 ;  /* 0x0004d81401007387 */ /* 0x000fe80000100800 */
[----:B------:R1:W-:Y:S04]  /*54010*/  STL [R1+0x4dc], R19 ;  /* 0x0004dc1301007387 */ /* 0x0003e80000100800 */
[----:B------:R1:W-:Y:S04]  /*54020*/  STL [R1+0x4c8], R18 ;  /* 0x0004c81201007387 */ /* 0x0003e80000100800 */
[----:B0-----:R-:W4:Y:S01]  /*54030*/  LDL.LU R23, [R1+0x9f0] ;  /* 0x0009f00001177983 */ /* 0x001f220000300800 */
[----:B--2---:R-:W-:-:S05]  /*54040*/  FMUL R17, R11, R17 ;  /* 0x000000110b117220 */ /* 0x004fca0000400000 */
[----:B------:R0:W-:Y:S04]  /*54050*/  STL [R1+0x4cc], R17 ;  /* 0x0004cc1101007387 */ /* 0x0001e80000100800 */
[----:B-1----:R-:W2:Y:S04]  /*54060*/  LDL.LU R21, [R1+0x9f4] ;  /* 0x0009f40001157983 */ /* 0x002ea80000300800 */
[----:B------:R-:W2:Y:S01]  /*54070*/  LDL.LU R19, [R1+0x9e0] ;  /* 0x0009e00001137983 */ /* 0x000ea20000300800 */
[----:B---3--:R-:W-:-:S05]  /*54080*/  FFMA R10, R11, R10, R5 ;  /* 0x0000000a0b0a7223 */ /* 0x008fca0000000005 */
[----:B------:R1:W-:Y:S04]  /*54090*/  STL [R1+0x1254], R10 ;  /* 0x0012540a01007387 */ /* 0x0003e80000100800 */
[----:B------:R-:W3:Y:S04]  /*540a0*/  LDL.LU R18, [R1+0x9e4] ;  /* 0x0009e40001127983 */ /* 0x000ee80000300800 */
[----:B------:R-:W3:Y:S04]  /*540b0*/  LDL.LU R20, [R1+0x9d0] ;  /* 0x0009d00001147983 */ /* 0x000ee80000300800 */
[----:B------:R-:W3:Y:S04]  /*540c0*/  LDL.LU R5, [R1+0x9d4] ;  /* 0x0009d40001057983 */ /* 0x000ee80000300800 */
[----:B0-----:R-:W3:Y:S01]  /*540d0*/  LDL.LU R17, [R1+0x9c0] ;  /* 0x0009c00001117983 */ /* 0x001ee20000300800 */
[----:B------:R-:W-:-:S05]  /*540e0*/  IMAD.WIDE R14, R29, 0x2, R14 ;  /* 0x000000021d0e7825 */ /* 0x000fca00078e020e */
[----:B------:R0:W3:Y:S01]  /*540f0*/  LDG.E.U16 R26, [R14.64] ;  /* 0x000000060e1a7981 */ /* 0x0000e2000c1e1500 */
[----:B------:R-:W-:-:S04]  /*54100*/  IMAD.WIDE R12, R29, 0x2, R12 ;  /* 0x000000021d0c7825 */ /* 0x000fc800078e020c */
[----:B-1----:R-:W-:Y:S02]  /*54110*/  IMAD.WIDE R10, R29, 0x2, R24 ;  /* 0x000000021d0a7825 */ /* 0x002fe400078e0218 */
[----:B------:R1:W3:Y:S04]  /*54120*/  LDG.E.U16 R25, [R12.64] ;  /* 0x000000060c197981 */ /* 0x0002e8000c1e1500 */
[----:B------:R0:W3:Y:S04]  /*54130*/  LDG.E.U16 R24, [R10.64] ;  /* 0x000000060a187981 */ /* 0x0000e8000c1e1500 */
[----:B-1----:R-:W3:Y:S01]  /*54140*/  LDL.LU R12, [R1+0x9b0] ;  /* 0x0009b000010c7983 */ /* 0x002ee20000300800 */
[----:B----4-:R-:W-:-:S05]  /*54150*/  FFMA R16, R7, R16, R6 ;  /* 0x0000001007107223 */ /* 0x010fca0000000006 */
[----:B------:R1:W-:Y:S04]  /*54160*/  STL [R1+0x1258], R16 ;  /* 0x0012581001007387 */ /* 0x0003e80000100800 */
[----:B-1----:R-:W4:Y:S01]  /*54170*/  LDL.LU R16, [R1+0x9c4] ;  /* 0x0009c40001107983 */ /* 0x002f220000300800 */
[----:B------:R-:W-:-:S03]  /*54180*/  FMUL R6, R7, R23 ;  /* 0x0000001707067220 */ /* 0x000fc60000400000 */
[----:B0-----:R-:W4:Y:S04]  /*54190*/  LDL.LU R11, [R1+0x9b4] ;  /* 0x0009b400010b7983 */ /* 0x001f280000300800 */
[----:B------:R3:W-:Y:S01]  /*541a0*/  STL [R1+0x3b0], R6 ;  /* 0x0003b00601007387 */ /* 0x0007e20000100800 */
[C---:B--2---:R-:W-:Y:S02]  /*541b0*/  FMUL R13, R7.reuse, R21 ;  /* 0x00000015070d7220 */ /* 0x044fe40000400000 */
[----:B------:R-:W-:-:S03]  /*541c0*/  FMUL R10, R7, R19 ;  /* 0x00000013070a7220 */ /* 0x000fc60000400000 */
[----:B------:R0:W-:Y:S04]  /*541d0*/  STL [R1+0x3b4], R13 ;  /* 0x0003b40d01007387 */ /* 0x0001e80000100800 */
[----:B------:R-:W2:Y:S01]  /*541e0*/  LDL.LU R19, [R1+0x9a0] ;  /* 0x0009a00001137983 */ /* 0x000ea20000300800 */
[----:B---3--:R-:W-:-:S03]  /*541f0*/  FMUL R6, R7, R18 ;  /* 0x0000001207067220 */ /* 0x008fc60000400000 */
[----:B------:R1:W-:Y:S04]  /*54200*/  STL [R1+0x3a0], R10 ;  /* 0x0003a00a01007387 */ /* 0x0003e80000100800 */
[----:B------:R-:W3:Y:S04]  /*54210*/  LDL.LU R18, [R1+0x9a4] ;  /* 0x0009a40001127983 */ /* 0x000ee80000300800 */
[----:B------:R0:W-:Y:S04]  /*54220*/  STL [R1+0x3a4], R6 ;  /* 0x0003a40601007387 */ /* 0x0001e80000100800 */
[----:B------:R-:W3:Y:S04]  /*54230*/  LDL.LU R15, [R1+0x990] ;  /* 0x00099000010f7983 */ /* 0x000ee80000300800 */
[----:B------:R-:W3:Y:S01]  /*54240*/  LDL.LU R14, [R1+0x994] ;  /* 0x00099400010e7983 */ /* 0x000ee20000300800 */
[----:B------:R-:W-:-:S03]  /*54250*/  FMUL R21, R7, R20 ;  /* 0x0000001407157220 */ /* 0x000fc60000400000 */
[----:B0-----:R-:W3:Y:S04]  /*54260*/  LDL.LU R13, [R1+0x980] ;  /* 0x00098000010d7983 */ /* 0x001ee80000300800 */
[----:B-1----:R-:W3:Y:S01]  /*54270*/  LDL.LU R10, [R1+0x984] ;  /* 0x00098400010a7983 */ /* 0x002ee20000300800 */
[----:B------:R-:W-:-:S03]  /*54280*/  FMUL R20, R7, R5 ;  /* 0x0000000507147220 */ /* 0x000fc60000400000 */
[----:B------:R-:W3:Y:S04]  /*54290*/  LDL.LU R6, [R1+0x970] ;  /* 0x0009700001067983 */ /* 0x000ee80000300800 */
[----:B------:R-:W-:Y:S04]  /*542a0*/  STL [R1+0x390], R21 ;  /* 0x0003901501007387 */ /* 0x000fe80000100800 */
[----:B------:R-:W3:Y:S01]  /*542b0*/  LDL.LU R5, [R1+0x974] ;  /* 0x0009740001057983 */ /* 0x000ee20000300800 */
[----:B------:R-:W-:-:S03]  /*542c0*/  FMUL R17, R7, R17 ;  /* 0x0000001107117220 */ /* 0x000fc60000400000 */
[----:B------:R-:W-:Y:S04]  /*542d0*/  STL [R1+0x394], R20 ;  /* 0x0003941401007387 */ /* 0x000fe80000100800 */
[----:B------:R-:W-:Y:S04]  /*542e0*/  STL [R1+0x868], R26 ;  /* 0x0008681a01007387 */ /* 0x000fe80000100800 */
[----:B------:R-:W-:Y:S04]  /*542f0*/  STL [R1+0x85c], R25 ;  /* 0x00085c1901007387 */ /* 0x000fe80000100800 */
[----:B------:R-:W-:Y:S01]  /*54300*/  STL [R1+0x858], R24 ;  /* 0x0008581801007387 */ /* 0x000fe20000100800 */
[----:B------:R-:W-:-:S03]  /*54310*/  FMUL R12, R7, R12 ;  /* 0x0000000c070c7220 */ /* 0x000fc60000400000 */
[----:B------:R0:W-:Y:S01]  /*54320*/  STL [R1+0x380], R17 ;  /* 0x0003801101007387 */ /* 0x0001e20000100800 */
[C---:B----4-:R-:W-:Y:S02]  /*54330*/  FMUL R16, R7.reuse, R16 ;  /* 0x0000001007107220 */ /* 0x050fe40000400000 */
[----:B------:R-:W-:-:S03]  /*54340*/  FMUL R11, R7, R11 ;  /* 0x0000000b070b7220 */ /* 0x000fc60000400000 */
[----:B------:R1:W-:Y:S04]  /*54350*/  STL [R1+0x384], R16 ;  /* 0x0003841001007387 */ /* 0x0003e80000100800 */
[----:B0-----:R-:W4:Y:S04]  /*54360*/  LDL.LU R17, [R1+0x6f0] ;  /* 0x0006f00001117983 */ /* 0x001f280000300800 */
[----:B------:R0:W-:Y:S04]  /*54370*/  STL [R1+0x370], R12 ;  /* 0x0003700c01007387 */ /* 0x0001e80000100800 */
[----:B-1----:R-:W4:Y:S04]  /*54380*/  LDL.LU R16, [R1+0x6f4] ;  /* 0x0006f40001107983 */ /* 0x002f280000300800 */
[----:B------:R1:W-:Y:S04]  /*54390*/  STL [R1+0x374], R11 ;  /* 0x0003740b01007387 */ /* 0x0003e80000100800 */
[----:B0-----:R-:W4:Y:S04]  /*543a0*/  LDL.LU R12, [R1+0x6e0] ;  /* 0x0006e000010c7983 */ /* 0x001f280000300800 */
[----:B-1----:R-:W4:Y:S01]  /*543b0*/  LDL.LU R11, [R1+0x6e4] ;  /* 0x0006e400010b7983 */ /* 0x002f220000300800 */
[----:B--2---:R-:W-:-:S05]  /*543c0*/  FMUL R20, R7, R19 ;  /* 0x0000001307147220 */ /* 0x004fca0000400000 */
[----:B------:R-:W-:Y:S01]  /*543d0*/  STL [R1+0x360], R20 ;  /* 0x0003601401007387 */ /* 0x000fe20000100800 */
[C---:B---3--:R-:W-:Y:S02]  /*543e0*/  FMUL R19, R7.reuse, R18 ;  /* 0x0000001207137220 */ /* 0x048fe40000400000 */
[----:B------:R-:W-:-:S03]  /*543f0*/  FMUL R18, R7, R15 ;  /* 0x0000000f07127220 */ /* 0x000fc60000400000 */
[----:B------:R-:W-:Y:S01]  /*54400*/  STL [R1+0x364], R19 ;  /* 0x0003641301007387 */ /* 0x000fe20000100800 */
[----:B------:R-:W-:-:S03]  /*54410*/  FMUL R15, R7, R14 ;  /* 0x0000000e070f7220 */ /* 0x000fc60000400000 */
[----:B------:R-:W-:Y:S04]  /*54420*/  STL [R1+0x450], R18 ;  /* 0x0004501201007387 */ /* 0x000fe80000100800 */
[----:B------:R0:W-:Y:S01]  /*54430*/  STL [R1+0x454], R15 ;  /* 0x0004540f01007387 */ /* 0x0001e20000100800 */
[C---:B------:R-:W-:Y:S02]  /*54440*/  FMUL R14, R7.reuse, R13 ;  /* 0x0000000d070e7220 */ /* 0x040fe40000400000 */
[C---:B------:R-:W-:Y:S01]  /*54450*/  FMUL R13, R7.reuse, R10 ;  /* 0x0000000a070d7220 */ /* 0x040fe20000400000 */
[----:B0-----:R-:W2:Y:S04]  /*54460*/  LDL.LU R15, [R1+0x6d0] ;  /* 0x0006d000010f7983 */ /* 0x001ea80000300800 */
[----:B------:R0:W-:Y:S04]  /*54470*/  STL [R1+0x440], R14 ;  /* 0x0004400e01007387 */ /* 0x0001e80000100800 */
[----:B------:R-:W3:Y:S04]  /*54480*/  LDL.LU R10, [R1+0x6d4] ;  /* 0x0006d400010a7983 */ /* 0x000ee80000300800 */
[----:B------:R1:W-:Y:S01]  /*54490*/  STL [R1+0x444], R13 ;  /* 0x0004440d01007387 */ /* 0x0003e20000100800 */
[----:B0-----:R-:W-:-:S03]  /*544a0*/  FMUL R14, R7, R6 ;  /* 0x00000006070e7220 */ /* 0x001fc60000400000 */
[----:B------:R-:W3:Y:S01]  /*544b0*/  LDL.LU R6, [R1+0x6c0] ;  /* 0x0006c00001067983 */ /* 0x000ee20000300800 */
[----:B-1----:R-:W-:-:S03]  /*544c0*/  FMUL R13, R7, R5 ;  /* 0x00000005070d7220 */ /* 0x002fc60000400000 */
[----:B------:R0:W-:Y:S04]  /*544d0*/  STL [R1+0x430], R14 ;  /* 0x0004300e01007387 */ /* 0x0001e80000100800 */
[----:B------:R-:W3:Y:S04]  /*544e0*/  LDL.LU R5, [R1+0x6c4] ;  /* 0x0006c40001057983 */ /* 0x000ee80000300800 */
[----:B------:R1:W-:Y:S04]  /*544f0*/  STL [R1+0x434], R13 ;  /* 0x0004340d01007387 */ /* 0x0003e80000100800 */
[----:B0-----:R-:W3:Y:S04]  /*54500*/  LDL.LU R14, [R1+0x6b0] ;  /* 0x0006b000010e7983 */ /* 0x001ee80000300800 */
[----:B-1----:R-:W3:Y:S01]  /*54510*/  LDL.LU R13, [R1+0x6b4] ;  /* 0x0006b400010d7983 */ /* 0x002ee20000300800 */
[----:B----4-:R-:W-:-:S02]  /*54520*/  FMUL R17, R7, R17 ;  /* 0x0000001107117220 */ /* 0x010fc40000400000 */
[----:B------:R-:W-:-:S03]  /*54530*/  FMUL R16, R7, R16 ;  /* 0x0000001007107220 */ /* 0x000fc60000400000 */
[----:B------:R-:W-:Y:S04]  /*54540*/  STL [R1+0x420], R17 ;  /* 0x0004201101007387 */ /* 0x000fe80000100800 */
[----:B------:R0:W-:Y:S01]  /*54550*/  STL [R1+0x424], R16 ;  /* 0x0004241001007387 */ /* 0x0001e20000100800 */
[----:B------:R-:W-:-:S03]  /*54560*/  FMUL R12, R7, R12 ;  /* 0x0000000c070c7220 */ /* 0x000fc60000400000 */
[----:B------:R-:W4:Y:S01]  /*54570*/  LDL.LU R19, [R1+0x6a0] ;  /* 0x0006a00001137983 */ /* 0x000f220000300800 */
[----:B------:R-:W-:-:S03]  /*54580*/  FMUL R11, R7, R11 ;  /* 0x0000000b070b7220 */ /* 0x000fc60000400000 */
[----:B------:R1:W-:Y:S04]  /*54590*/  STL [R1+0x410], R12 ;  /* 0x0004100c01007387 */ /* 0x0003e80000100800 */
[----:B0-----:R-:W4:Y:S04]  /*545a0*/  LDL.LU R16, [R1+0x6a4] ;  /* 0x0006a40001107983 */ /* 0x001f280000300800 */
[----:B------:R0:W-:Y:S04]  /*545b0*/  STL [R1+0x414], R11 ;  /* 0x0004140b01007387 */ /* 0x0001e80000100800 */
[----:B-1----:R-:W4:Y:S04]  /*545c0*/  LDL.LU R12, [R1+0x670] ;  /* 0x00067000010c7983 */ /* 0x002f280000300800 */
[----:B0-----:R-:W4:Y:S01]  /*545d0*/  LDL.LU R11, [R1+0x674] ;  /* 0x00067400010b7983 */ /* 0x001f220000300800 */
[----:B--2---:R-:W-:-:S05]  /*545e0*/  FMUL R15, R7, R15 ;  /* 0x0000000f070f7220 */ /* 0x004fca0000400000 */
[----:B------:R0:W-:Y:S01]  /*545f0*/  STL [R1+0x400], R15 ;  /* 0x0004000f01007387 */ /* 0x0001e20000100800 */
[----:B---3--:R-:W-:-:S03]  /*54600*/  FMUL R17, R7, R10 ;  /* 0x0000000a07117220 */ /* 0x008fc60000400000 */
[----:B0-----:R-:W2:Y:S04]  /*54610*/  LDL.LU R15, [R1+0x9f8] ;  /* 0x0009f800010f7983 */ /* 0x001ea80000300800 */
[----:B------:R-:W3:Y:S01]  /*54620*/  LDL.LU R10, [R1+0x9fc] ;  /* 0x0009fc00010a7983 */ /* 0x000ee20000300800 */
[----:B------:R-:W-:-:S03]  /*54630*/  FMUL R18, R7, R6 ;  /* 0x0000000607127220 */ /* 0x000fc60000400000 */
[----:B------:R0:W-:Y:S04]  /*54640*/  STL [R1+0x404], R17 ;  /* 0x0004041101007387 */ /* 0x0001e80000100800 */
[----:B------:R1:W-:Y:S01]  /*54650*/  STL [R1+0x3f0], R18 ;  /* 0x0003f01201007387 */ /* 0x0003e20000100800 */
[C---:B0-----:R-:W-:Y:S02]  /*54660*/  FMUL R17, R7.reuse, R5 ;  /* 0x0000000507117220 */ /* 0x041fe40000400000 */
[----:B------:R-:W-:-:S03]  /*54670*/  FMUL R14, R7, R14 ;  /* 0x0000000e070e7220 */ /* 0x000fc60000400000 */
[----:B------:R0:W-:Y:S01]  /*54680*/  STL [R1+0x3f4], R17 ;  /* 0x0003f41101007387 */ /* 0x0001e20000100800 */
[----:B------:R-:W-:-:S03]  /*54690*/  FMUL R13, R7, R13 ;  /* 0x0000000d070d7220 */ /* 0x000fc60000400000 */
[----:B-1----:R-:W3:Y:S04]  /*546a0*/  LDL.LU R18, [R1+0x9e8] ;  /* 0x0009e80001127983 */ /* 0x002ee80000300800 */
[----:B------:R1:W-:Y:S04]  /*546b0*/  STL [R1+0x3e0], R14 ;  /* 0x0003e00e01007387 */ /* 0x0003e80000100800 */
[----:B0-----:R-:W3:Y:S04]  /*546c0*/  LDL.LU R17, [R1+0x9ec] ;  /* 0x0009ec0001117983 */ /* 0x001ee80000300800 */
[----:B------:R0:W-:Y:S04]  /*546d0*/  STL [R1+0x3e4], R13 ;  /* 0x0003e40d01007387 */ /* 0x0001e80000100800 */
[----:B-1----:R-:W3:Y:S04]  /*546e0*/  LDL.LU R14, [R1+0x9d8] ;  /* 0x0009d800010e7983 */ /* 0x002ee80000300800 */
[----:B0-----:R-:W3:Y:S04]  /*546f0*/  LDL.LU R13, [R1+0x9dc] ;  /* 0x0009dc00010d7983 */ /* 0x001ee80000300800 */
[----:B------:R-:W0:Y:S02]  /*54700*/  S2R R21, SR_TID.X ;  /* 0x0000000000157919 */ /* 0x000e240000002100 */
[----:B0-----:R-:W-:-:S04]  /*54710*/  LOP3.LUT R21, R21, 0x1c, RZ, 0xc0, !PT ;  /* 0x0000001c15157812 */ /* 0x001fc800078ec0ff */
[----:B------:R-:W-:-:S05]  /*54720*/  LEA.HI R20, R21, 0x28, RZ, 0x1e ;  /* 0x0000002815147811 */ /* 0x000fca00078ff0ff */
[----:B------:R4:W0:Y:S02]  /*54730*/  LDS R6, [R20.X16+0x20000] ;  /* 0x0200000014067984 */ /* 0x000824000000c800 */
[----:B----4-:R-:W-:-:S05]  /*54740*/  FMUL R20, R7, R19 ;  /* 0x0000001307147220 */ /* 0x010fca0000400000 */
[----:B------:R1:W-:Y:S01]  /*54750*/  STL [R1+0x3d0], R20 ;  /* 0x0003d01401007387 */ /* 0x0003e20000100800 */
[----:B------:R-:W-:-:S05]  /*54760*/  FMUL R19, R7, R16 ;  /* 0x0000001007137220 */ /* 0x000fca0000400000 */
[----:B------:R-:W-:Y:S01]  /*54770*/  STL [R1+0x3d4], R19 ;  /* 0x0003d41301007387 */ /* 0x000fe20000100800 */
[----:B------:R-:W-:-:S03]  /*54780*/  FMUL R16, R7, R12 ;  /* 0x0000000c07107220 */ /* 0x000fc60000400000 */
[----:B------:R-:W4:Y:S01]  /*54790*/  LDL.LU R12, [R1+0x9c8] ;  /* 0x0009c800010c7983 */ /* 0x000f220000300800 */
[----:B------:R-:W-:-:S03]  /*547a0*/  FMUL R7, R7, R11 ;  /* 0x0000000b07077220 */ /* 0x000fc60000400000 */
[----:B------:R-:W-:Y:S04]  /*547b0*/  STL [R1+0x3c0], R16 ;  /* 0x0003c01001007387 */ /* 0x000fe80000100800 */
[----:B------:R-:W4:Y:S04]  /*547c0*/  LDL.LU R11, [R1+0x9cc] ;  /* 0x0009cc00010b7983 */ /* 0x000f280000300800 */
[----:B------:R3:W-:Y:S04]  /*547d0*/  STL [R1+0x3c4], R7 ;  /* 0x0003c40701007387 */ /* 0x0007e80000100800 */
[----:B-1----:R-:W4:Y:S01]  /*547e0*/  LDL.LU R20, [R1+0x9b8] ;  /* 0x0009b80001147983 */ /* 0x002f220000300800 */
[----:B--2---:R-:W-:-:S02]  /*547f0*/  FMUL R15, R4, R15 ;  /* 0x0000000f040f7220 */ /* 0x004fc40000400000 */
[----:B---3--:R-:W-:-:S03]  /*54800*/  FMUL R7, R4, R10 ;  /* 0x0000000a04077220 */ /* 0x008fc60000400000 */
[----:B------:R1:W-:Y:S04]  /*54810*/  STL [R1+0x3b8], R15 ;  /* 0x0003b80f01007387 */ /* 0x0003e80000100800 */
[----:B------:R-:W2:Y:S04]  /*54820*/  LDL.LU R19, [R1+0x9bc] ;  /* 0x0009bc0001137983 */ /* 0x000ea80000300800 */
[----:B------:R3:W-:Y:S04]  /*54830*/  STL [R1+0x3bc], R7 ;  /* 0x0003bc0701007387 */ /* 0x0007e80000100800 */
[----:B------:R-:W2:Y:S04]  /*54840*/  LDL.LU R16, [R1+0x9a8] ;  /* 0x0009a80001107983 */ /* 0x000ea80000300800 */
[----:B-1----:R-:W2:Y:S04]  /*54850*/  LDL.LU R15, [R1+0x9ac] ;  /* 0x0009ac00010f7983 */ /* 0x002ea80000300800 */
[----:B------:R-:W2:Y:S01]  /*54860*/  LDL.LU R10, [R1+0x998] ;  /* 0x00099800010a7983 */ /* 0x000ea20000300800 */
[----:B------:R-:W-:-:S03]  /*54870*/  FMUL R18, R4, R18 ;  /* 0x0000001204127220 */ /* 0x000fc60000400000 */
[----:B---3--:R-:W3:Y:S01]  /*54880*/  LDL.LU R7, [R1+0x99c] ;  /* 0x00099c0001077983 */ /* 0x008ee20000300800 */
[----:B------:R-:W-:-:S03]  /*54890*/  FMUL R17, R4, R17 ;  /* 0x0000001104117220 */ /* 0x000fc60000400000 */
[----:B------:R1:W-:Y:S04]  /*548a0*/  STL [R1+0x3a8], R18 ;  /* 0x0003a81201007387 */ /* 0x0003e80000100800 */
[----:B------:R0:W-:Y:S01]  /*548b0*/  STL [R1+0x3ac], R17 ;  /* 0x0003ac1101007387 */ /* 0x0001e20000100800 */
[----:B------:R-:W-:-:S03]  /*548c0*/  FMUL R14, R4, R14 ;  /* 0x0000000e040e7220 */ /* 0x000fc60000400000 */
[----:B-1----:R-:W3:Y:S01]  /*548d0*/  LDL.LU R18, [R1+0x988] ;  /* 0x0009880001127983 */ /* 0x002ee20000300800 */
[----:B------:R-:W-:-:S03]  /*548e0*/  FMUL R13, R4, R13 ;  /* 0x0000000d040d7220 */ /* 0x000fc60000400000 */
[----:B------:R1:W-:Y:S04]  /*548f0*/  STL [R1+0x398], R14 ;  /* 0x0003980e01007387 */ /* 0x0003e80000100800 */
[----:B0-----:R-:W3:Y:S04]  /*54900*/  LDL.LU R17, [R1+0x98c] ;  /* 0x00098c0001117983 */ /* 0x001ee80000300800 */
[----:B------:R0:W-:Y:S04]  /*54910*/  STL [R1+0x39c], R13 ;  /* 0x00039c0d01007387 */ /* 0x0001e80000100800 */
[----:B-1----:R-:W3:Y:S04]  /*54920*/  LDL.LU R14, [R1+0x978] ;  /* 0x00097800010e7983 */ /* 0x002ee80000300800 */
[----:B0-----:R-:W3:Y:S01]  /*54930*/  LDL.LU R13, [R1+0x97c] ;  /* 0x00097c00010d7983 */ /* 0x001ee20000300800 */
[----:B------:R-:W-:-:S05]  /*54940*/  LEA.HI R21, R21, 0x30, RZ, 0x1e ;  /* 0x0000003015157811 */ /* 0x000fca00078ff0ff */
[----:B------:R0:W1:Y:S01]  /*54950*/  LDS R5, [R21.X16+0x20000] ;  /* 0x0200000015057984 */ /* 0x000062000000c800 */
[----:B----4-:R-:W-:-:S03]  /*54960*/  FMUL R23, R4, R12 ;  /* 0x0000000c04177220 */ /* 0x010fc60000400000 */
[----:B------:R-:W4:Y:S04]  /*54970*/  LDL.LU R12, [R1+0x6f8] ;  /* 0x0006f800010c7983 */ /* 0x000f280000300800 */
[----:B------:R-:W-:Y:S01]  /*54980*/  STL [R1+0x388], R23 ;  /* 0x0003881701007387 */ /* 0x000fe20000100800 */
[----:B0-----:R-:W-:-:S03]  /*54990*/  FMUL R21, R4, R11 ;  /* 0x0000000b04157220 */ /* 0x001fc60000400000 */
[----:B------:R-:W4:Y:S01]  /*549a0*/  LDL.LU R11, [R1+0x6fc] ;  /* 0x0006fc00010b7983 */ /* 0x000f220000300800 */
[----:B------:R-:W-:-:S03]  /*549b0*/  FMUL R20, R4, R20 ;  /* 0x0000001404147220 */ /* 0x000fc60000400000 */
[----:B------:R-:W-:Y:S04]  /*549c0*/  STL [R1+0x38c], R21 ;  /* 0x00038c1501007387 */ /* 0x000fe80000100800 */
[----:B------:R-:W-:Y:S01]  /*549d0*/  STL [R1+0x378], R20 ;  /* 0x0003781401007387 */ /* 0x000fe20000100800 */
[C---:B--2---:R-:W-:Y:S02]  /*549e0*/  FMUL R19, R4.reuse, R19 ;  /* 0x0000001304137220 */ /* 0x044fe40000400000 */
[----:B------:R-:W-:-:S03]  /*549f0*/  FMUL R16, R4, R16 ;  /* 0x0000001004107220 */ /* 0x000fc60000400000 */
[----:B------:R-:W-:Y:S01]  /*54a00*/  STL [R1+0x37c], R19 ;  /* 0x00037c1301007387 */ /* 0x000fe20000100800 */
[----:B------:R-:W-:-:S03]  /*54a10*/  FMUL R15, R4, R15 ;  /* 0x0000000f040f7220 */ /* 0x000fc60000400000 */
[----:B------:R0:W-:Y:S01]  /*54a20*/  STL [R1+0x368], R16 ;  /* 0x0003681001007387 */ /* 0x0001e20000100800 */
[----:B------:R-:W-:-:S03]  /*54a30*/  FMUL R10, R4, R10 ;  /* 0x0000000a040a7220 */ /* 0x000fc60000400000 */
[----:B------:R2:W-:Y:S01]  /*54a40*/  STL [R1+0x36c], R15 ;  /* 0x00036c0f01007387 */ /* 0x0005e20000100800 */
[----:B---3--:R-:W-:-:S03]  /*54a50*/  FMUL R7, R4, R7 ;  /* 0x0000000704077220 */ /* 0x008fc60000400000 */
[----:B0-----:R-:W3:Y:S04]  /*54a60*/  LDL.LU R16, [R1+0x6e8] ;  /* 0x0006e80001107983 */ /* 0x001ee80000300800 */
[----:B------:R0:W-:Y:S04]  /*54a70*/  STL [R1+0x458], R10 ;  /* 0x0004580a01007387 */ /* 0x0001e80000100800 */
[----:B--2---:R-:W2:Y:S04]  /*54a80*/  LDL.LU R15, [R1+0x6ec] ;  /* 0x0006ec00010f7983 */ /* 0x004ea80000300800 */
[----:B------:R1:W-:Y:S04]  /*54a90*/  STL [R1+0x45c], R7 ;  /* 0x00045c0701007387 */ /* 0x0003e80000100800 */
[----:B0-----:R-:W2:Y:S01]  /*54aa0*/  LDL.LU R10, [R1+0x6d8] ;  /* 0x0006d800010a7983 */ /* 0x001ea20000300800 */
[----:B------:R-:W-:-:S03]  /*54ab0*/  FMUL R20, R4, R18 ;  /* 0x0000001204147220 */ /* 0x000fc60000400000 */
[----:B-1----:R-:W2:Y:S01]  /*54ac0*/  LDL.LU R7, [R1+0x6dc] ;  /* 0x0006dc0001077983 */ /* 0x002ea20000300800 */
[----:B------:R-:W-:-:S03]  /*54ad0*/  FMUL R19, R4, R17 ;  /* 0x0000001104137220 */ /* 0x000fc60000400000 */
[----:B------:R0:W-:Y:S01]  /*54ae0*/  STL [R1+0x448], R20 ;  /* 0x0004481401007387 */ /* 0x0001e20000100800 */
[----:B------:R-:W-:-:S03]  /*54af0*/  FMUL R18, R4, R14 ;  /* 0x0000000e04127220 */ /* 0x000fc60000400000 */
[----:B------:R1:W-:Y:S04]  /*54b00*/  STL [R1+0x44c], R19 ;  /* 0x00044c1301007387 */ /* 0x0003e80000100800 */
[----:B------:R-:W2:Y:S01]  /*54b10*/  LDL.LU R14, [R1+0x6c8] ;  /* 0x0006c800010e7983 */ /* 0x000ea20000300800 */
[----:B------:R-:W-:-:S03]  /*54b20*/  FMUL R17, R4, R13 ;  /* 0x0000000d04117220 */ /* 0x000fc60000400000 */
[----:B------:R0:W-:Y:S04]  /*54b30*/  STL [R1+0x438], R18 ;  /* 0x0004381201007387 */ /* 0x0001e80000100800 */
[----:B------:R-:W2:Y:S04]  /*54b40*/  LDL.LU R13, [R1+0x6cc] ;  /* 0x0006cc00010d7983 */ /* 0x000ea80000300800 */
[----:B------:R1:W-:Y:S04]  /*54b50*/  STL [R1+0x43c], R17 ;  /* 0x00043c1101007387 */ /* 0x0003e80000100800 */
[----:B0-----:R-:W2:Y:S01]  /*54b60*/  LDL.LU R20, [R1+0x6b8] ;  /* 0x0006b80001147983 */ /* 0x001ea20000300800 */
[----:B----4-:R-:W-:-:S05]  /*54b70*/  FMUL R12, R4, R12 ;  /* 0x0000000c040c7220 */ /* 0x010fca0000400000 */
[----:B------:R0:W-:Y:S01]  /*54b80*/  STL [R1+0x428], R12 ;  /* 0x0004280c01007387 */ /* 0x0001e20000100800 */
[----:B------:R-:W-:-:S03]  /*54b90*/  FMUL R11, R4, R11 ;  /* 0x0000000b040b7220 */ /* 0x000fc60000400000 */
[----:B-1----:R-:W4:Y:S04]  /*54ba0*/  LDL.LU R19, [R1+0x6bc] ;  /* 0x0006bc0001137983 */ /* 0x002f280000300800 */
[----:B------:R1:W-:Y:S04]  /*54bb0*/  STL [R1+0x42c], R11 ;  /* 0x00042c0b01007387 */ /* 0x0003e80000100800 */
[----:B------:R-:W4:Y:S04]  /*54bc0*/  LDL.LU R18, [R1+0x6a8] ;  /* 0x0006a80001127983 */ /* 0x000f280000300800 */
[----:B------:R-:W4:Y:S04]  /*54bd0*/  LDL.LU R17, [R1+0x6ac] ;  /* 0x0006ac0001117983 */ /* 0x000f280000300800 */
[----:B0-----:R-:W4:Y:S04]  /*54be0*/  LDL.LU R12, [R1+0x678] ;  /* 0x00067800010c7983 */ /* 0x001f280000300800 */
[----:B-1----:R-:W4:Y:S01]  /*54bf0*/  LDL.LU R11, [R1+0x67c] ;  /* 0x00067c00010b7983 */ /* 0x002f220000300800 */
[----:B---3--:R-:W-:-:S02]  /*54c00*/  FMUL R16, R4, R16 ;  /* 0x0000001004107220 */ /* 0x008fc40000400000 */
[----:B--2---:R-:W-:-:S03]  /*54c10*/  FMUL R15, R4, R15 ;  /* 0x0000000f040f7220 */ /* 0x004fc60000400000 */
[----:B------:R0:W-:Y:S04]  /*54c20*/  STL [R1+0x418], R16 ;  /* 0x0004181001007387 */ /* 0x0001e80000100800 */
[----:B------:R1:W-:Y:S01]  /*54c30*/  STL [R1+0x41c], R15 ;  /* 0x00041c0f01007387 */ /* 0x0003e20000100800 */
[----:B------:R-:W-:-:S03]  /*54c40*/  FMUL R10, R4, R10 ;  /* 0x0000000a040a7220 */ /* 0x000fc60000400000 */
[----:B0-----:R-:W2:Y:S01]  /*54c50*/  LDL.LU R16, [R1+0x125c] ;  /* 0x00125c0001107983 */ /* 0x001ea20000300800 */
[----:B------:R-:W-:-:S03]  /*54c60*/  FMUL R7, R4, R7 ;  /* 0x0000000704077220 */ /* 0x000fc60000400000 */
[----:B------:R0:W-:Y:S04]  /*54c70*/  STL [R1+0x408], R10 ;  /* 0x0004080a01007387 */ /* 0x0001e80000100800 */
[----:B-1----:R-:W3:Y:S04]  /*54c80*/  LDL.LU R15, [R1+0x1260] ;  /* 0x00126000010f7983 */ /* 0x002ee80000300800 */
[----:B------:R1:W-:Y:S04]  /*54c90*/  STL [R1+0x40c], R7 ;  /* 0x00040c0701007387 */ /* 0x0003e80000100800 */
[----:B0-----:R-:W3:Y:S01]  /*54ca0*/  LDL.LU R10, [R1+0x690] ;  /* 0x00069000010a7983 */ /* 0x001ee20000300800 */
[----:B------:R-:W-:-:S03]  /*54cb0*/  FMUL R23, R4, R14 ;  /* 0x0000000e04177220 */ /* 0x000fc60000400000 */
[----:B-1----:R-:W3:Y:S01]  /*54cc0*/  LDL.LU R7, [R1+0x694] ;  /* 0x0006940001077983 */ /* 0x002ee20000300800 */
[----:B------:R-:W-:-:S03]  /*54cd0*/  FMUL R21, R4, R13 ;  /* 0x0000000d04157220 */ /* 0x000fc60000400000 */
[----:B------:R-:W3:Y:S04]  /*54ce0*/  LDL.LU R14, [R1+0x680] ;  /* 0x00068000010e7983 */ /* 0x000ee80000300800 */
[----:B------:R-:W-:Y:S04]  /*54cf0*/  STL [R1+0x3f8], R23 ;  /* 0x0003f81701007387 */ /* 0x000fe80000100800 */
[----:B------:R-:W3:Y:S01]  /*54d00*/  LDL.LU R13, [R1+0x684] ;  /* 0x00068400010d7983 */ /* 0x000ee20000300800 */
[----:B------:R-:W-:-:S03]  /*54d10*/  FMUL R20, R4, R20 ;  /* 0x0000001404147220 */ /* 0x000fc60000400000 */
[----:B------:R-:W-:Y:S04]  /*54d20*/  STL [R1+0x3fc], R21 ;  /* 0x0003fc1501007387 */ /* 0x000fe80000100800 */
[----:B------:R-:W-:Y:S01]  /*54d30*/  STL [R1+0x3e8], R20 ;  /* 0x0003e81401007387 */ /* 0x000fe20000100800 */
[C---:B----4-:R-:W-:Y:S02]  /*54d40*/  FMUL R19, R4.reuse, R19 ;  /* 0x0000001304137220 */ /* 0x050fe40000400000 */
[----:B------:R-:W-:-:S03]  /*54d50*/  FMUL R18, R4, R18 ;  /* 0x0000001204127220 */ /* 0x000fc60000400000 */
[----:B------:R0:W-:Y:S01]  /*54d60*/  STL [R1+0x3ec], R19 ;  /* 0x0003ec1301007387 */ /* 0x0001e20000100800 */
[----:B------:R-:W-:-:S03]  /*54d70*/  FMUL R17, R4, R17 ;  /* 0x0000001104117220 */ /* 0x000fc60000400000 */
[----:B------:R1:W-:Y:S01]  /*54d80*/  STL [R1+0x3d8], R18 ;  /* 0x0003d81201007387 */ /* 0x0003e20000100800 */
[----:B------:R-:W-:-:S03]  /*54d90*/  FMUL R12, R4, R12 ;  /* 0x0000000c040c7220 */ /* 0x000fc60000400000 */
[----:B------:R-:W-:Y:S01]  /*54da0*/  STL [R1+0x3dc], R17 ;  /* 0x0003dc1101007387 */ /* 0x000fe20000100800 */
[----:B------:R-:W-:-:S03]  /*54db0*/  FMUL R11, R4, R11 ;  /* 0x0000000b040b7220 */ /* 0x000fc60000400000 */
[----:B0-----:R-:W4:Y:S04]  /*54dc0*/  LDL.LU R19, [R1+0xac0] ;  /* 0x000ac00001137983 */ /* 0x001f280000300800 */
[----:B------:R0:W-:Y:S04]  /*54dd0*/  STL [R1+0x3c8], R12 ;  /* 0x0003c80c01007387 */ /* 0x0001e80000100800 */
[----:B-1----:R-:W4:Y:S04]  /*54de0*/  LDL.LU R18, [R1+0xac4] ;  /* 0x000ac40001127983 */ /* 0x002f280000300800 */
[----:B------:R1:W-:Y:S04]  /*54df0*/  STL [R1+0x3cc], R11 ;  /* 0x0003cc0b01007387 */ /* 0x0003e80000100800 */
[----:B0-----:R-:W4:Y:S04]  /*54e00*/  LDL.LU R12, [R1+0xab0] ;  /* 0x000ab000010c7983 */ /* 0x001f280000300800 */
[----:B-1----:R-:W4:Y:S01]  /*54e10*/  LDL.LU R11, [R1+0xab4] ;  /* 0x000ab400010b7983 */ /* 0x002f220000300800 */
[----:B--2---:R-:W-:-:S05]  /*54e20*/  FFMA R16, R4, R16, R6 ;  /* 0x0000001004107223 */ /* 0x004fca0000000006 */
[----:B------:R-:W-:Y:S01]  /*54e30*/  STL [R1+0x125c], R16 ;  /* 0x00125c1001007387 */ /* 0x000fe20000100800 */
[C---:B---3--:R-:W-:Y:S02]  /*54e40*/  FFMA R15, R8.reuse, R15, R5 ;  /* 0x0000000f080f7223 */ /* 0x048fe40000000005 */
[C---:B------:R-:W-:Y:S02]  /*54e50*/  FMUL R5, R8.reuse, R10 ;  /* 0x0000000a08057220 */ /* 0x040fe40000400000 */
[----:B------:R-:W2:Y:S01]  /*54e60*/  LDL.LU R10, [R1+0xaa0] ;  /* 0x000aa000010a7983 */ /* 0x000ea20000300800 */
[----:B------:R-:W-:-:S03]  /*54e70*/  FMUL R4, R8, R7 ;  /* 0x0000000708047220 */ /* 0x000fc60000400000 */
[----:B------:R-:W-:Y:S04]  /*54e80*/  STL [R1+0x1260], R15 ;  /* 0x0012600f01007387 */ /* 0x000fe80000100800 */
        /* <DEDUP_REMOVED lines=17> */
[----:B------:R-:W-:Y:S04]  /*54fa0*/  STL [R1+0x280], R21 ;  /* 0x0002801501007387 */ /* 0x000fe80000100800 */
[----:B------:R-:W-:Y:S01]  /*54fb0*/  STL [R1+0x284], R20 ;  /* 0x0002841401007387 */ /* 0x000fe20000100800 */
[----:B------:R-:W-:-:S03]  /*54fc0*/  FMUL R19, R8, R12 ;  /* 0x0000000c08137220 */ /* 0x000fc60000400000 */
[----:B------:R-:W4:Y:S01]  /*54fd0*/  LDL.LU R12, [R1+0xa50] ;  /* 0x000a5000010c7983 */ /* 0x000f220000300800 */
[----:B------:R-:W-:-:S03]  /*54fe0*/  FMUL R18, R8, R11 ;  /* 0x0000000b08127220 */ /* 0x000fc60000400000 */
[----:B------:R2:W-:Y:S04]  /*54ff0*/  STL [R1+0x270], R19 ;  /* 0x0002701301007387 */ /* 0x0005e80000100800 */
[----:B------:R-:W4:Y:S04]  /*55000*/  LDL.LU R11, [R1+0xa54] ;  /* 0x000a5400010b7983 */ /* 0x000f280000300800 */
[----:B------:R3:W-:Y:S01]  /*55010*/  STL [R1+0x274], R18 ;  /* 0x0002741201007387 */ /* 0x0007e20000100800 */
[----:B--2---:R-:W-:-:S03]  /*55020*/  FMUL R19, R8, R10 ;  /* 0x0000000a08137220 */ /* 0x004fc60000400000 */
[----:B------:R-:W2:Y:S04]  /*55030*/  LDL.LU R10, [R1+0xa40] ;  /* 0x000a4000010a7983 */ /* 0x000ea80000300800 */
[----:B------:R-:W-:Y:S01]  /*55040*/  STL [R1+0x260], R19 ;  /* 0x0002601301007387 */ /* 0x000fe20000100800 */
[----:B---3--:R-:W-:-:S03]  /*55050*/  FMUL R18, R8, R7 ;  /* 0x0000000708127220 */ /* 0x008fc60000400000 */
[----:B------:R-:W3:Y:S01]  /*55060*/  LDL.LU R7, [R1+0xa44] ;  /* 0x000a440001077983 */ /* 0x000ee20000300800 */
[----:B------:R-:W-:-:S03]  /*55070*/  FMUL R17, R8, R17 ;  /* 0x0000001108117220 */ /* 0x000fc60000400000 */
[----:B------:R-:W-:Y:S04]  /*55080*/  STL [R1+0x264], R18 ;  /* 0x0002641201007387 */ /* 0x000fe80000100800 */
[----:B------:R0:W-:Y:S01]  /*55090*/  STL [R1+0x250], R17 ;  /* 0x0002501101007387 */ /* 0x0001e20000100800 */
        /* <DEDUP_REMOVED lines=11> */
[----:B------:R-:W-:-:S03]  /*55150*/  FMUL R4, R8, R4 ;  /* 0x0000000408047220 */ /* 0x000fc60000400000 */
[----:B0-----:R-:W3:Y:S04]  /*55160*/  LDL.LU R17, [R1+0xa30] ;  /* 0x000a300001117983 */ /* 0x001ee80000300800 */
[----:B------:R0:W-:Y:S04]  /*55170*/  STL [R1+0x330], R5 ;  /* 0x0003300501007387 */ /* 0x0001e80000100800 */
[----:B-1----:R-:W3:Y:S04]  /*55180*/  LDL.LU R6, [R1+0xa34] ;  /* 0x000a340001067983 */ /* 0x002ee80000300800 */
[----:B------:R1:W-:Y:S04]  /*55190*/  STL [R1+0x334], R4 ;  /* 0x0003340401007387 */ /* 0x0003e80000100800 */
[----:B0-----:R-:W3:Y:S04]  /*551a0*/  LDL.LU R5, [R1+0xa20] ;  /* 0x000a200001057983 */ /* 0x001ee80000300800 */
[----:B-1----:R-:W3:Y:S04]  /*551b0*/  LDL.LU R4, [R1+0xa24] ;  /* 0x000a240001047983 */ /* 0x002ee80000300800 */
[----:B------:R-:W3:Y:S01]  /*551c0*/  LDL.LU R14, [R1+0xa10] ;  /* 0x000a1000010e7983 */ /* 0x000ee20000300800 */
[----:B----4-:R-:W-:-:S05]  /*551d0*/  FMUL R12, R8, R12 ;  /* 0x0000000c080c7220 */ /* 0x010fca0000400000 */
[----:B------:R0:W-:Y:S01]  /*551e0*/  STL [R1+0x320], R12 ;  /* 0x0003200c01007387 */ /* 0x0001e20000100800 */
[----:B------:R-:W-:-:S03]  /*551f0*/  FMUL R11, R8, R11 ;  /* 0x0000000b080b7220 */ /* 0x000fc60000400000 */
[----:B------:R-:W4:Y:S04]  /*55200*/  LDL.LU R13, [R1+0xa14] ;  /* 0x000a1400010d7983 */ /* 0x000f280000300800 */
[----:B------:R1:W-:Y:S04]  /*55210*/  STL [R1+0x324], R11 ;  /* 0x0003240b01007387 */ /* 0x0003e80000100800 */
[----:B------:R-:W4:Y:S01]  /*55220*/  LDL.LU R16, [R1+0xa00] ;  /* 0x000a000001107983 */ /* 0x000f220000300800 */
[----:B--2---:R-:W-:-:S05]  /*55230*/  FMUL R10, R8, R10 ;  /* 0x0000000a080a7220 */ /* 0x004fca0000400000 */
[----:B------:R2:W-:Y:S04]  /*55240*/  STL [R1+0x310], R10 ;  /* 0x0003100a01007387 */ /* 0x0005e80000100800 */
[----:B------:R-:W4:Y:S01]  /*55250*/  LDL.LU R15, [R1+0xa04] ;  /* 0x000a0400010f7983 */ /* 0x000f220000300800 */
[----:B---3--:R-:W-:-:S05]  /*55260*/  FMUL R7, R8, R7 ;  /* 0x0000000708077220 */ /* 0x008fca0000400000 */
[----:B------:R3:W-:Y:S04]  /*55270*/  STL [R1+0x314], R7 ;  /* 0x0003140701007387 */ /* 0x0007e80000100800 */
[----:B0-----:R-:W4:Y:S04]  /*55280*/  LDL.LU R12, [R1+0x660] ;  /* 0x00066000010c7983 */ /* 0x001f280000300800 */
[----:B-1----:R-:W4:Y:S04]  /*55290*/  LDL.LU R11, [R1+0x664] ;  /* 0x00066400010b7983 */ /* 0x002f280000300800 */
[----:B--2---:R-:W2:Y:S04]  /*552a0*/  LDL.LU R10, [R1+0x698] ;  /* 0x00069800010a7983 */ /* 0x004ea80000300800 */
[----:B---3--:R-:W3:Y:S01]  /*552b0*/  LDL.LU R7, [R1+0x69c] ;  /* 0x00069c0001077983 */ /* 0x008ee20000300800 */
[----:B------:R-:W-:-:S02]  /*552c0*/  FMUL R17, R8, R17 ;  /* 0x0000001108117220 */ /* 0x000fc40000400000 */
[----:B------:R-:W-:-:S03]  /*552d0*/  FMUL R6, R8, R6 ;  /* 0x0000000608067220 */ /* 0x000fc60000400000 */
[----:B------:R-:W-:Y:S01]  /*552e0*/  STL [R1+0x300], R17 ;  /* 0x0003001101007387 */ /* 0x000fe20000100800 */
[----:B------:R-:W-:-:S03]  /*552f0*/  FMUL R5, R8, R5 ;  /* 0x0000000508057220 */ /* 0x000fc60000400000 */
[----:B------:R0:W-:Y:S04]  /*55300*/  STL [R1+0x304], R6 ;  /* 0x0003040601007387 */ /* 0x0001e80000100800 */
[----:B------:R1:W-:Y:S04]  /*55310*/  STL [R1+0x2e0], R5 ;  /* 0x0002e00501007387 */ /* 0x0003e80000100800 */
[----:B0-----:R-:W3:Y:S04]  /*55320*/  LDL.LU R6, [R1+0x688] ;  /* 0x0006880001067983 */ /* 0x001ee80000300800 */
[----:B-1----:R-:W3:Y:S01]  /*55330*/  LDL.LU R5, [R1+0x68c] ;  /* 0x00068c0001057983 */ /* 0x002ee20000300800 */
[----:B------:R-:W-:-:S02]  /*55340*/  FMUL R4, R8, R4 ;  /* 0x0000000408047220 */ /* 0x000fc40000400000 */
[----:B------:R-:W-:-:S03]  /*55350*/  FMUL R18, R8, R14 ;  /* 0x0000000e08127220 */ /* 0x000fc60000400000 */
[----:B------:R-:W-:Y:S04]  /*55360*/  STL [R1+0x2e4], R4 ;  /* 0x0002e40401007387 */ /* 0x000fe80000100800 */
[----:B------:R-:W3:Y:S04]  /*55370*/  LDL.LU R14, [R1+0xac8] ;  /* 0x000ac800010e7983 */ /* 0x000ee80000300800 */
[----:B------:R-:W-:Y:S01]  /*55380*/  STL [R1+0x2d0], R18 ;  /* 0x0002d01201007387 */ /* 0x000fe20000100800 */
[----:B----4-:R-:W-:-:S03]  /*55390*/  FMUL R17, R8, R13 ;  /* 0x0000000d08117220 */ /* 0x010fc60000400000 */
[----:B------:R-:W4:Y:S01]  /*553a0*/  LDL.LU R13, [R1+0xacc] ;  /* 0x000acc00010d7983 */ /* 0x000f220000300800 */
[----:B------:R-:W-:-:S03]  /*553b0*/  FMUL R16, R8, R16 ;  /* 0x0000001008107220 */ /* 0x000fc60000400000 */
[----:B------:R-:W-:Y:S04]  /*553c0*/  STL [R1+0x2d4], R17 ;  /* 0x0002d41101007387 */ /* 0x000fe80000100800 */
[----:B------:R-:W-:Y:S01]  /*553d0*/  STL [R1+0x2c0], R16 ;  /* 0x0002c01001007387 */ /* 0x000fe20000100800 */
[----:B------:R-:W-:-:S05]  /*553e0*/  FMUL R15, R8, R15 ;  /* 0x0000000f080f7220 */ /* 0x000fca0000400000 */
[----:B------:R-:W-:Y:S01]  /*553f0*/  STL [R1+0x2c4], R15 ;  /* 0x0002c40f01007387 */ /* 0x000fe20000100800 */
[C---:B------:R-:W-:Y:S02]  /*55400*/  FMUL R12, R8.reuse, R12 ;  /* 0x0000000c080c7220 */ /* 0x040fe40000400000 */
[----:B------:R-:W-:-:S03]  /*55410*/  FMUL R11, R8, R11 ;  /* 0x0000000b080b7220 */ /* 0x000fc60000400000 */
[----:B------:R0:W-:Y:S01]  /*55420*/  STL [R1+0x2b0], R12 ;  /* 0x0002b00c01007387 */ /* 0x0001e20000100800 */
[----:B--2---:R-:W-:-:S03]  /*55430*/  FMUL R8, R2, R10 ;  /* 0x0000000a02087220 */ /* 0x004fc60000400000 */
[----:B------:R1:W-:Y:S01]  /*55440*/  STL [R1+0x2b4], R11 ;  /* 0x0002b40b01007387 */ /* 0x0003e20000100800 */
[----:B---3--:R-:W-:-:S03]  /*55450*/  FMUL R7, R2, R7 ;  /* 0x0000000702077220 */ /* 0x008fc60000400000 */
[----:B------:R-:W-:Y:S04]  /*55460*/  STL [R1+0x2a8], R8 ;  /* 0x0002a80801007387 */ /* 0x000fe80000100800 */
[----:B0-----:R-:W2:Y:S04]  /*55470*/  LDL.LU R12, [R1+0xab8] ;  /* 0x000ab800010c7983 */ /* 0x001ea80000300800 */
[----:B------:R0:W-:Y:S04]  /*55480*/  STL [R1+0x2ac], R7 ;  /* 0x0002ac0701007387 */ /* 0x0001e80000100800 */
[----:B-1----:R-:W3:Y:S04]  /*55490*/  LDL.LU R11, [R1+0xabc] ;  /* 0x000abc00010b7983 */ /* 0x002ee80000300800 */
[----:B------:R-:W3:Y:S04]  /*554a0*/  LDL.LU R10, [R1+0xaa8] ;  /* 0x000aa800010a7983 */ /* 0x000ee80000300800 */
[----:B0-----:R-:W3:Y:S01]  /*554b0*/  LDL.LU R7, [R1+0xaac] ;  /* 0x000aac0001077983 */ /* 0x001ee20000300800 */
[----:B------:R-:W-:-:S02]  /*554c0*/  FMUL R6, R2, R6 ;  /* 0x0000000602067220 */ /* 0x000fc40000400000 */
[----:B------:R-:W-:-:S03]  /*554d0*/  FMUL R5, R2, R5 ;  /* 0x0000000502057220 */ /* 0x000fc60000400000 */
[----:B------:R0:W-:Y:S04]  /*554e0*/  STL [R1+0x298], R6 ;  /* 0x0002980601007387 */ /* 0x0001e80000100800 */
[----:B0-----:R-:W3:Y:S04]  /*554f0*/  LDL.LU R6, [R1+0xa98] ;  /* 0x000a980001067983 */ /* 0x001ee80000300800 */
[----:B------:R0:W-:Y:S04]  /*55500*/  STL [R1+0x29c], R5 ;  /* 0x00029c0501007387 */ /* 0x0001e80000100800 */
[----:B0-----:R-:W3:Y:S01]  /*55510*/  LDL.LU R5, [R1+0xa9c] ;  /* 0x000a9c0001057983 */ /* 0x001ee20000300800 */
[----:B------:R-:W-:-:S05]  /*55520*/  FMUL R14, R2, R14 ;  /* 0x0000000e020e7220 */ /* 0x000fca0000400000 */
[----:B------:R0:W-:Y:S04]  /*55530*/  STL [R1+0x288], R14 ;  /* 0x0002880e01007387 */ /* 0x0001e80000100800 */
[----:B------:R-:W3:Y:S04]  /*55540*/  LDL.LU R18, [R1+0xa88] ;  /* 0x000a880001127983 */ /* 0x000ee80000300800 */
[----:B------:R-:W3:Y:S01]  /*55550*/  LDL.LU R17, [R1+0xa8c] ;  /* 0x000a8c0001117983 */ /* 0x000ee20000300800 */
[----:B----4-:R-:W-:-:S05]  /*55560*/  FMUL R13, R2, R13 ;  /* 0x0000000d020d7220 */ /* 0x010fca0000400000 */
[----:B------:R1:W-:Y:S04]  /*55570*/  STL [R1+0x28c], R13 ;  /* 0x00028c0d01007387 */ /* 0x0003e80000100800 */
[----:B------:R-:W4:Y:S04]  /*55580*/  LDL.LU R16, [R1+0xa78] ;  /* 0x000a780001107983 */ /* 0x000f280000300800 */
[----:B------:R-:W4:Y:S04]  /*55590*/  LDL.LU R15, [R1+0xa7c] ;  /* 0x000a7c00010f7983 */ /* 0x000f280000300800 */
[----:B0-----:R-:W4:Y:S04]  /*555a0*/  LDL.LU R14, [R1+0xa68] ;  /* 0x000a6800010e7983 */ /* 0x001f280000300800 */
[----:B-1----:R-:W4:Y:S01]  /*555b0*/  LDL.LU R13, [R1+0xa6c] ;  /* 0x000a6c00010d7983 */ /* 0x002f220000300800 */
[----:B--2---:R-:W-:-:S02]  /*555c0*/  FMUL R12, R2, R12 ;  /* 0x0000000c020c7220 */ /* 0x004fc40000400000 */
[----:B---3--:R-:W-:-:S03]  /*555d0*/  FMUL R11, R2, R11 ;  /* 0x0000000b020b7220 */ /* 0x008fc60000400000 */
[----:B------:R0:W-:Y:S01]  /*555e0*/  STL [R1+0x278], R12 ;  /* 0x0002780c01007387 */ /* 0x0001e20000100800 */
[----:B------:R-:W-:-:S03]  /*555f0*/  FMUL R10, R2, R10 ;  /* 0x0000000a020a7220 */ /* 0x000fc60000400000 */
[----:B------:R1:W-:Y:S01]  /*55600*/  STL [R1+0x27c], R11 ;  /* 0x00027c0b01007387 */ /* 0x0003e20000100800 */
[----:B------:R-:W-:-:S03]  /*55610*/  FMUL R7, R2, R7 ;  /* 0x0000000702077220 */ /* 0x000fc60000400000 */
[----:B0-----:R-:W2:Y:S04]  /*55620*/  LDL.LU R12, [R1+0xa58] ;  /* 0x000a5800010c7983 */ /* 0x001ea80000300800 */
[----:B------:R0:W-:Y:S04]  /*55630*/  STL [R1+0x268], R10 ;  /* 0x0002680a01007387 */ /* 0x0001e80000100800 */
[----:B-1----:R-:W3:Y:S04]  /*55640*/  LDL.LU R11, [R1+0xa5c] ;  /* 0x000a5c00010b7983 */ /* 0x002ee80000300800 */
[----:B------:R1:W-:Y:S04]  /*55650*/  STL [R1+0x26c], R7 ;  /* 0x00026c0701007387 */ /* 0x0003e80000100800 */
[----:B0-----:R-:W3:Y:S04]  /*55660*/  LDL.LU R10, [R1+0xa48] ;  /* 0x000a4800010a7983 */ /* 0x001ee80000300800 */
[----:B-1----:R-:W3:Y:S01]  /*55670*/  LDL.LU R7, [R1+0xa4c] ;  /* 0x000a4c0001077983 */ /* 0x002ee20000300800 */
[----:B------:R-:W-:-:S03]  /*55680*/  FMUL R20, R2, R6 ;  /* 0x0000000602147220 */ /* 0x000fc60000400000 */
[----:B------:R-:W3:Y:S04]  /*55690*/  LDL.LU R6, [R1+0xa38] ;  /* 0x000a380001067983 */ /* 0x000ee80000300800 */
[----:B------:R-:W-:Y:S01]  /*556a0*/  STL [R1+0x258], R20 ;  /* 0x0002581401007387 */ /* 0x000fe20000100800 */
[----:B------:R-:W-:-:S03]  /*556b0*/  FMUL R19, R2, R5 ;  /* 0x0000000502137220 */ /* 0x000fc60000400000 */
[----:B------:R-:W3:Y:S04]  /*556c0*/  LDL.LU R5, [R1+0xa3c] ;  /* 0x000a3c0001057983 */ /* 0x000ee80000300800 */
[----:B------:R-:W0:Y:S02]  /*556d0*/  S2R R21, SR_TID.X ;  /* 0x0000000000157919 */ /* 0x000e240000002100 */
[----:B0-----:R-:W-:-:S04]  /*556e0*/  LOP3.LUT R21, R21, 0x1c, RZ, 0xc0, !PT ;  /* 0x0000001c15157812 */ /* 0x001fc800078ec0ff */
[----:B------:R-:W-:-:S05]  /*556f0*/  LEA.HI R21, R21, 0x38, RZ, 0x1e ;  /* 0x0000003815157811 */ /* 0x000fca00078ff0ff */
[----:B------:R0:W1:Y:S04]  /*55700*/  LDS R4, [R21.X16+0x20000] ;  /* 0x0200000015047984 */ /* 0x000068000000c800 */
[----:B0-----:R-:W0:Y:S01]  /*55710*/  S2R R21, SR_TID.X ;  /* 0x0000000000157919 */ /* 0x001e220000002100 */
[C---:B------:R-:W-:Y:S02]  /*55720*/  FMUL R18, R2.reuse, R18 ;  /* 0x0000001202127220 */ /* 0x040fe40000400000 */
[----:B------:R-:W-:Y:S01]  /*55730*/  FMUL R17, R2, R17 ;  /* 0x0000001102117220 */ /* 0x000fe20000400000 */
[----:B------:R-:W-:Y:S04]  /*55740*/  STL [R1+0x25c], R19 ;  /* 0x00025c1301007387 */ /* 0x000fe80000100800 */
[----:B------:R-:W-:Y:S04]  /*55750*/  STL [R1+0x358], R18 ;  /* 0x0003581201007387 */ /* 0x000fe80000100800 */
[----:B------:R-:W-:Y:S01]  /*55760*/  STL [R1+0x35c], R17 ;  /* 0x00035c1101007387 */ /* 0x000fe20000100800 */
[----:B0-----:R-:W-:-:S04]  /*55770*/  LOP3.LUT R21, R21, 0x1c, RZ, 0xc0, !PT ;  /* 0x0000001c15157812 */ /* 0x001fc800078ec0ff */
[----:B------:R-:W-:-:S05]  /*55780*/  LEA.HI R21, R21, 0x40, RZ, 0x1e ;  /* 0x0000004015157811 */ /* 0x000fca00078ff0ff */
[----:B------:R0:W1:Y:S01]  /*55790*/  LDS R8, [R21.X16+0x20000] ;  /* 0x0200000015087984 */ /* 0x000062000000c800 */
[C---:B----4-:R-:W-:Y:S02]  /*557a0*/  FMUL R16, R2.reuse, R16 ;  /* 0x0000001002107220 */ /* 0x050fe40000400000 */
[----:B------:R-:W-:-:S03]  /*557b0*/  FMUL R15, R2, R15 ;  /* 0x0000000f020f7220 */ /* 0x000fc60000400000 */
[----:B------:R4:W-:Y:S01]  /*557c0*/  STL [R1+0x348], R16 ;  /* 0x0003481001007387 */ /* 0x0009e20000100800 */
[----:B------:R-:W-:-:S03]  /*557d0*/  FMUL R14, R2, R14 ;  /* 0x0000000e020e7220 */ /* 0x000fc60000400000 */
[----:B------:R4:W-:Y:S01]  /*557e0*/  STL [R1+0x34c], R15 ;  /* 0x00034c0f01007387 */ /* 0x0009e20000100800 */
[----:B------:R-:W-:-:S03]  /*557f0*/  FMUL R13, R2, R13 ;  /* 0x0000000d020d7220 */ /* 0x000fc60000400000 */
[----:B0-----:R-:W3:Y:S04]  /*55800*/  LDL.LU R21, [R1+0xa28] ;  /* 0x000a280001157983 */ /* 0x001ee80000300800 */
[----:B------:R0:W-:Y:S04]  /*55810*/  STL [R1+0x338], R14 ;  /* 0x0003380e01007387 */ /* 0x0001e80000100800 */
[----:B------:R-:W3:Y:S04]  /*55820*/  LDL.LU R17, [R1+0xa2c] ;  /* 0x000a2c0001117983 */ /* 0x000ee80000300800 */
[----:B------:R0:W-:Y:S04]  /*55830*/  STL [R1+0x33c], R13 ;  /* 0x00033c0d01007387 */ /* 0x0001e80000100800 */
[----:B----4-:R-:W4:Y:S04]  /*55840*/  LDL.LU R16, [R1+0xa18] ;  /* 0x000a180001107983 */ /* 0x010f280000300800 */
[----:B------:R-:W4:Y:S01]  /*55850*/  LDL.LU R15, [R1+0xa1c] ;  /* 0x000a1c00010f7983 */ /* 0x000f220000300800 */
[----:B--2---:R-:W-:-:S02]  /*55860*/  FMUL R12, R2, R12 ;  /* 0x0000000c020c7220 */ /* 0x004fc40000400000 */
[----:B---3--:R-:W-:-:S03]  /*55870*/  FMUL R11, R2, R11 ;  /* 0x0000000b020b7220 */ /* 0x008fc60000400000 */
[----:B------:R2:W-:Y:S04]  /*55880*/  STL [R1+0x328], R12 ;  /* 0x0003280c01007387 */ /* 0x0005e80000100800 */
[----:B------:R-:W-:Y:S01]  /*55890*/  STL [R1+0x32c], R11 ;  /* 0x00032c0b01007387 */ /* 0x000fe20000100800 */
[----:B------:R-:W-:-:S03]  /*558a0*/  FMUL R10, R2, R10 ;  /* 0x0000000a020a7220 */ /* 0x000fc60000400000 */
[----:B0-----:R-:W3:Y:S04]  /*558b0*/  LDL.LU R14, [R1+0xa08] ;  /* 0x000a0800010e7983 */ /* 0x001ee80000300800 */
[----:B------:R-:W-:Y:S01]  /*558c0*/  STL [R1+0x318], R10 ;  /* 0x0003180a01007387 */ /* 0x000fe20000100800 */
[----:B------:R-:W-:-:S03]  /*558d0*/  FMUL R7, R2, R7 ;  /* 0x0000000702077220 */ /* 0x000fc60000400000 */
[----:B------:R-:W3:Y:S04]  /*558e0*/  LDL.LU R13, [R1+0xa0c] ;  /* 0x000a0c00010d7983 */ /* 0x000ee80000300800 */
[----:B------:R-:W-:Y:S04]  /*558f0*/  STL [R1+0x31c], R7 ;  /* 0x00031c0701007387 */ /* 0x000fe80000100800 */
[----:B------:R-:W3:Y:S01]  /*55900*/  LDL.LU R20, [R1+0x668] ;  /* 0x0006680001147983 */ /* 0x000ee20000300800 */
[----:B------:R-:W-:-:S05]  /*55910*/  FMUL R6, R2, R6 ;  /* 0x0000000602067220 */ /* 0x000fca0000400000 */
[----:B------:R-:W-:Y:S04]  /*55920*/  STL [R1+0x308], R6 ;  /* 0x0003080601007387 */ /* 0x000fe80000100800 */
[----:B--2---:R-:W2:Y:S01]  /*55930*/  LDL.LU R12, [R1+0x66c] ;  /* 0x00066c00010c7983 */ /* 0x004ea20000300800 */
[----:B------:R-:W-:-:S05]  /*55940*/  FMUL R5, R2, R5 ;  /* 0x0000000502057220 */ /* 0x000fca0000400000 */
[----:B------:R0:W-:Y:S04]  /*55950*/  STL [R1+0x30c], R5 ;  /* 0x00030c0501007387 */ /* 0x0001e80000100800 */
[----:B0-----:R-:W1:Y:S04]  /*55960*/  LDL.LU R5, [R1+0x1264] ;  /* 0x0012640001057983 */ /* 0x001e680000300800 */
[----:B------:R-:W2:Y:S04]  /*55970*/  LDL.64 R18, [R1+0x1678] ;  /* 0x0016780001127983 */ /* 0x000ea80000100a00 */
[----:B------:R-:W2:Y:S04]  /*55980*/  LDL.64 R10, [R1+0x1688] ;  /* 0x00168800010a7983 */ /* 0x000ea80000100a00 */
[----:B------:R-:W2:Y:S01]  /*55990*/  LDL.64 R6, [R1+0x1680] ;  /* 0x0016800001067983 */ /* 0x000ea20000100a00 */
[----:B------:R-:W-:-:S02]  /*559a0*/  FMUL R21, R2, R21 ;  /* 0x0000001502157220 */ /* 0x000fc40000400000 */
[----:B------:R-:W-:-:S03]  /*559b0*/  FMUL R17, R2, R17 ;  /* 0x0000001102117220 */ /* 0x000fc60000400000 */
[----:B------:R-:W-:Y:S04]  /*559c0*/  STL [R1+0x2e8], R21 ;  /* 0x0002e81501007387 */ /* 0x000fe80000100800 */
[----:B------:R0:W-:Y:S01]  /*559d0*/  STL [R1+0x2ec], R17 ;  /* 0x0002ec1101007387 */ /* 0x0001e20000100800 */
[C---:B----4-:R-:W-:Y:S02]  /*559e0*/  FMUL R16, R2.reuse, R16 ;  /* 0x0000001002107220 */ /* 0x050fe40000400000 */
[C---:B------:R-:W-:Y:S01]  /*559f0*/  FMUL R15, R2.reuse, R15 ;  /* 0x0000000f020f7220 */ /* 0x040fe20000400000 */
[----:B0-----:R-:W4:Y:S04]  /*55a00*/  LDL.LU R17, [R1+0x1268] ;  /* 0x0012680001117983 */ /* 0x001f280000300800 */
[----:B------:R0:W-:Y:S04]  /*55a10*/  STL [R1+0x2d8], R16 ;  /* 0x0002d81001007387 */ /* 0x0001e80000100800 */
[----:B0-----:R-:W4:Y:S04]  /*55a20*/  LDL.LU R16, [R1+0xbb0] ;  /* 0x000bb00001107983 */ /* 0x001f280000300800 */
[----:B------:R0:W-:Y:S04]  /*55a30*/  STL [R1+0x2dc], R15 ;  /* 0x0002dc0f01007387 */ /* 0x0001e80000100800 */
[----:B0-----:R-:W4:Y:S01]  /*55a40*/  LDL.LU R15, [R1+0xbb4] ;  /* 0x000bb400010f7983 */ /* 0x001f220000300800 */
[----:B---3--:R-:W-:-:S03]  /*55a50*/  FMUL R23, R2, R14 ;  /* 0x0000000e02177220 */ /* 0x008fc60000400000 */
[----:B------:R-:W3:Y:S04]  /*55a60*/  LDL.LU R14, [R1+0xba0] ;  /* 0x000ba000010e7983 */ /* 0x000ee80000300800 */
[----:B------:R-:W-:Y:S01]  /*55a70*/  STL [R1+0x2c8], R23 ;  /* 0x0002c81701007387 */ /* 0x000fe20000100800 */
[----:B------:R-:W-:-:S03]  /*55a80*/  FMUL R21, R2, R13 ;  /* 0x0000000d02157220 */ /* 0x000fc60000400000 */
[----:B------:R-:W3:Y:S01]  /*55a90*/  LDL.LU R13, [R1+0xba4] ;  /* 0x000ba400010d7983 */ /* 0x000ee20000300800 */
[----:B------:R-:W-:-:S03]  /*55aa0*/  FMUL R20, R2, R20 ;  /* 0x0000001402147220 */ /* 0x000fc60000400000 */
[----:B------:R-:W-:Y:S04]  /*55ab0*/  STL [R1+0x2cc], R21 ;  /* 0x0002cc1501007387 */ /* 0x000fe80000100800 */
[----:B------:R-:W-:Y:S01]  /*55ac0*/  STL [R1+0x2b8], R20 ;  /* 0x0002b81401007387 */ /* 0x000fe20000100800 */
[----:B--2---:R-:W-:-:S05]  /*55ad0*/  FMUL R12, R2, R12 ;  /* 0x0000000c020c7220 */ /* 0x004fca0000400000 */
[----:B------:R0:W-:Y:S04]  /*55ae0*/  STL [R1+0x2bc], R12 ;  /* 0x0002bc0c01007387 */ /* 0x0001e80000100800 */
[----:B0-----:R-:W2:Y:S01]  /*55af0*/  LDL.LU R12, [R1+0xb90] ;  /* 0x000b9000010c7983 */ /* 0x001ea20000300800 */
[----:B-1----:R-:W-:-:S05]  /*55b00*/  FFMA R5, R2, R5, R4 ;  /* 0x0000000502057223 */ /* 0x002fca0000000004 */
[----:B------:R0:W-:Y:S04]  /*55b10*/  STL [R1+0x1264], R5 ;  /* 0x0012640501007387 */ /* 0x0001e80000100800 */
[----:B------:R-:W2:Y:S01]  /*55b20*/  LDL.LU R2, [R1+0xb94] ;  /* 0x000b940001027983 */ /* 0x000ea20000300800 */
[----:B------:R-:W-:-:S04]  /*55b30*/  IMAD.WIDE R6, R29, 0x2, R6 ;  /* 0x000000021d067825 */ /* 0x000fc800078e0206 */
[C---:B0-----:R-:W-:Y:S02]  /*55b40*/  IMAD.WIDE R4, R29.reuse, 0x2, R18 ;  /* 0x000000021d047825 */ /* 0x041fe400078e0212 */
[----:B------:R0:W2:Y:S02]  /*55b50*/  LDG.E.U16 R18, [R6.64] ;  /* 0x0000000606127981 */ /* 0x0000a4000c1e1500 */
[----:B------:R-:W-:Y:S02]  /*55b60*/  IMAD.WIDE R10, R29, 0x2, R10 ;  /* 0x000000021d0a7825 */ /* 0x000fe400078e020a */
[----:B------:R1:W2:Y:S04]  /*55b70*/  LDG.E.U16 R20, [R4.64] ;  /* 0x0000000604147981 */ /* 0x0002a8000c1e1500 */
[----:B------:R0:W2:Y:S04]  /*55b80*/  LDG.E.U16 R19, [R10.64] ;  /* 0x000000060a137981 */ /* 0x0000a8000c1e1500 */
[----:B-1----:R-:W2:Y:S01]  /*55b90*/  LDL.LU R5, [R1+0xb80] ;  /* 0x000b800001057983 */ /* 0x002ea20000300800 */
[----:B----4-:R-:W-:-:S05]  /*55ba0*/  FFMA R17, R9, R17, R8 ;  /* 0x0000001109117223 */ /* 0x010fca0000000008 */
[----:B------:R-:W-:Y:S01]  /*55bb0*/  STL [R1+0x1268], R17 ;  /* 0x0012681101007387 */ /* 0x000fe20000100800 */
[----:B------:R-:W-:-:S05]  /*55bc0*/  FMUL R4, R9, R16 ;  /* 0x0000001009047220 */ /* 0x000fca0000400000 */
[----:B------:R1:W-:Y:S01]  /*55bd0*/  STL [R1+0x1d0], R4 ;  /* 0x0001d00401007387 */ /* 0x0003e20000100800 */
[----:B0-----:R-:W-:-:S03]  /*55be0*/  FMUL R6, R9, R15 ;  /* 0x0000000f09067220 */ /* 0x001fc60000400000 */
[----:B-1----:R-:W4:Y:S04]  /*55bf0*/  LDL.LU R4, [R1+0xb84] ;  /* 0x000b840001047983 */ /* 0x002f280000300800 */
[----:B------:R0:W-:Y:S04]  /*55c00*/  STL [R1+0x1d4], R6 ;  /* 0x0001d40601007387 */ /* 0x0001e80000100800 */
[----:B------:R-:W4:Y:S01]  /*55c10*/  LDL.LU R17, [R1+0xb70] ;  /* 0x000b700001117983 */ /* 0x000f220000300800 */
[----:B---3--:R-:W-:-:S05]  /*55c20*/  FMUL R7, R9, R14 ;  /* 0x0000000e09077220 */ /* 0x008fca0000400000 */
[----:B------:R-:W-:Y:S01]  /*55c30*/  STL [R1+0x1c0], R7 ;  /* 0x0001c00701007387 */ /* 0x000fe20000100800 */
[----:B0-----:R-:W-:-:S03]  /*55c40*/  FMUL R6, R9, R13 ;  /* 0x0000000d09067220 */ /* 0x001fc60000400000 */
[----:B------:R-:W3:Y:S04]  /*55c50*/  LDL.LU R16, [R1+0xb74] ;  /* 0x000b740001107983 */ /* 0x000ee80000300800 */
[----:B------:R2:W-:Y:S04]  /*55c60*/  STL [R1+0x1c4], R6 ;  /* 0x0001c40601007387 */ /* 0x0005e80000100800 */
[----:B------:R-:W3:Y:S04]  /*55c70*/  LDL.LU R15, [R1+0xb60] ;  /* 0x000b6000010f7983 */ /* 0x000ee80000300800 */
[----:B------:R-:W3:Y:S04]  /*55c80*/  LDL.LU R14, [R1+0xb64] ;  /* 0x000b6400010e7983 */ /* 0x000ee80000300800 */
[----:B------:R-:W3:Y:S04]  /*55c90*/  LDL.LU R11, [R1+0xb50] ;  /* 0x000b5000010b7983 */ /* 0x000ee80000300800 */
[----:B------:R-:W3:Y:S04]  /*55ca0*/  LDL.LU R10, [R1+0xb54] ;  /* 0x000b5400010a7983 */ /* 0x000ee80000300800 */
[----:B------:R-:W3:Y:S01]  /*55cb0*/  LDL.LU R13, [R1+0xb40] ;  /* 0x000b4000010d7983 */ /* 0x000ee20000300800 */
[----:B--2---:R-:W-:-:S05]  /*55cc0*/  FMUL R6, R9, R12 ;  /* 0x0000000c09067220 */ /* 0x004fca0000400000 */
[----:B------:R0:W-:Y:S04]  /*55cd0*/  STL [R1+0x1b0], R6 ;  /* 0x0001b00601007387 */ /* 0x0001e80000100800 */
[----:B------:R-:W2:Y:S01]  /*55ce0*/  LDL.LU R12, [R1+0xb44] ;  /* 0x000b4400010c7983 */ /* 0x000ea20000300800 */
[----:B------:R-:W-:-:S05]  /*55cf0*/  FMUL R2, R9, R2 ;  /* 0x0000000209027220 */ /* 0x000fca0000400000 */
[----:B------:R1:W-:Y:S04]  /*55d00*/  STL [R1+0x1b4], R2 ;  /* 0x0001b40201007387 */ /* 0x0003e80000100800 */
[----:B------:R-:W2:Y:S04]  /*55d10*/  LDL.LU R8, [R1+0xb30] ;  /* 0x000b300001087983 */ /* 0x000ea80000300800 */
[----:B------:R-:W2:Y:S04]  /*55d20*/  LDL.LU R7, [R1+0xb34] ;  /* 0x000b340001077983 */ /* 0x000ea80000300800 */
[----:B0-----:R-:W2:Y:S04]  /*55d30*/  LDL.LU R6, [R1+0xb20] ;  /* 0x000b200001067983 */ /* 0x001ea80000300800 */
[----:B-1----:R-:W2:Y:S04]  /*55d40*/  LDL.LU R2, [R1+0xb24] ;  /* 0x000b240001027983 */ /* 0x002ea80000300800 */
[----:B------:R0:W-:Y:S04]  /*55d50*/  STL [R1+0x848], R19 ;  /* 0x0008481301007387 */ /* 0x0001e80000100800 */
[----:B------:R4:W-:Y:S01]  /*55d60*/  STL [R1+0x840], R18 ;  /* 0x0008401201007387 */ /* 0x0009e20000100800 */
[----:B0-----:R-:W-:-:S03]  /*55d70*/  FMUL R19, R9, R5 ;  /* 0x0000000509137220 */ /* 0x001fc60000400000 */
[----:B------:R-:W-:Y:S04]  /*55d80*/  STL [R1+0x838], R20 ;  /* 0x0008381401007387 */ /* 0x000fe80000100800 */
[----:B------:R-:W2:Y:S04]  /*55d90*/  LDL.LU R5, [R1+0xb10] ;  /* 0x000b100001057983 */ /* 0x000ea80000300800 */
[----:B------:R0:W-:Y:S01]  /*55da0*/  STL [R1+0x1a0], R19 ;  /* 0x0001a01301007387 */ /* 0x0001e20000100800 */
[----:B----4-:R-:W-:-:S03]  /*55db0*/  FMUL R18, R9, R4 ;  /* 0x0000000409127220 */ /* 0x010fc60000400000 */
[----:B------:R-:W4:Y:S04]  /*55dc0*/  LDL.LU R4, [R1+0xb14] ;  /* 0x000b140001047983 */ /* 0x000f280000300800 */
[----:B------:R3:W-:Y:S01]  /*55dd0*/  STL [R1+0x1a4], R18 ;  /* 0x0001a41201007387 */ /* 0x0007e20000100800 */
[----:B0-----:R-:W-:-:S05]  /*55de0*/  FMUL R19, R9, R17 ;  /* 0x0000001109137220 */ /* 0x001fca0000400000 */
[----:B------:R-:W-:Y:S01]  /*55df0*/  STL [R1+0x190], R19 ;  /* 0x0001901301007387 */ /* 0x000fe20000100800 */
[C---:B---3--:R-:W-:Y:S02]  /*55e00*/  FMUL R18, R9.reuse, R16 ;  /* 0x0000001009127220 */ /* 0x048fe40000400000 */
[----:B------:R-:W-:-:S03]  /*55e10*/  FMUL R17, R9, R15 ;  /* 0x0000000f09117220 */ /* 0x000fc60000400000 */
[----:B------:R-:W-:Y:S01]  /*55e20*/  STL [R1+0x194], R18 ;  /* 0x0001941201007387 */ /* 0x000fe20000100800 */
[----:B------:R-:W-:-:S03]  /*55e30*/  FMUL R16, R9, R14 ;  /* 0x0000000e09107220 */ /* 0x000fc60000400000 */
[----:B------:R-:W-:Y:S01]  /*55e40*/  STL [R1+0x180], R17 ;  /* 0x0001801101007387 */ /* 0x000fe20000100800 */
[----:B------:R-:W-:-:S03]  /*55e50*/  FMUL R15, R9, R11 ;  /* 0x0000000b090f7220 */ /* 0x000fc60000400000 */
[----:B------:R-:W-:Y:S01]  /*55e60*/  STL [R1+0x184], R16 ;  /* 0x0001841001007387 */ /* 0x000fe20000100800 */
[----:B------:R-:W-:-:S03]  /*55e70*/  FMUL R14, R9, R10 ;  /* 0x0000000a090e7220 */ /* 0x000fc60000400000 */
[----:B------:R-:W3:Y:S04]  /*55e80*/  LDL.LU R11, [R1+0xb00] ;  /* 0x000b0000010b7983 */ /* 0x000ee80000300800 */
[----:B------:R-:W-:Y:S04]  /*55e90*/  STL [R1+0x170], R15 ;  /* 0x0001700f01007387 */ /* 0x000fe80000100800 */
[----:B------:R-:W3:Y:S04]  /*55ea0*/  LDL.LU R10, [R1+0xb04] ;  /* 0x000b0400010a7983 */ /* 0x000ee80000300800 */
[----:B------:R0:W-:Y:S02]  /*55eb0*/  STL [R1+0x174], R14 ;  /* 0x0001740e01007387 */ /* 0x0001e40000100800 */
[----:B0-----:R-:W-:-:S02]  /*55ec0*/  FMUL R14, R9, R13 ;  /* 0x0000000d090e7220 */ /* 0x001fc40000400000 */
[----:B--2---:R-:W-:-:S03]  /*55ed0*/  FMUL R13, R9, R12 ;  /* 0x0000000c090d7220 */ /* 0x004fc60000400000 */
[----:B------:R-:W-:Y:S04]  /*55ee0*/  STL [R1+0x160], R14 ;  /* 0x0001600e01007387 */ /* 0x000fe80000100800 */
[----:B------:R-:W-:Y:S01]  /*55ef0*/  STL [R1+0x164], R13 ;  /* 0x0001640d01007387 */ /* 0x000fe20000100800 */
[C---:B------:R-:W-:Y:S02]  /*55f00*/  FMUL R12, R9.reuse, R8 ;  /* 0x00000008090c7220 */ /* 0x040fe40000400000 */
[----:B------:R-:W-:-:S03]  /*55f10*/  FMUL R8, R9, R7 ;  /* 0x0000000709087220 */ /* 0x000fc60000400000 */
[----:B------:R-:W-:Y:S01]  /*55f20*/  STL [R1+0xc0], R12 ;  /* 0x0000c00c01007387 */ /* 0x000fe20000100800 */
[----:B------:R-:W-:-:S03]  /*55f30*/  FMUL R7, R9, R6 ;  /* 0x0000000609077220 */ /* 0x000fc60000400000 */
[----:B------:R0:W-:Y:S01]  /*55f40*/  STL [R1+0xc4], R8 ;  /* 0x0000c40801007387 */ /* 0x0001e20000100800 */
[----:B------:R-:W-:-:S03]  /*55f50*/  FMUL R6, R9, R2 ;  /* 0x0000000209067220 */ /* 0x000fc60000400000 */
[----:B------:R-:W2:Y:S04]  /*55f60*/  LDL.LU R2, [R1+0xaf0] ;  /* 0x000af00001027983 */ /* 0x000ea80000300800 */
[----:B------:R1:W-:Y:S04]  /*55f70*/  STL [R1+0x240], R7 ;  /* 0x0002400701007387 */ /* 0x0003e80000100800 */
[----:B0-----:R-:W2:Y:S04]  /*55f80*/  LDL.LU R8, [R1+0xaf4] ;  /* 0x000af40001087983 */ /* 0x001ea80000300800 */
[----:B------:R0:W-:Y:S04]  /*55f90*/  STL [R1+0x244], R6 ;  /* 0x0002440601007387 */ /* 0x0001e80000100800 */
[----:B------:R-:W2:Y:S01]  /*55fa0*/  LDL.LU R16, [R1+0xae0] ;  /* 0x000ae00001107983 */ /* 0x000ea20000300800 */
[----:B------:R-:W-:-:S05]  /*55fb0*/  FMUL R5, R9, R5 ;  /* 0x0000000509057220 */ /* 0x000fca0000400000 */
[----:B------:R0:W-:Y:S04]  /*55fc0*/  STL [R1+0x230], R5 ;  /* 0x0002300501007387 */ /* 0x0001e80000100800 */
[----:B------:R-:W2:Y:S01]  /*55fd0*/  LDL.LU R15, [R1+0xae4] ;  /* 0x000ae400010f7983 */ /* 0x000ea20000300800 */
[----:B----4-:R-:W-:-:S05]  /*55fe0*/  FMUL R4, R9, R4 ;  /* 0x0000000409047220 */ /* 0x010fca0000400000 */
[----:B------:R4:W-:Y:S04]  /*55ff0*/  STL [R1+0x234], R4 ;  /* 0x0002340401007387 */ /* 0x0009e80000100800 */
[----:B-1----:R-:W2:Y:S04]  /*56000*/  LDL.LU R7, [R1+0xad0] ;  /* 0x000ad00001077983 */ /* 0x002ea80000300800 */
[----:B0-----:R-:W2:Y:S04]  /*56010*/  LDL.LU R6, [R1+0xad4] ;  /* 0x000ad40001067983 */ /* 0x001ea80000300800 */
[----:B------:R-:W2:Y:S04]  /*56020*/  LDL.LU R5, [R1+0x650] ;  /* 0x0006500001057983 */ /* 0x000ea80000300800 */
[----:B----4-:R-:W4:Y:S04]  /*56030*/  LDL.LU R4, [R1+0x654] ;  /* 0x0006540001047983 */ /* 0x010f280000300800 */
[----:B------:R-:W4:Y:S01]  /*56040*/  LDL.LU R14, [R1+0xbb8] ;  /* 0x000bb800010e7983 */ /* 0x000f220000300800 */
[----:B---3--:R-:W-:-:S05]  /*56050*/  FMUL R11, R9, R11 ;  /* 0x0000000b090b7220 */ /* 0x008fca0000400000 */
[----:B------:R0:W-:Y:S01]  /*56060*/  STL [R1+0x220], R11 ;  /* 0x0002200b01007387 */ /* 0x0001e20000100800 */
[----:B------:R-:W-:-:S03]  /*56070*/  FMUL R10, R9, R10 ;  /* 0x0000000a090a7220 */ /* 0x000fc60000400000 */
[----:B------:R-:W3:Y:S04]  /*56080*/  LDL.LU R13, [R1+0xbbc] ;  /* 0x000bbc00010d7983 */ /* 0x000ee80000300800 */
[----:B------:R2:W-:Y:S04]  /*56090*/  STL [R1+0x224], R10 ;  /* 0x0002240a01007387 */ /* 0x0005e80000100800 */
[----:B------:R-:W3:Y:S04]  /*560a0*/  LDL.LU R12, [R1+0xba8] ;  /* 0x000ba800010c7983 */ /* 0x000ee80000300800 */
[----:B0-----:R-:W3:Y:S01]  /*560b0*/  LDL.LU R11, [R1+0xbac] ;  /* 0x000bac00010b7983 */ /* 0x001ee20000300800 */
[----:B--2---:R-:W-:-:S05]  /*560c0*/  FMUL R10, R9, R2 ;  /* 0x00000002090a7220 */ /* 0x004fca0000400000 */
[----:B------:R0:W-:Y:S01]  /*560d0*/  STL [R1+0x210], R10 ;  /* 0x0002100a01007387 */ /* 0x0001e20000100800 */
[----:B------:R-:W-:-:S03]  /*560e0*/  FMUL R17, R9, R8 ;  /* 0x0000000809117220 */ /* 0x000fc60000400000 */
[----:B0-----:R-:W2:Y:S04]  /*560f0*/  LDL.LU R10, [R1+0xb98] ;  /* 0x000b9800010a7983 */ /* 0x001ea80000300800 */
[----:B------:R-:W2:Y:S01]  /*56100*/  LDL.LU R8, [R1+0xb9c] ;  /* 0x000b9c0001087983 */ /* 0x000ea20000300800 */
[----:B------:R-:W-:-:S03]  /*56110*/  FMUL R16, R9, R16 ;  /* 0x0000001009107220 */ /* 0x000fc60000400000 */
[----:B------:R-:W-:Y:S01]  /*56120*/  STL [R1+0x214], R17 ;  /* 0x0002141101007387 */ /* 0x000fe20000100800 */
[----:B------:R-:W-:-:S03]  /*56130*/  FMUL R15, R9, R15 ;  /* 0x0000000f090f7220 */ /* 0x000fc60000400000 */
[----:B------:R-:W-:Y:S04]  /*56140*/  STL [R1+0x200], R16 ;  /* 0x0002001001007387 */ /* 0x000fe80000100800 */
[----:B------:R-:W-:Y:S01]  /*56150*/  STL [R1+0x204], R15 ;  /* 0x0002040f01007387 */ /* 0x000fe20000100800 */
[C---:B------:R-:W-:Y:S02]  /*56160*/  FMUL R7, R9.reuse, R7 ;  /* 0x0000000709077220 */ /* 0x040fe40000400000 */
[----:B------:R-:W-:-:S03]  /*56170*/  FMUL R6, R9, R6 ;  /* 0x0000000609067220 */ /* 0x000fc60000400000 */
[----:B------:R0:W-:Y:S01]  /*56180*/  STL [R1+0x1f0], R7 ;  /* 0x0001f00701007387 */ /* 0x0001e20000100800 */
[----:B------:R-:W-:-:S03]  /*56190*/  FMUL R5, R9, R5 ;  /* 0x0000000509057220 */ /* 0x000fc60000400000 */
[----:B------:R1:W-:Y:S01]  /*561a0*/  STL [R1+0x1f4], R6 ;  /* 0x0001f40601007387 */ /* 0x0003e20000100800 */
[----:B----4-:R-:W-:-:S03]  /*561b0*/  FMUL R4, R9, R4 ;  /* 0x0000000409047220 */ /* 0x010fc60000400000 */
[----:B0-----:R-:W4:Y:S01]  /*561c0*/  LDL.LU R7, [R1+0xb88] ;  /* 0x000b880001077983 */ /* 0x001f220000300800 */
[----:B------:R-:W-:-:S03]  /*561d0*/  FMUL R9, R3, R14 ;  /* 0x0000000e03097220 */ /* 0x000fc60000400000 */
[----:B------:R0:W-:Y:S04]  /*561e0*/  STL [R1+0x1e0], R5 ;  /* 0x0001e00501007387 */ /* 0x0001e80000100800 */
[----:B-1----:R-:W4:Y:S04]  /*561f0*/  LDL.LU R6, [R1+0xb8c] ;  /* 0x000b8c0001067983 */ /* 0x002f280000300800 */
[----:B------:R1:W-:Y:S04]  /*56200*/  STL [R1+0x1e4], R4 ;  /* 0x0001e40401007387 */ /* 0x0003e80000100800 */
[----:B0-----:R-:W4:Y:S04]  /*56210*/  LDL.LU R5, [R1+0xb78] ;  /* 0x000b780001057983 */ /* 0x001f280000300800 */
[----:B-1----:R-:W4:Y:S04]  /*56220*/  LDL.LU R4, [R1+0xb7c] ;  /* 0x000b7c0001047983 */ /* 0x002f280000300800 */
[----:B------:R0:W-:Y:S01]  /*56230*/  STL [R1+0x1d8], R9 ;  /* 0x0001d80901007387 */ /* 0x0001e20000100800 */
[----:B---3--:R-:W-:-:S05]  /*56240*/  FMUL R13, R3, R13 ;  /* 0x0000000d030d7220 */ /* 0x008fca0000400000 */
[----:B------:R1:W-:Y:S01]  /*56250*/  STL [R1+0x1dc], R13 ;  /* 0x0001dc0d01007387 */ /* 0x0003e20000100800 */
[----:B------:R-:W-:-:S03]  /*56260*/  FMUL R12, R3, R12 ;  /* 0x0000000c030c7220 */ /* 0x000fc60000400000 */
[----:B------:R-:W3:Y:S01]  /*56270*/  LDL.LU R15, [R1+0xb68] ;  /* 0x000b6800010f7983 */ /* 0x000ee20000300800 */
[----:B0-----:R-:W-:-:S03]  /*56280*/  FMUL R9, R3, R11 ;  /* 0x0000000b03097220 */ /* 0x001fc60000400000 */
[----:B------:R-:W-:Y:S04]  /*56290*/  STL [R1+0x1c8], R12 ;  /* 0x0001c80c01007387 */ /* 0x000fe80000100800 */
[----:B------:R-:W3:Y:S04]  /*562a0*/  LDL.LU R14, [R1+0xb6c] ;  /* 0x000b6c00010e7983 */ /* 0x000ee80000300800 */
[----:B------:R2:W-:Y:S04]  /*562b0*/  STL [R1+0x1cc], R9 ;  /* 0x0001cc0901007387 */ /* 0x0005e80000100800 */
[----:B-1----:R-:W3:Y:S01]  /*562c0*/  LDL.LU R13, [R1+0xb58] ;  /* 0x000b5800010d7983 */ /* 0x002ee20000300800 */
[----:B--2---:R-:W-:-:S02]  /*562d0*/  FMUL R9, R3, R10 ;  /* 0x0000000a03097220 */ /* 0x004fc40000400000 */
[----:B------:R-:W-:-:S03]  /*562e0*/  FMUL R8, R3, R8 ;  /* 0x0000000803087220 */ /* 0x000fc60000400000 */
[----:B------:R0:W-:Y:S04]  /*562f0*/  STL [R1+0x1b8], R9 ;  /* 0x0001b80901007387 */ /* 0x0001e80000100800 */
[----:B------:R-:W3:Y:S04]  /*56300*/  LDL.LU R12, [R1+0xb5c] ;  /* 0x000b5c00010c7983 */ /* 0x000ee80000300800 */
[----:B------:R1:W-:Y:S04]  /*56310*/  STL [R1+0x1bc], R8 ;  /* 0x0001bc0801007387 */ /* 0x0003e80000100800 */
[----:B------:R-:W3:Y:S04]  /*56320*/  LDL.LU R11, [R1+0xb48] ;  /* 0x000b4800010b7983 */ /* 0x000ee80000300800 */
[----:B------:R-:W3:Y:S04]  /*56330*/  LDL.LU R10, [R1+0xb4c] ;  /* 0x000b4c00010a7983 */ /* 0x000ee80000300800 */
[----:B0-----:R-:W3:Y:S04]  /*56340*/  LDL.LU R9, [R1+0xb38] ;  /* 0x000b380001097983 */ /* 0x001ee80000300800 */
[----:B-1----:R-:W3:Y:S01]  /*56350*/  LDL.LU R8, [R1+0xb3c] ;  /* 0x000b3c0001087983 */ /* 0x002ee20000300800 */
[----:B------:R-:W-:-:S05]  /*56360*/  LEA.HI R28, R28, 0x48, RZ, 0x1e ;  /* 0x000000481c1c7811 */ /* 0x000fca00078ff0ff */
[----:B------:R-:W0:Y:S01]  /*56370*/  LDS R2, [R28.X16+0x20000] ;  /* 0x020000001c027984 */ /* 0x000e22000000c800 */
[C---:B----4-:R-:W-:Y:S02]  /*56380*/  FMUL R7, R3.reuse, R7 ;  /* 0x0000000703077220 */ /* 0x050fe40000400000 */
[----:B------:R-:W-:-:S03]  /*56390*/  FMUL R6, R3, R6 ;  /* 0x0000000603067220 */ /* 0x000fc60000400000 */
[----:B------:R1:W-:Y:S04]  /*563a0*/  STL [R1+0x1a8], R7 ;  /* 0x0001a80701007387 */ /* 0x0003e80000100800 */
[----:B------:R4:W-:Y:S01]  /*563b0*/  STL [R1+0x1ac], R6 ;  /* 0x0001ac0601007387 */ /* 0x0009e20000100800 */
[----:B------:R-:W-:-:S03]  /*563c0*/  FMUL R5, R3, R5 ;  /* 0x0000000503057220 */ /* 0x000fc60000400000 */
[----:B-1----:R-:W2:Y:S01]  /*563d0*/  LDL.LU R7, [R1+0xb28] ;  /* 0x000b280001077983 */ /* 0x002ea20000300800 */
[----:B------:R-:W-:-:S03]  /*563e0*/  FMUL R4, R3, R4 ;  /* 0x0000000403047220 */ /* 0x000fc60000400000 */
[----:B------:R1:W-:Y:S04]  /*563f0*/  STL [R1+0x198], R5 ;  /* 0x0001980501007387 */ /* 0x0003e80000100800 */
[----:B----4-:R-:W3:Y:S04]  /*56400*/  LDL.LU R6, [R1+0xb2c] ;  /* 0x000b2c0001067983 */ /* 0x010ee80000300800 */
[----:B------:R0:W-:Y:S04]  /*56410*/  STL [R1+0x19c], R4 ;  /* 0x00019c0401007387 */ /* 0x0001e80000100800 */
[----:B-1----:R-:W3:Y:S04]  /*56420*/  LDL.LU R5, [R1+0xb18] ;  /* 0x000b180001057983 */ /* 0x002ee80000300800 */
[----:B0-----:R-:W3:Y:S02]  /*56430*/  LDL.LU R4, [R1+0xb1c] ;  /* 0x000b1c0001047983 */ /* 0x001ee40000300800 */
[----:B---3--:R-:W-:-:S02]  /*56440*/  FMUL R15, R3, R15 ;  /* 0x0000000f030f7220 */ /* 0x008fc40000400000 */
[----:B------:R-:W-:-:S05]  /*56450*/  FMUL R28, R3, R14 ;  /* 0x0000000e031c7220 */ /* 0x000fca0000400000 */
[----:B------:R0:W-:Y:S01]  /*56460*/  STL [R1+0x4250], R28 ;  /* 0x0042501c01007387 */ /* 0x0001e20000100800 */
[----:B------:R-:W-:-:S03]  /*56470*/  FMUL R13, R3, R13 ;  /* 0x0000000d030d7220 */ /* 0x000fc60000400000 */
[----:B------:R1:W-:Y:S01]  /*56480*/  STL [R1+0x188], R15 ;  /* 0x0001880f01007387 */ /* 0x0003e20000100800 */
[----:B0-----:R-:W-:-:S05]  /*56490*/  FMUL R28, R3, R12 ;  /* 0x0000000c031c7220 */ /* 0x001fca0000400000 */
[----:B------:R-:W-:Y:S01]  /*564a0*/  STL [R1+0x4338], R28 ;  /* 0x0043381c01007387 */ /* 0x000fe20000100800 */
[----:B------:R-:W-:-:S03]  /*564b0*/  FMUL R11, R3, R11 ;  /* 0x0000000b030b7220 */ /* 0x000fc60000400000 */
[----:B------:R0:W-:Y:S01]  /*564c0*/  STL [R1+0x178], R13 ;  /* 0x0001780d01007387 */ /* 0x0001e20000100800 */
[----:B------:R-:W-:-:S03]  /*564d0*/  FMUL R10, R3, R10 ;  /* 0x0000000a030a7220 */ /* 0x000fc60000400000 */
[----:B------:R3:W-:Y:S01]  /*564e0*/  STL [R1+0x168], R11 ;  /* 0x0001680b01007387 */ /* 0x0007e20000100800 */
[----:B------:R-:W-:-:S03]  /*564f0*/  FMUL R9, R3, R9 ;  /* 0x0000000903097220 */ /* 0x000fc60000400000 */
[----:B------:R0:W-:Y:S01]  /*56500*/  STL [R1+0x16c], R10 ;  /* 0x00016c0a01007387 */ /* 0x0001e20000100800 */
[----:B------:R-:W-:-:S03]  /*56510*/  FMUL R8, R3, R8 ;  /* 0x0000000803087220 */ /* 0x000fc60000400000 */
[----:B------:R-:W4:Y:S04]  /*56520*/  LDL.LU R17, [R1+0xb08] ;  /* 0x000b080001117983 */ /* 0x000f280000300800 */
[----:B------:R0:W-:Y:S04]  /*56530*/  STL [R1+0xc8], R9 ;  /* 0x0000c80901007387 */ /* 0x0001e80000100800 */
[----:B------:R-:W4:Y:S04]  /*56540*/  LDL.LU R16, [R1+0xb0c] ;  /* 0x000b0c0001107983 */ /* 0x000f280000300800 */
[----:B------:R0:W-:Y:S04]  /*56550*/  STL [R1+0xcc], R8 ;  /* 0x0000cc0801007387 */ /* 0x0001e80000100800 */
[----:B-1----:R-:W4:Y:S04]  /*56560*/  LDL.LU R15, [R1+0xaf8] ;  /* 0x000af800010f7983 */ /* 0x002f280000300800 */
[----:B------:R-:W4:Y:S04]  /*56570*/  LDL.LU R14, [R1+0xafc] ;  /* 0x000afc00010e7983 */ /* 0x000f280000300800 */
[----:B0-----:R-:W4:Y:S04]  /*56580*/  LDL.LU R13, [R1+0xae8] ;  /* 0x000ae800010d7983 */ /* 0x001f280000300800 */
[----:B------:R-:W4:Y:S04]  /*56590*/  LDL.LU R12, [R1+0xaec] ;  /* 0x000aec00010c7983 */ /* 0x000f280000300800 */
[----:B------:R-:W4:Y:S01]  /*565a0*/  LDL.LU R18, [R1+0xad8] ;  /* 0x000ad80001127983 */ /* 0x000f220000300800 */
[----:B--2---:R-:W-:-:S05]  /*565b0*/  FMUL R7, R3, R7 ;  /* 0x0000000703077220 */ /* 0x004fca0000400000 */
[----:B------:R-:W-:Y:S01]  /*565c0*/  STL [R1+0x248], R7 ;  /* 0x0002480701007387 */ /* 0x000fe20000100800 */
[----:B---3--:R-:W-:-:S03]  /*565d0*/  FMUL R6, R3, R6 ;  /* 0x0000000603067220 */ /* 0x008fc60000400000 */
[----:B------:R-:W2:Y:S04]  /*565e0*/  LDL.LU R11, [R1+0xadc] ;  /* 0x000adc00010b7983 */ /* 0x000ea80000300800 */
[----:B------:R0:W-:Y:S01]  /*565f0*/  STL [R1+0x24c], R6 ;  /* 0x00024c0601007387 */ /* 0x0001e20000100800 */
[----:B------:R-:W-:-:S03]  /*56600*/  FMUL R5, R3, R5 ;  /* 0x0000000503057220 */ /* 0x000fc60000400000 */
[----:B------:R-:W3:Y:S01]  /*56610*/  LDL.LU R10, [R1+0x658] ;  /* 0x00065800010a7983 */ /* 0x000ee20000300800 */
[----:B------:R-:W-:-:S03]  /*56620*/  FMUL R4, R3, R4 ;  /* 0x0000000403047220 */ /* 0x000fc60000400000 */
[----:B------:R-:W-:Y:S04]  /*56630*/  STL [R1+0x238], R5 ;  /* 0x0002380501007387 */ /* 0x000fe80000100800 */
[----:B------:R-:W3:Y:S04]  /*56640*/  LDL.LU R9, [R1+0x65c] ;  /* 0x00065c0001097983 */ /* 0x000ee80000300800 */
[----:B------:R1:W-:Y:S04]  /*56650*/  STL [R1+0x23c], R4 ;  /* 0x00023c0401007387 */ /* 0x0003e80000100800 */
[----:B------:R-:W3:Y:S04]  /*56660*/  LDL.LU R8, [R1+0x126c] ;  /* 0x00126c0001087983 */ /* 0x000ee80000300800 */
[----:B0-----:R-:W3:Y:S04]  /*56670*/  LDL.64 R6, [R1+0x1670] ;  /* 0x0016700001067983 */ /* 0x001ee80000100a00 */
[----:B-1----:R-:W3:Y:S01]  /*56680*/  LDL.64 R4, [R1+0x1668] ;  /* 0x0016680001047983 */ /* 0x002ee20000100a00 */
[----:B----4-:R-:W-:-:S02]  /*56690*/  FMUL R19, R3, R17 ;  /* 0x0000001103137220 */ /* 0x010fc40000400000 */
[C---:B------:R-:W-:Y:S02]  /*566a0*/  FMUL R20, R3.reuse, R16 ;  /* 0x0000001003147220 */ /* 0x040fe40000400000 */
[----:B------:R-:W4:Y:S04]  /*566b0*/  LDL.64 R16, [R1+0x1660] ;  /* 0x0016600001107983 */ /* 0x000f280000100a00 */
[----:B------:R0:W-:Y:S04]  /*566c0*/  STL [R1+0x228], R19 ;  /* 0x0002281301007387 */ /* 0x0001e80000100800 */
[----:B------:R-:W-:Y:S01]  /*566d0*/  STL [R1+0x22c], R20 ;  /* 0x00022c1401007387 */ /* 0x000fe20000100800 */
[----:B0-----:R-:W-:-:S02]  /*566e0*/  FMUL R19, R3, R15 ;  /* 0x0000000f03137220 */ /* 0x001fc40000400000 */
[C---:B------:R-:W-:Y:S02]  /*566f0*/  FMUL R15, R3.reuse, R14 ;  /* 0x0000000e030f7220 */ /* 0x040fe40000400000 */
[C---:B------:R-:W-:Y:S01]  /*56700*/  FMUL R14, R3.reuse, R13 ;  /* 0x0000000d030e7220 */ /* 0x040fe20000400000 */
[----:B------:R0:W-:Y:S04]  /*56710*/  STL [R1+0x218], R19 ;  /* 0x0002181301007387 */ /* 0x0001e80000100800 */
[----:B------:R-:W-:Y:S01]  /*56720*/  STL [R1+0x21c], R15 ;  /* 0x00021c0f01007387 */ /* 0x000fe20000100800 */
[----:B0-----:R-:W-:-:S03]  /*56730*/  FMUL R19, R3, R12 ;  /* 0x0000000c03137220 */ /* 0x001fc60000400000 */
[----:B------:R-:W4:Y:S01]  /*56740*/  LDL.64 R12, [R1+0x1658] ;  /* 0x00165800010c7983 */ /* 0x000f220000100a00 */
[----:B------:R-:W-:-:S03]  /*56750*/  FMUL R20, R3, R18 ;  /* 0x0000001203147220 */ /* 0x000fc60000400000 */
[----:B------:R0:W-:Y:S04]  /*56760*/  STL [R1+0x208], R14 ;  /* 0x0002080e01007387 */ /* 0x0001e80000100800 */
[----:B0-----:R-:W4:Y:S04]  /*56770*/  LDL.64 R14, [R1+0x1650] ;  /* 0x00165000010e7983 */ /* 0x001f280000100a00 */
[----:B------:R0:W-:Y:S04]  /*56780*/  STL [R1+0x20c], R19 ;  /* 0x00020c1301007387 */ /* 0x0001e80000100800 */
[----:B0-----:R-:W4:Y:S04]  /*56790*/  LDL.64 R18, [R1+0x1648] ;  /* 0x0016480001127983 */ /* 0x001f280000100a00 */
[----:B------:R-:W-:Y:S01]  /*567a0*/  STL [R1+0x1f8], R20 ;  /* 0x0001f81401007387 */ /* 0x000fe20000100800 */
[----:B--2---:R-:W-:-:S02]  /*567b0*/  FMUL R11, R3, R11 ;  /* 0x0000000b030b7220 */ /* 0x004fc40000400000 */
[----:B---3--:R-:W-:-:S03]  /*567c0*/  FMUL R10, R3, R10 ;  /* 0x0000000a030a7220 */ /* 0x008fc60000400000 */
[----:B------:R-:W-:Y:S04]  /*567d0*/  STL [R1+0x1fc], R11 ;  /* 0x0001fc0b01007387 */ /* 0x000fe80000100800 */
[----:B------:R0:W-:Y:S01]  /*567e0*/  STL [R1+0x1e8], R10 ;  /* 0x0001e80a01007387 */ /* 0x0001e20000100800 */
[----:B------:R-:W-:-:S05]  /*567f0*/  FMUL R9, R3, R9 ;  /* 0x0000000903097220 */ /* 0x000fca0000400000 */
[----:B------:R-:W-:Y:S01]  /*56800*/  STL [R1+0x1ec], R9 ;  /* 0x0001ec0901007387 */ /* 0x000fe20000100800 */
[----:B------:R-:W-:-:S03]  /*56810*/  FFMA R8, R3, R8, R2 ;  /* 0x0000000803087223 */ /* 0x000fc60000000002 */
[----:B0-----:R-:W2:Y:S01]  /*56820*/  LDL.64 R10, [R1+0x1640] ;  /* 0x00164000010a7983 */ /* 0x001ea20000100a00 */
[----:B------:R-:W-:-:S03]  /*56830*/  IMAD.WIDE R6, R29, 0x2, R6 ;  /* 0x000000021d067825 */ /* 0x000fc600078e0206 */
[----:B------:R0:W-:Y:S04]  /*56840*/  STL [R1+0x126c], R8 ;  /* 0x00126c0801007387 */ /* 0x0001e80000100800 */
[----:B------:R1:W3:Y:S04]  /*56850*/  LDG.E.U16 R20, [R6.64] ;  /* 0x0000000606147981 */ /* 0x0002e8000c1e1500 */
[----:B0-----:R-:W3:Y:S01]  /*56860*/  LDL.64 R8, [R1+0x1638] ;  /* 0x0016380001087983 */ /* 0x001ee20000100a00 */
[----:B----4-:R-:W-:-:S03]  /*56870*/  IMAD.WIDE R2, R29, 0x2, R16 ;  /* 0x000000021d027825 */ /* 0x010fc600078e0210 */
[----:B------:R-:W4:Y:S01]  /*56880*/  LDL.64 R16, [R1+0x1630] ;  /* 0x0016300001107983 */ /* 0x000f220000100a00 */
[----:B------:R-:W-:-:S03]  /*56890*/  IMAD.WIDE R4, R29, 0x2, R4 ;  /* 0x000000021d047825 */ /* 0x000fc600078e0204 */
[----:B------:R0:W4:Y:S04]  /*568a0*/  LDG.E.U16 R23, [R2.64] ;  /* 0x0000000602177981 */ /* 0x000128000c1e1500 */
[----:B------:R0:W4:Y:S01]  /*568b0*/  LDG.E.U16 R21, [R4.64] ;  /* 0x0000000604157981 */ /* 0x000122000c1e1500 */
[----:B-1----:R-:W-:-:S03]  /*568c0*/  IMAD.WIDE R6, R29, 0x2, R12 ;  /* 0x000000021d067825 */ /* 0x002fc600078e020c */
[----:B------:R-:W4:Y:S04]  /*568d0*/  LDL.64 R12, [R1+0x1628] ;  /* 0x00162800010c7983 */ /* 0x000f280000100a00 */
[----:B------:R2:W4:Y:S01]  /*568e0*/  LDG.E.U16 R27, [R6.64] ;  /* 0x00000006061b7981 */ /* 0x000522000c1e1500 */
[----:B0-----:R-:W-:-:S03]  /*568f0*/  IMAD.WIDE R4, R29, 0x2, R14 ;  /* 0x000000021d047825 */ /* 0x001fc600078e020e */
[----:B------:R-:W4:Y:S04]  /*56900*/  LDL.64 R14, [R1+0x1620] ;  /* 0x00162000010e7983 */ /* 0x000f280000100a00 */
[----:B------:R3:W4:Y:S01]  /*56910*/  LDG.E.U16 R26, [R4.64] ;  /* 0x00000006041a7981 */ /* 0x000722000c1e1500 */
[----:B------:R-:W-:-:S03]  /*56920*/  IMAD.WIDE R2, R29, 0x2, R18 ;  /* 0x000000021d027825 */ /* 0x000fc600078e0212 */
[----:B------:R-:W4:Y:S04]  /*56930*/  LDL.64 R18, [R1+0x1618] ;  /* 0x0016180001127983 */ /* 0x000f280000100a00 */
[----:B------:R4:W4:Y:S01]  /*56940*/  LDG.E.U16 R24, [R2.64] ;  /* 0x0000000602187981 */ /* 0x000922000c1e1500 */
[----:B--2---:R-:W-:-:S03]  /*56950*/  IMAD.WIDE R6, R29, 0x2, R10 ;  /* 0x000000021d067825 */ /* 0x004fc600078e020a */
[----:B------:R-:W2:Y:S04]  /*56960*/  LDL.64 R10, [R1+0x1610] ;  /* 0x00161000010a7983 */ /* 0x000ea80000100a00 */
[----:B------:R0:W2:Y:S01]  /*56970*/  LDG.E.U16 R25, [R6.64] ;  /* 0x0000000606197981 */ /* 0x0000a2000c1e1500 */
[----:B---3--:R-:W-:-:S03]  /*56980*/  IMAD.WIDE R4, R29, 0x2, R8 ;  /* 0x000000021d047825 */ /* 0x008fc600078e0208 */
[----:B------:R-:W3:Y:S04]  /*56990*/  LDL.64 R8, [R1+0x1608] ;  /* 0x0016080001087983 */ /* 0x000ee80000100a00 */
[----:B------:R1:W3:Y:S01]  /*569a0*/  LDG.E.U16 R28, [R4.64] ;  /* 0x00000006041c7981 */ /* 0x0002e2000c1e1500 */
[----:B----4-:R-:W-:-:S03]  /*569b0*/  IMAD.WIDE R2, R29, 0x2, R16 ;  /* 0x000000021d027825 */ /* 0x010fc600078e0210 */
[----:B------:R-:W4:Y:S04]  /*569c0*/  LDL.64 R16, [R1+0x1600] ;  /* 0x0016000001107983 */ /* 0x000f280000100a00 */
[----:B------:R0:W-:Y:S04]  /*569d0*/  STL [R1+0x834], R20 ;  /* 0x0008341401007387 */ /* 0x0001e80000100800 */
[----:B0-----:R0:W4:Y:S01]  /*569e0*/  LDG.E.U16 R20, [R2.64] ;  /* 0x0000000602147981 */ /* 0x001122000c1e1500 */
[----:B------:R-:W-:-:S03]  /*569f0*/  IMAD.WIDE R6, R29, 0x2, R12 ;  /* 0x000000021d067825 */ /* 0x000fc600078e020c */
[----:B------:R-:W4:Y:S01]  /*56a00*/  LDL.64 R12, [R1+0x15f8] ;  /* 0x0015f800010c7983 */ /* 0x000f220000100a00 */
[----:B-1----:R-:W-:-:S03]  /*56a10*/  IMAD.WIDE R4, R29, 0x2, R14 ;  /* 0x000000021d047825 */ /* 0x002fc600078e020e */
[----:B------:R-:W4:Y:S01]  /*56a20*/  LDL.64 R14, [R1+0x15f0] ;  /* 0x0015f000010e7983 */ /* 0x000f220000100a00 */
[----:B0-----:R-:W-:-:S03]  /*56a30*/  IMAD.WIDE R2, R29, 0x2, R18 ;  /* 0x000000021d027825 */ /* 0x001fc600078e0212 */
[----:B------:R-:W4:Y:S04]  /*56a40*/  LDL.64 R18, [R1+0x15e8] ;  /* 0x0015e80001127983 */ /* 0x000f280000100a00 */
[----:B------:R0:W-:Y:S04]  /*56a50*/  STL [R1+0x82c], R21 ;  /* 0x00082c1501007387 */ /* 0x0001e80000100800 */
[----:B------:R1:W-:Y:S04]  /*56a60*/  STL [R1+0x828], R23 ;  /* 0x0008281701007387 */ /* 0x0003e80000100800 */
[----:B------:R1:W-:Y:S04]  /*56a70*/  STL [R1+0x81c], R27 ;  /* 0x00081c1b01007387 */ /* 0x0003e80000100800 */
[----:B0-----:R2:W4:Y:S04]  /*56a80*/  LDG.E.U16 R21, [R6.64] ;  /* 0x0000000606157981 */ /* 0x001528000c1e1500 */
[----:B-1----:R3:W4:Y:S04]  /*56a90*/  LDG.E.U16 R23, [R4.64] ;  /* 0x0000000604177981 */ /* 0x002728000c1e1500 */
[----:B------:R4:W4:Y:S01]  /*56aa0*/  LDG.E.U16 R27, [R2.64] ;  /* 0x00000006021b7981 */ /* 0x000922000c1e1500 */
[----:B--2---:R-:W-:-:S03]  /*56ab0*/  IMAD.WIDE R6, R29, 0x2, R10 ;  /* 0x000000021d067825 */ /* 0x004fc600078e020a */
[----:B------:R-:W2:Y:S01]  /*56ac0*/  LDL.64 R10, [R1+0x15e0] ;  /* 0x0015e000010a7983 */ /* 0x000ea20000100a00 */
[----:B---3--:R-:W-:-:S03]  /*56ad0*/  IMAD.WIDE R4, R29, 0x2, R8 ;  /* 0x000000021d047825 */ /* 0x008fc600078e0208 */
[----:B------:R-:W3:Y:S01]  /*56ae0*/  LDL.64 R8, [R1+0x15d8] ;  /* 0x0015d80001087983 */ /* 0x000ee20000100a00 */
[----:B----4-:R-:W-:-:S03]  /*56af0*/  IMAD.WIDE R2, R29, 0x2, R16 ;  /* 0x000000021d027825 */ /* 0x010fc600078e0210 */
[----:B------:R-:W4:Y:S04]  /*56b00*/  LDL.64 R16, [R1+0x15d0] ;  /* 0x0015d00001107983 */ /* 0x000f280000100a00 */
[----:B------:R0:W-:Y:S04]  /*56b10*/  STL [R1+0x818], R26 ;  /* 0x0008181a01007387 */ /* 0x0001e80000100800 */
[----:B------:R1:W-:Y:S04]  /*56b20*/  STL [R1+0x810], R24 ;  /* 0x0008101801007387 */ /* 0x0003e80000100800 */
[----:B------:R1:W-:Y:S04]  /*56b30*/  STL [R1+0x808], R25 ;  /* 0x0008081901007387 */ /* 0x0003e80000100800 */
[----:B0-----:R0:W4:Y:S04]  /*56b40*/  LDG.E.U16 R26, [R6.64] ;  /* 0x00000006061a7981 */ /* 0x001128000c1e1500 */
[----:B-1----:R1:W4:Y:S04]  /*56b50*/  LDG.E.U16 R24, [R4.64] ;  /* 0x0000000604187981 */ /* 0x002328000c1e1500 */
[----:B------:R1:W4:Y:S01]  /*56b60*/  LDG.E.U16 R25, [R2.64] ;  /* 0x0000000602197981 */ /* 0x000322000c1e1500 */
[----:B0-----:R-:W-:-:S03]  /*56b70*/  IMAD.WIDE R6, R29, 0x2, R12 ;  /* 0x000000021d067825 */ /* 0x001fc600078e020c */
[----:B------:R-:W4:Y:S01]  /*56b80*/  LDL.64 R12, [R1+0x15c8] ;  /* 0x0015c800010c7983 */ /* 0x000f220000100a00 */
[----:B-1----:R-:W-:-:S03]  /*56b90*/  IMAD.WIDE R4, R29, 0x2, R14 ;  /* 0x000000021d047825 */ /* 0x002fc600078e020e */
[----:B------:R-:W4:Y:S01]  /*56ba0*/  LDL.64 R14, [R1+0x15c0] ;  /* 0x0015c000010e7983 */ /* 0x000f220000100a00 */
[----:B------:R-:W-:-:S03]  /*56bb0*/  IMAD.WIDE R2, R29, 0x2, R18 ;  /* 0x000000021d027825 */ /* 0x000fc600078e0212 */
[----:B------:R-:W4:Y:S04]  /*56bc0*/  LDL.64 R18, [R1+0x15b8] ;  /* 0x0015b80001127983 */ /* 0x000f280000100a00 */
[----:B------:R0:W-:Y:S04]  /*56bd0*/  STL [R1+0x804], R28 ;  /* 0x0008041c01007387 */ /* 0x0001e80000100800 */
[----:B------:R1:W-:Y:S04]  /*56be0*/  STL [R1+0x800], R20 ;  /* 0x0008001401007387 */ /* 0x0003e80000100800 */
[----:B0-----:R2:W4:Y:S04]  /*56bf0*/  LDG.E.U16 R28, [R6.64] ;  /* 0x00000006061c7981 */ /* 0x001528000c1e1500 */
[----:B-1----:R3:W4:Y:S04]  /*56c00*/  LDG.E.U16 R20, [R4.64] ;  /* 0x0000000604147981 */ /* 0x002728000c1e1500 */
[----:B------:R0:W-:Y:S04]  /*56c10*/  STL [R1+0x7f8], R21 ;  /* 0x0007f81501007387 */ /* 0x0001e80000100800 */
[----:B0-----:R4:W4:Y:S01]  /*56c20*/  LDG.E.U16 R21, [R2.64] ;  /* 0x0000000602157981 */ /* 0x001922000c1e1500 */
        /* <DEDUP_REMOVED lines=8> */
[----:B0-----:R0:W4:Y:S04]  /*56cb0*/  LDG.E.U16 R23, [R6.64] ;  /* 0x0000000606177981 */ /* 0x001128000c1e1500 */
[----:B------:R0:W-:Y:S04]  /*56cc0*/  STL [R1+0x7ec], R26 ;  /* 0x0007ec1a01007387 */ /* 0x0001e80000100800 */
[----:B-1----:R1:W4:Y:S04]  /*56cd0*/  LDG.E.U16 R27, [R4.64] ;  /* 0x00000006041b7981 */ /* 0x002328000c1e1500 */
        /* <DEDUP_REMOVED lines=256> */
[----:B------:R-:W3:Y:S04]  /*57ce0*/  LDL.64 R8, [R1+0x12a0] ;  /* 0x0012a00001087983 */ /* 0x000ee80000100a00 */
[----:B------:R0:W-:Y:S04]  /*57cf0*/  STL [R1+0x6ec], R26 ;  /* 0x0006ec1a01007387 */ /* 0x0001e80000100800 */
[----:B0-----:R0:W3:Y:S01]  /*57d00*/  LDG.E.U16 R26, [R6.64] ;  /* 0x00000006061a7981 */ /* 0x0010e2000c1e1500 */
[----:B----4-:R-:W-:-:S03]  /*57d10*/  IMAD.WIDE R2, R29, 0x2, R16 ;  /* 0x000000021d027825 */ /* 0x010fc600078e0210 */
[----:B------:R-:W4:Y:S04]  /*57d20*/  LDL.64 R16, [R1+0x13e8] ;  /* 0x0013e80001107983 */ /* 0x000f280000100a00 */
[----:B------:R1:W-:Y:S04]  /*57d30*/  STL [R1+0x6e8], R24 ;  /* 0x0006e81801007387 */ /* 0x0003e80000100800 */
[----:B------:R0:W-:Y:S04]  /*57d40*/  STL [R1+0x6e4], R25 ;  /* 0x0006e41901007387 */ /* 0x0001e80000100800 */
[----:B-1----:R1:W4:Y:S04]  /*57d50*/  LDG.E.U16 R24, [R4.64] ;  /* 0x0000000604187981 */ /* 0x002328000c1e1500 */
[----:B0-----:R0:W4:Y:S01]  /*57d60*/  LDG.E.U16 R25, [R2.64] ;  /* 0x0000000602197981 */ /* 0x001122000c1e1500 */
[----:B------:R-:W-:-:S03]  /*57d70*/  IMAD.WIDE R6, R29, 0x2, R12 ;  /* 0x000000021d067825 */ /* 0x000fc600078e020c */
[----:B------:R-:W4:Y:S01]  /*57d80*/  LDL.64 R12, [R1+0x13d8] ;  /* 0x0013d800010c7983 */ /* 0x000f220000100a00 */
[----:B-1----:R-:W-:-:S03]  /*57d90*/  IMAD.WIDE R4, R29, 0x2, R14 ;  /* 0x000000021d047825 */ /* 0x002fc600078e020e */
[----:B------:R-:W4:Y:S04]  /*57da0*/  LDL.64 R14, [R1+0x13d0] ;  /* 0x0013d000010e7983 */ /* 0x000f280000100a00 */
[----:B------:R1:W-:Y:S01]  /*57db0*/  STL [R1+0x6e0], R28 ;  /* 0x0006e01c01007387 */ /* 0x0003e20000100800 */
[----:B0-----:R-:W-:-:S03]  /*57dc0*/  IMAD.WIDE R2, R29, 0x2, R18 ;  /* 0x000000021d027825 */ /* 0x001fc600078e0212 */
[----:B-1----:R2:W4:Y:S04]  /*57dd0*/  LDG.E.U16 R28, [R6.64] ;  /* 0x00000006061c7981 */ /* 0x002528000c1e1500 */
[----:B------:R-:W-:Y:S04]  /*57de0*/  STL [R1+0x6d8], R21 ;  /* 0x0006d81501007387 */ /* 0x000fe80000100800 */
[----:B------:R0:W-:Y:S04]  /*57df0*/  STL [R1+0x6dc], R20 ;  /* 0x0006dc1401007387 */ /* 0x0001e80000100800 */
[----:B0-----:R-:W4:Y:S04]  /*57e00*/  LDL.64 R20, [R1+0x13c8] ;  /* 0x0013c80001147983 */ /* 0x001f280000100a00 */
[----:B------:R0:W-:Y:S04]  /*57e10*/  STL [R1+0x6d4], R23 ;  /* 0x0006d41701007387 */ /* 0x0001e80000100800 */
[----:B------:R1:W-:Y:S04]  /*57e20*/  STL [R1+0x6d0], R27 ;  /* 0x0006d01b01007387 */ /* 0x0003e80000100800 */
[----:B------:R-:W4:Y:S04]  /*57e30*/  LDL.64 R18, [R1+0x13b0] ;  /* 0x0013b00001127983 */ /* 0x000f280000100a00 */
[----:B0-----:R0:W4:Y:S04]  /*57e40*/  LDG.E.U16 R23, [R4.64] ;  /* 0x0000000604177981 */ /* 0x001128000c1e1500 */
[----:B-1----:R3:W4:Y:S01]  /*57e50*/  LDG.E.U16 R27, [R2.64] ;  /* 0x00000006021b7981 */ /* 0x002722000c1e1500 */
[----:B--2---:R-:W-:-:S03]  /*57e60*/  IMAD.WIDE R6, R29, 0x2, R10 ;  /* 0x000000021d067825 */ /* 0x004fc600078e020a */
[----:B------:R-:W2:Y:S01]  /*57e70*/  LDL.64 R10, [R1+0x13b8] ;  /* 0x0013b800010a7983 */ /* 0x000ea20000100a00 */
[----:B---3--:R-:W-:-:S03]  /*57e80*/  IMAD.WIDE R2, R29, 0x2, R8 ;  /* 0x000000021d027825 */ /* 0x008fc600078e0208 */
[----:B------:R-:W2:Y:S04]  /*57e90*/  LDL.64 R8, [R1+0x13a8] ;  /* 0x0013a80001087983 */ /* 0x000ea80000100a00 */
[----:B------:R1:W-:Y:S04]  /*57ea0*/  STL [R1+0x15c], R26 ;  /* 0x00015c1a01007387 */ /* 0x0003e80000100800 */
[----:B-1----:R1:W2:Y:S04]  /*57eb0*/  LDG.E.U16 R26, [R2.64] ;  /* 0x00000006021a7981 */ /* 0x0022a8000c1e1500 */
[----:B----4-:R4:W-:Y:S04]  /*57ec0*/  STL [R1+0x158], R24 ;  /* 0x0001581801007387 */ /* 0x0109e80000100800 */
[----:B------:R0:W-:Y:S04]  /*57ed0*/  STL [R1+0x154], R25 ;  /* 0x0001541901007387 */ /* 0x0001e80000100800 */
[----:B----4-:R4:W3:Y:S02]  /*57ee0*/  LDG.E.U16 R24, [R6.64] ;  /* 0x0000000606187981 */ /* 0x0108e4000c1e1500 */
[----:B----4-:R-:W-:-:S02]  /*57ef0*/  IMAD.WIDE R6, R29, 0x2, R12 ;  /* 0x000000021d067825 */ /* 0x010fc400078e020c */
[----:B------:R-:W4:Y:S02]  /*57f00*/  LDL.64 R12, [R1+0x1398] ;  /* 0x00139800010c7983 */ /* 0x000f240000100a00 */
[C---:B0-----:R-:W-:Y:S02]  /*57f10*/  IMAD.WIDE R4, R29.reuse, 0x2, R16 ;  /* 0x000000021d047825 */ /* 0x041fe400078e0210 */
[----:B------:R-:W4:Y:S04]  /*57f20*/  LDL.64 R16, [R1+0x1378] ;  /* 0x0013780001107983 */ /* 0x000f280000100a00 */
[----:B------:R0:W4:Y:S02]  /*57f30*/  LDG.E.U16 R25, [R4.64] ;  /* 0x0000000604197981 */ /* 0x000124000c1e1500 */
[----:B0-----:R-:W-:-:S02]  /*57f40*/  IMAD.WIDE R4, R29, 0x2, R14 ;  /* 0x000000021d047825 */ /* 0x001fc400078e020e */
[----:B------:R-:W4:Y:S04]  /*57f50*/  LDL.64 R14, [R1+0x1358] ;  /* 0x00135800010e7983 */ /* 0x000f280000100a00 */
[----:B------:R0:W-:Y:S04]  /*57f60*/  STL [R1+0x150], R28 ;  /* 0x0001501c01007387 */ /* 0x0001e80000100800 */
[----:B0-----:R0:W4:Y:S01]  /*57f70*/  LDG.E.U16 R28, [R4.64] ;  /* 0x00000006041c7981 */ /* 0x001122000c1e1500 */
[----:B-1----:R-:W-:-:S03]  /*57f80*/  IMAD.WIDE R2, R29, 0x2, R20 ;  /* 0x000000021d027825 */ /* 0x002fc600078e0214 */
[----:B------:R2:W4:Y:S01]  /*57f90*/  LDG.E.U16 R21, [R6.64] ;  /* 0x0000000606157981 */ /* 0x000522000c1e1500 */
[----:B0-----:R-:W-:-:S03]  /*57fa0*/  IMAD.WIDE R4, R29, 0x2, R18 ;  /* 0x000000021d047825 */ /* 0x001fc600078e0212 */
[----:B------:R0:W-:Y:S04]  /*57fb0*/  STL [R1+0x14c], R23 ;  /* 0x00014c1701007387 */ /* 0x0001e80000100800 */
[----:B0-----:R0:W4:Y:S01]  /*57fc0*/  LDG.E.U16 R23, [R2.64] ;  /* 0x0000000602177981 */ /* 0x001122000c1e1500 */
[----:B--2---:R-:W-:-:S03]  /*57fd0*/  IMAD.WIDE R6, R29, 0x2, R10 ;  /* 0x000000021d067825 */ /* 0x004fc600078e020a */
[----:B------:R-:W2:Y:S01]  /*57fe0*/  LDL.64 R10, [R1+0x1338] ;  /* 0x00133800010a7983 */ /* 0x000ea20000100a00 */
[----:B0-----:R-:W-:-:S03]  /*57ff0*/  IMAD.WIDE R2, R29, 0x2, R8 ;  /* 0x000000021d027825 */ /* 0x001fc600078e0208 */
[----:B------:R-:W2:Y:S04]  /*58000*/  LDL.64 R8, [R1+0x1318] ;  /* 0x0013180001087983 */ /* 0x000ea80000100a00 */
[----:B------:R0:W-:Y:S04]  /*58010*/  STL [R1+0x148], R27 ;  /* 0x0001481b01007387 */ /* 0x0001e80000100800 */
[----:B------:R-:W2:Y:S04]  /*58020*/  LDL.64 R18, [R1+0x12f8] ;  /* 0x0012f80001127983 */ /* 0x000ea80000100a00 */
[----:B0-----:R4:W2:Y:S04]  /*58030*/  LDG.E.U16 R27, [R6.64] ;  /* 0x00000006061b7981 */ /* 0x0018a8000c1e1500 */
[----:B------:R0:W-:Y:S04]  /*58040*/  STL [R1+0x144], R26 ;  /* 0x0001441a01007387 */ /* 0x0001e80000100800 */
[----:B0-----:R0:W2:Y:S04]  /*58050*/  LDG.E.U16 R26, [R4.64] ;  /* 0x00000006041a7981 */ /* 0x0010a8000c1e1500 */
[----:B---3--:R1:W-:Y:S04]  /*58060*/  STL [R1+0x140], R24 ;  /* 0x0001401801007387 */ /* 0x0083e80000100800 */
[----:B-1----:R1:W3:Y:S01]  /*58070*/  LDG.E.U16 R24, [R2.64] ;  /* 0x0000000602187981 */ /* 0x0022e2000c1e1500 */
[----:B----4-:R-:W-:-:S03]  /*58080*/  IMAD.WIDE R6, R29, 0x2, R12 ;  /* 0x000000021d067825 */ /* 0x010fc600078e020c */
[----:B------:R-:W4:Y:S01]  /*58090*/  LDL.64 R12, [R1+0x12d8] ;  /* 0x0012d800010c7983 */ /* 0x000f220000100a00 */
[----:B0-----:R-:W-:-:S04]  /*580a0*/  IMAD.WIDE R4, R29, 0x2, R16 ;  /* 0x000000021d047825 */ /* 0x001fc800078e0210 */
[C---:B-1----:R-:W-:Y:S02]  /*580b0*/  IMAD.WIDE R2, R29.reuse, 0x2, R14 ;  /* 0x000000021d027825 */ /* 0x042fe400078e020e */
[----:B------:R-:W4:Y:S04]  /*580c0*/  LDL.64 R14, [R1+0x12b8] ;  /* 0x0012b800010e7983 */ /* 0x000f280000100a00 */
[----:B------:R0:W-:Y:S04]  /*580d0*/  STL [R1+0x13c], R25 ;  /* 0x00013c1901007387 */ /* 0x0001e80000100800 */
[----:B0-----:R2:W4:Y:S04]  /*580e0*/  LDG.E.U16 R25, [R6.64] ;  /* 0x0000000606197981 */ /* 0x001528000c1e1500 */
[----:B------:R0:W-:Y:S04]  /*580f0*/  STL [R1+0x138], R21 ;  /* 0x0001381501007387 */ /* 0x0001e80000100800 */
[----:B0-----:R-:W4:Y:S04]  /*58100*/  LDL.64 R20, [R1+0x1298] ;  /* 0x0012980001147983 */ /* 0x001f280000100a00 */
[----:B------:R0:W-:Y:S04]  /*58110*/  STL [R1+0x134], R28 ;  /* 0x0001341c01007387 */ /* 0x0001e80000100800 */
[----:B------:R1:W-:Y:S04]  /*58120*/  STL [R1+0x130], R23 ;  /* 0x0001301701007387 */ /* 0x0003e80000100800 */
[----:B0-----:R0:W4:Y:S04]  /*58130*/  LDG.E.U16 R28, [R4.64] ;  /* 0x00000006041c7981 */ /* 0x001128000c1e1500 */
[----:B------:R-:W4:Y:S04]  /*58140*/  LDL.64 R16, [R1+0x1390] ;  /* 0x0013900001107983 */ /* 0x000f280000100a00 */
[----:B-1----:R1:W4:Y:S01]  /*58150*/  LDG.E.U16 R23, [R2.64] ;  /* 0x0000000602177981 */ /* 0x002322000c1e1500 */
[----:B--2---:R-:W-:-:S03]  /*58160*/  IMAD.WIDE R6, R29, 0x2, R10 ;  /* 0x000000021d067825 */ /* 0x004fc600078e020a */
[----:B------:R-:W2:Y:S01]  /*58170*/  LDL.64 R10, [R1+0x1388] ;  /* 0x00138800010a7983 */ /* 0x000ea20000100a00 */
[----:B0-----:R-:W-:-:S03]  /*58180*/  IMAD.WIDE R4, R29, 0x2, R8 ;  /* 0x000000021d047825 */ /* 0x001fc600078e0208 */
[----:B------:R-:W2:Y:S01]  /*58190*/  LDL.64 R8, [R1+0x1370] ;  /* 0x0013700001087983 */ /* 0x000ea20000100a00 */
[----:B-1----:R-:W-:-:S03]  /*581a0*/  IMAD.WIDE R2, R29, 0x2, R18 ;  /* 0x000000021d027825 */ /* 0x002fc600078e0212 */
[----:B------:R0:W-:Y:S04]  /*581b0*/  STL [R1+0x12c], R27 ;  /* 0x00012c1b01007387 */ /* 0x0001e80000100800 */
[----:B0-----:R4:W2:Y:S04]  /*581c0*/  LDG.E.U16 R27, [R6.64] ;  /* 0x00000006061b7981 */ /* 0x0018a8000c1e1500 */
[----:B------:R0:W-:Y:S04]  /*581d0*/  STL [R1+0x128], R26 ;  /* 0x0001281a01007387 */ /* 0x0001e80000100800 */
[----:B0-----:R0:W2:Y:S04]  /*581e0*/  LDG.E.U16 R26, [R4.64] ;  /* 0x00000006041a7981 */ /* 0x0010a8000c1e1500 */
[----:B---3--:R1:W-:Y:S04]  /*581f0*/  STL [R1+0x124], R24 ;  /* 0x0001241801007387 */ /* 0x0083e80000100800 */
[----:B------:R-:W3:Y:S01]  /*58200*/  LDL.64 R18, [R1+0x1368] ;  /* 0x0013680001127983 */ /* 0x000ee20000100a00 */
[----:B----4-:R-:W-:-:S03]  /*58210*/  IMAD.WIDE R6, R29, 0x2, R12 ;  /* 0x000000021d067825 */ /* 0x010fc600078e020c */
[----:B------:R-:W4:Y:S04]  /*58220*/  LDL.64 R12, [R1+0x1350] ;  /* 0x00135000010c7983 */ /* 0x000f280000100a00 */
[----:B-1----:R1:W4:Y:S01]  /*58230*/  LDG.E.U16 R24, [R2.64] ;  /* 0x0000000602187981 */ /* 0x002322000c1e1500 */
[----:B0-----:R-:W-:-:S03]  /*58240*/  IMAD.WIDE R4, R29, 0x2, R14 ;  /* 0x000000021d047825 */ /* 0x001fc600078e020e */
[----:B------:R-:W4:Y:S04]  /*58250*/  LDL.64 R14, [R1+0x1348] ;  /* 0x00134800010e7983 */ /* 0x000f280000100a00 */
[----:B------:R0:W-:Y:S04]  /*58260*/  STL [R1+0x120], R25 ;  /* 0x0001201901007387 */ /* 0x0001e80000100800 */
[----:B0-----:R0:W4:Y:S01]  /*58270*/  LDG.E.U16 R25, [R6.64] ;  /* 0x0000000606197981 */ /* 0x001122000c1e1500 */
[----:B-1----:R-:W-:-:S03]  /*58280*/  IMAD.WIDE R2, R29, 0x2, R20 ;  /* 0x000000021d027825 */ /* 0x002fc600078e0214 */
[----:B------:R2:W4:Y:S04]  /*58290*/  LDG.E.U16 R20, [R4.64] ;  /* 0x0000000604147981 */ /* 0x000528000c1e1500 */
[----:B------:R1:W4:Y:S01]  /*582a0*/  LDG.E.U16 R21, [R2.64] ;  /* 0x0000000602157981 */ /* 0x000322000c1e1500 */
[----:B0-----:R-:W-:-:S04]  /*582b0*/  IMAD.WIDE R6, R29, 0x2, R16 ;  /* 0x000000021d067825 */ /* 0x001fc800078e0210 */
[C---:B--2---:R-:W-:Y:S02]  /*582c0*/  IMAD.WIDE R4, R29.reuse, 0x2, R10 ;  /* 0x000000021d047825 */ /* 0x044fe400078e020a */
[----:B------:R-:W2:Y:S04]  /*582d0*/  LDL.64 R10, [R1+0x1330] ;  /* 0x00133000010a7983 */ /* 0x000ea80000100a00 */
[----:B------:R0:W-:Y:S01]  /*582e0*/  STL [R1+0x11c], R28 ;  /* 0x00011c1c01007387 */ /* 0x0001e20000100800 */
[----:B-1----:R-:W-:-:S03]  /*582f0*/  IMAD.WIDE R2, R29, 0x2, R8 ;  /* 0x000000021d027825 */ /* 0x002fc600078e0208 */
[----:B0-----:R3:W2:Y:S04]  /*58300*/  LDG.E.U16 R28, [R6.64] ;  /* 0x00000006061c7981 */ /* 0x0016a8000c1e1500 */
[----:B------:R-:W2:Y:S04]  /*58310*/  LDL.64 R8, [R1+0x1328] ;  /* 0x0013280001087983 */ /* 0x000ea80000100a00 */
[----:B------:R0:W-:Y:S04]  /*58320*/  STL [R1+0x118], R23 ;  /* 0x0001181701007387 */ /* 0x0001e80000100800 */
[----:B------:R-:W2:Y:S04]  /*58330*/  LDL.64 R16, [R1+0x1310] ;  /* 0x0013100001107983 */ /* 0x000ea80000100a00 */
[----:B0-----:R4:W2:Y:S04]  /*58340*/  LDG.E.U16 R23, [R4.64] ;  /* 0x0000000604177981 */ /* 0x0018a8000c1e1500 */
[----:B------:R0:W-:Y:S04]  /*58350*/  STL [R1+0x114], R27 ;  /* 0x0001141b01007387 */ /* 0x0001e80000100800 */
[----:B0-----:R0:W2:Y:S01]  /*58360*/  LDG.E.U16 R27, [R2.64] ;  /* 0x00000006021b7981 */ /* 0x0010a2000c1e1500 */
[----:B---3--:R-:W-:-:S04]  /*58370*/  IMAD.WIDE R6, R29, 0x2, R18 ;  /* 0x000000021d067825 */ /* 0x008fc800078e0212 */
[C---:B----4-:R-:W-:Y:S02]  /*58380*/  IMAD.WIDE R4, R29.reuse, 0x2, R12 ;  /* 0x000000021d047825 */ /* 0x050fe400078e020c */
[----:B------:R-:W3:Y:S04]  /*58390*/  LDL.64 R12, [R1+0x1308] ;  /* 0x00130800010c7983 */ /* 0x000ee80000100a00 */
[----:B------:R1:W-:Y:S04]  /*583a0*/  STL [R1+0x110], R26 ;  /* 0x0001101a01007387 */ /* 0x0003e80000100800 */
[----:B-1----:R2:W4:Y:S04]  /*583b0*/  LDG.E.U16 R26, [R6.64] ;  /* 0x00000006061a7981 */ /* 0x002528000c1e1500 */
[----:B------:R-:W1:Y:S01]  /*583c0*/  S2R R19, SR_TID.X ;  /* 0x0000000000137919 */ /* 0x000e620000002100 */
[----:B0-----:R-:W-:-:S03]  /*583d0*/  IMAD.WIDE R2, R29, 0x2, R14 ;  /* 0x000000021d027825 */ /* 0x001fc600078e020e */
[----:B------:R-:W-:Y:S04]  /*583e0*/  STL [R1+0x108], R25 ;  /* 0x0001081901007387 */ /* 0x000fe80000100800 */
[----:B------:R0:W-:Y:S04]  /*583f0*/  STL [R1+0x10c], R24 ;  /* 0x00010c1801007387 */ /* 0x0001e80000100800 */
[----:B0-----:R-:W3:Y:S04]  /*58400*/  LDL.64 R24, [R1+0x12f0] ;  /* 0x0012f00001187983 */ /* 0x001ee80000100a00 */
[----:B------:R-:W-:Y:S04]  /*58410*/  STL [R1+0x100], R21 ;  /* 0x0001001501007387 */ /* 0x000fe80000100800 */
[----:B------:R0:W-:Y:S04]  /*58420*/  STL [R1+0x104], R20 ;  /* 0x0001041401007387 */ /* 0x0001e80000100800 */
[----:B0-----:R-:W3:Y:S01]  /*58430*/  LDL.64 R20, [R1+0x12e8] ;  /* 0x0012e80001147983 */ /* 0x001ee20000100a00 */
[----:B--2---:R-:W-:-:S03]  /*58440*/  IMAD.WIDE R6, R29, 0x2, R10 ;  /* 0x000000021d067825 */ /* 0x004fc600078e020a */
[----:B------:R0:W-:Y:S04]  /*58450*/  STL [R1+0xfc], R28 ;  /* 0x0000fc1c01007387 */ /* 0x0001e80000100800 */
[----:B0-----:R0:W2:Y:S04]  /*58460*/  LDG.E.U16 R28, [R4.64] ;  /* 0x00000006041c7981 */ /* 0x0010a8000c1e1500 */
[----:B------:R1:W-:Y:S01]  /*58470*/  STL [R1+0xf8], R23 ;  /* 0x0000f81701007387 */ /* 0x0003e20000100800 */
[----:B0-----:R-:W-:-:S05]  /*58480*/  IMAD.WIDE R4, R29, 0x2, R8 ;  /* 0x000000021d047825 */ /* 0x001fca00078e0208 */
[----:B------:R0:W2:Y:S01]  /*58490*/  LDG.E.U16 R9, [R4.64] ;  /* 0x0000000604097981 */ /* 0x0000a2000c1e1500 */
[----:B-1----:R-:W-:-:S03]  /*584a0*/  LOP3.LUT R23, R19, 0x1c, RZ, 0xc0, !PT ;  /* 0x0000001c13177812 */ /* 0x002fc600078ec0ff */
[----:B------:R1:W-:Y:S04]  /*584b0*/  STL [R1+0xf4], R27 ;  /* 0x0000f41b01007387 */ /* 0x0003e80000100800 */
[----:B------:R-:W2:Y:S04]  /*584c0*/  LDL.64 R18, [R1+0x12d0] ;  /* 0x0012d00001127983 */ /* 0x000ea80000100a00 */
[----:B------:R-:W2:Y:S04]  /*584d0*/  LDL.64 R10, [R1+0x12c8] ;  /* 0x0012c800010a7983 */ /* 0x000ea80000100a00 */
[----:B------:R-:W2:Y:S04]  /*584e0*/  LDL.64 R14, [R1+0x12b0] ;  /* 0x0012b000010e7983 */ /* 0x000ea80000100a00 */
[----:B-1----:R1:W2:Y:S01]  /*584f0*/  LDG.E.U16 R27, [R2.64] ;  /* 0x00000006021b7981 */ /* 0x0022a2000c1e1500 */
[----:B------:R-:W-:-:S05]  /*58500*/  LEA.HI R23, R23, 0x50, RZ, 0x1e ;  /* 0x0000005017177811 */ /* 0x000fca00078ff0ff */
[----:B------:R0:W2:Y:S01]  /*58510*/  LDS R8, [R23.X16+0x20000] ;  /* 0x0200000017087984 */ /* 0x0000a2000000c800 */
[----:B-1----:R-:W-:-:S05]  /*58520*/  IMAD.WIDE R2, R29, 0x2, R16 ;  /* 0x000000021d027825 */ /* 0x002fca00078e0210 */
[----:B0-----:R0:W2:Y:S04]  /*58530*/  LDG.E.U16 R23, [R2.64] ;  /* 0x0000000602177981 */ /* 0x0010a8000c1e1500 */
[----:B----4-:R1:W-:Y:S04]  /*58540*/  STL [R1+0xf0], R26 ;  /* 0x0000f01a01007387 */ /* 0x0103e80000100800 */
[----:B------:R-:W4:Y:S04]  /*58550*/  LDL.64 R16, [R1+0x12a8] ;  /* 0x0012a80001107983 */ /* 0x000f280000100a00 */
[----:B-1----:R3:W4:Y:S02]  /*58560*/  LDG.E.U16 R26, [R6.64] ;  /* 0x00000006061a7981 */ /* 0x002724000c1e1500 */
[----:B---3--:R-:W-:-:S02]  /*58570*/  IMAD.WIDE R6, R29, 0x2, R12 ;  /* 0x000000021d067825 */ /* 0x008fc400078e020c */
[----:B------:R-:W3:Y:S02]  /*58580*/  LDL.64 R12, [R1+0x1290] ;  /* 0x00129000010c7983 */ /* 0x000ee40000100a00 */
[----:B------:R-:W-:-:S04]  /*58590*/  IMAD.WIDE R4, R29, 0x2, R24 ;  /* 0x000000021d047825 */ /* 0x000fc800078e0218 */
[C---:B0-----:R-:W-:Y:S01]  /*585a0*/  IMAD.WIDE R2, R29.reuse, 0x2, R20 ;  /* 0x000000021d027825 */ /* 0x041fe200078e0214 */
[----:B--2---:R0:W-:Y:S04]  /*585b0*/  STL [R1+0xec], R28 ;  /* 0x0000ec1c01007387 */ /* 0x0041e80000100800 */
[----:B0-----:R0:W2:Y:S02]  /*585c0*/  LDG.E.U16 R28, [R6.64] ;  /* 0x00000006061c7981 */ /* 0x0010a4000c1e1500 */
[----:B0-----:R-:W-:-:S05]  /*585d0*/  IMAD.WIDE R6, R29, 0x2, R18 ;  /* 0x000000021d067825 */ /* 0x001fca00078e0212 */
[----:B------:R0:W2:Y:S04]  /*585e0*/  LDG.E.U16 R25, [R6.64] ;  /* 0x0000000606197981 */ /* 0x0000a8000c1e1500 */
[----:B------:R1:W-:Y:S04]  /*585f0*/  STL [R1+0xe8], R27 ;  /* 0x0000e81b01007387 */ /* 0x0003e80000100800 */
[----:B-1----:R1:W2:Y:S02]  /*58600*/  LDG.E.U16 R27, [R4.64] ;  /* 0x00000006041b7981 */ /* 0x0022a4000c1e1500 */
[----:B-1----:R-:W-:-:S05]  /*58610*/  IMAD.WIDE R4, R29, 0x2, R10 ;  /* 0x000000021d047825 */ /* 0x002fca00078e020a */
[----:B------:R1:W2:Y:S04]  /*58620*/  LDG.E.U16 R24, [R4.64] ;  /* 0x0000000604187981 */ /* 0x0002a8000c1e1500 */
[----:B----4-:R4:W-:Y:S04]  /*58630*/  STL [R1+0xe4], R26 ;  /* 0x0000e41a01007387 */ /* 0x0109e80000100800 */
[----:B------:R-:W2:Y:S04]  /*58640*/  LDL.64 R10, [R1+0x1288] ;  /* 0x00128800010a7983 */ /* 0x000ea80000100a00 */
[----:B----4-:R4:W2:Y:S02]  /*58650*/  LDG.E.U16 R26, [R2.64] ;  /* 0x00000006021a7981 */ /* 0x0108a4000c1e1500 */
[----:B----4-:R-:W-:-:S02]  /*58660*/  IMAD.WIDE R2, R29, 0x2, R14 ;  /* 0x000000021d027825 */ /* 0x010fc400078e020e */
[----:B------:R-:W4:Y:S04]  /*58670*/  LDL.LU R14, [R1+0x1270] ;  /* 0x00127000010e7983 */ /* 0x000f280000300800 */
[----:B------:R0:W-:Y:S01]  /*58680*/  STL [R1+0xe0], R9 ;  /* 0x0000e00901007387 */ /* 0x0001e20000100800 */
[----:B-1----:R-:W-:-:S05]  /*58690*/  IMAD.WIDE R4, R29, 0x2, R16 ;  /* 0x000000021d047825 */ /* 0x002fca00078e0210 */
[----:B------:R1:W4:Y:S04]  /*586a0*/  LDG.E.U16 R20, [R4.64] ;  /* 0x0000000604147981 */ /* 0x000328000c1e1500 */
[----:B0-----:R-:W4:Y:S04]  /*586b0*/  LDL.LU R9, [R1+0xd30] ;  /* 0x000d300001097983 */ /* 0x001f280000300800 */
[----:B------:R-:W4:Y:S04]  /*586c0*/  LDL.LU R7, [R1+0xd34] ;  /* 0x000d340001077983 */ /* 0x000f280000300800 */
[----:B------:R0:W-:Y:S04]  /*586d0*/  STL [R1+0xdc], R23 ;  /* 0x0000dc1701007387 */ /* 0x0001e80000100800 */
[----:B------:R-:W1:Y:S04]  /*586e0*/  LDL.LU R17, [R1+0xd20] ;  /* 0x000d200001117983 */ /* 0x000e680000300800 */
[----:B------:R-:W4:Y:S04]  /*586f0*/  LDL.LU R15, [R1+0xd10] ;  /* 0x000d1000010f7983 */ /* 0x000f280000300800 */
[----:B0-----:R3:W4:Y:S02]  /*58700*/  LDG.E.U16 R23, [R2.64] ;  /* 0x0000000602177981 */ /* 0x001724000c1e1500 */
[----:B---3--:R-:W-:-:S02]  /*58710*/  IMAD.WIDE R2, R29, 0x2, R12 ;  /* 0x000000021d027825 */ /* 0x008fc400078e020c */
[----:B------:R-:W3:Y:S04]  /*58720*/  LDL.LU R12, [R1+0xd00] ;  /* 0x000d0000010c7983 */ /* 0x000ee80000300800 */
[----:B------:R-:W3:Y:S04]  /*58730*/  LDL.LU R16, [R1+0xd24] ;  /* 0x000d240001107983 */ /* 0x000ee80000300800 */
[----:B------:R-:W3:Y:S04]  /*58740*/  LDL.LU R13, [R1+0xd14] ;  /* 0x000d1400010d7983 */ /* 0x000ee80000300800 */
[----:B------:R-:W3:Y:S04]  /*58750*/  LDL.LU R6, [R1+0xd04] ;  /* 0x000d040001067983 */ /* 0x000ee80000300800 */
[----:B------:R2:W3:Y:S02]  /*58760*/  LDG.E.U16 R19, [R2.64] ;  /* 0x0000000602137981 */ /* 0x0004e4000c1e1500 */
[----:B--2---:R-:W-:-:S02]  /*58770*/  IMAD.WIDE R2, R29, 0x2, R10 ;  /* 0x000000021d027825 */ /* 0x004fc400078e020a */
[----:B------:R-:W2:Y:S04]  /*58780*/  LDL.LU R29, [R1+0x4794] ;  /* 0x00479400011d7983 */ /* 0x000ea80000300800 */
[----:B------:R0:W2:Y:S01]  /*58790*/  LDG.E.U16 R18, [R2.64] ;  /* 0x0000000602127981 */ /* 0x0000a2000c1e1500 */
[----:B----4-:R-:W-:-:S05]  /*587a0*/  FFMA R14, R0, R14, R8 ;  /* 0x0000000e000e7223 */ /* 0x010fca0000000008 */
[----:B------:R4:W-:Y:S04]  /*587b0*/  STL [R1+0x1270], R14 ;  /* 0x0012700e01007387 */ /* 0x0009e80000100800 */
[----:B------:R-:W-:Y:S01]  /*587c0*/  STL [R1+0xd8], R28 ;  /* 0x0000d81c01007387 */ /* 0x000fe20000100800 */
[----:B0-----:R-:W-:-:S03]  /*587d0*/  FMUL R3, R0, R9 ;  /* 0x0000000900037220 */ /* 0x001fc60000400000 */
[----:B------:R-:W-:Y:S01]  /*587e0*/  STL [R1+0xd4], R27 ;  /* 0x0000d41b01007387 */ /* 0x000fe20000100800 */
[----:B------:R-:W-:-:S03]  /*587f0*/  FMUL R2, R0, R7 ;  /* 0x0000000700027220 */ /* 0x000fc60000400000 */
[----:B------:R-:W-:Y:S04]  /*58800*/  STL [R1+0xd0], R26 ;  /* 0x0000d01a01007387 */ /* 0x000fe80000100800 */
[----:B----4-:R-:W4:Y:S04]  /*58810*/  LDL.LU R14, [R1+0xcf0] ;  /* 0x000cf000010e7983 */ /* 0x010f280000300800 */
[----:B------:R-:W-:Y:S04]  /*58820*/  STL [R1+0xb0], R3 ;  /* 0x0000b00301007387 */ /* 0x000fe80000100800 */
[----:B------:R-:W4:Y:S01]  /*58830*/  LDL.LU R11, [R1+0xcf4] ;  /* 0x000cf400010b7983 */ /* 0x000f220000300800 */
[----:B-1----:R-:W-:-:S03]  /*58840*/  FMUL R5, R0, R17 ;  /* 0x0000001100057220 */ /* 0x002fc60000400000 */
[----:B------:R0:W-:Y:S04]  /*58850*/  STL [R1+0xb4], R2 ;  /* 0x0000b40201007387 */ /* 0x0001e80000100800 */
[----:B------:R-:W4:Y:S04]  /*58860*/  LDL.LU R10, [R1+0xce0] ;  /* 0x000ce000010a7983 */ /* 0x000f280000300800 */
[----:B------:R-:W-:Y:S04]  /*58870*/  STL [R1+0x3c], R25 ;  /* 0x00003c1901007387 */ /* 0x000fe80000100800 */
[----:B------:R-:W4:Y:S01]  /*58880*/  LDL.LU R9, [R1+0xce4] ;  /* 0x000ce40001097983 */ /* 0x000f220000300800 */
[----:B0-----:R-:W-:-:S02]  /*58890*/  FMUL R2, R0, R15 ;  /* 0x0000000f00027220 */ /* 0x001fc40000400000 */
[C---:B---3--:R-:W-:Y:S01]  /*588a0*/  FMUL R3, R0.reuse, R16 ;  /* 0x0000001000037220 */ /* 0x048fe20000400000 */
[----:B------:R-:W-:Y:S04]  /*588b0*/  STL [R1+0x38], R24 ;  /* 0x0000381801007387 */ /* 0x000fe80000100800 */
[----:B------:R-:W3:Y:S04]  /*588c0*/  LDL.LU R8, [R1+0xcd0] ;  /* 0x000cd00001087983 */ /* 0x000ee80000300800 */
[----:B------:R-:W3:Y:S04]  /*588d0*/  LDL.LU R7, [R1+0xcd4] ;  /* 0x000cd40001077983 */ /* 0x000ee80000300800 */
[----:B------:R-:W-:Y:S04]  /*588e0*/  STL [R1+0x34], R23 ;  /* 0x0000341701007387 */ /* 0x000fe80000100800 */
[----:B------:R0:W-:Y:S04]  /*588f0*/  STL [R1+0xa0], R5 ;  /* 0x0000a00501007387 */ /* 0x0001e80000100800 */
[----:B------:R1:W-:Y:S01]  /*58900*/  STL [R1+0xa4], R3 ;  /* 0x0000a40301007387 */ /* 0x0003e20000100800 */
[----:B0-----:R-:W-:-:S03]  /*58910*/  FMUL R5, R0, R13 ;  /* 0x0000000d00057220 */ /* 0x001fc60000400000 */
[----:B------:R0:W-:Y:S01]  /*58920*/  STL [R1+0x90], R2 ;  /* 0x0000900201007387 */ /* 0x0001e20000100800 */
[----:B-1----:R-:W-:-:S03]  /*58930*/  FMUL R3, R0, R12 ;  /* 0x0000000c00037220 */ /* 0x002fc60000400000 */
[----:B------:R-:W-:Y:S04]  /*58940*/  STL [R1+0x30], R20 ;  /* 0x0000301401007387 */ /* 0x000fe80000100800 */
[----:B------:R1:W-:Y:S01]  /*58950*/  STL [R1+0x94], R5 ;  /* 0x0000940501007387 */ /* 0x0003e20000100800 */
[----:B0-----:R-:W-:-:S03]  /*58960*/  FMUL R2, R0, R6 ;  /* 0x0000000600027220 */ /* 0x001fc60000400000 */
[----:B------:R-:W3:Y:S04]  /*58970*/  LDL.LU R13, [R1+0xcc0] ;  /* 0x000cc000010d7983 */ /* 0x000ee80000300800 */
[----:B------:R0:W-:Y:S04]  /*58980*/  STL [R1+0x80], R3 ;  /* 0x0000800301007387 */ /* 0x0001e80000100800 */
[----:B------:R-:W3:Y:S04]  /*58990*/  LDL.LU R12, [R1+0xcc4] ;  /* 0x000cc400010c7983 */ /* 0x000ee80000300800 */
[----:B------:R0:W-:Y:S04]  /*589a0*/  STL [R1+0x84], R2 ;  /* 0x0000840201007387 */ /* 0x0001e80000100800 */
[----:B------:R-:W-:Y:S04]  /*589b0*/  STL [R1+0x2c], R19 ;  /* 0x00002c1301007387 */ /* 0x000fe80000100800 */
[----:B------:R-:W3:Y:S04]  /*589c0*/  LDL.LU R6, [R1+0xcb0] ;  /* 0x000cb00001067983 */ /* 0x000ee80000300800 */
[----:B-1----:R-:W3:Y:S04]  /*589d0*/  LDL.LU R5, [R1+0xcb4] ;  /* 0x000cb40001057983 */ /* 0x002ee80000300800 */
[----:B0-----:R-:W3:Y:S04]  /*589e0*/  LDL.LU R3, [R1+0xca0] ;  /* 0x000ca00001037983 */ /* 0x001ee80000300800 */
[----:B------:R-:W3:Y:S04]  /*589f0*/  LDL.LU R2, [R1+0xca4] ;  /* 0x000ca40001027983 */ /* 0x000ee80000300800 */
[----:B--2---:R-:W-:Y:S01]  /*58a00*/  STL [R1+0x28], R18 ;  /* 0x0000281201007387 */ /* 0x004fe20000100800 */
[----:B----4-:R-:W-:-:S02]  /*58a10*/  FMUL R14, R0, R14 ;  /* 0x0000000e000e7220 */ /* 0x010fc40000400000 */
[----:B------:R-:W-:-:S03]  /*58a20*/  FMUL R11, R0, R11 ;  /* 0x0000000b000b7220 */ /* 0x000fc60000400000 */
[----:B------:R0:W-:Y:S01]  /*58a30*/  STL [R1+0x70], R14 ;  /* 0x0000700e01007387 */ /* 0x0001e20000100800 */
[----:B------:R-:W-:-:S03]  /*58a40*/  FMUL R10, R0, R10 ;  /* 0x0000000a000a7220 */ /* 0x000fc60000400000 */
[----:B------:R1:W-:Y:S01]  /*58a50*/  STL [R1+0x74], R11 ;  /* 0x0000740b01007387 */ /* 0x0003e20000100800 */
[----:B------:R-:W-:-:S03]  /*58a60*/  FMUL R9, R0, R9 ;  /* 0x0000000900097220 */ /* 0x000fc60000400000 */
[----:B------:R2:W-:Y:S04]  /*58a70*/  STL [R1+0x60], R10 ;  /* 0x0000600a01007387 */ /* 0x0005e80000100800 */
[----:B------:R4:W-:Y:S01]  /*58a80*/  STL [R1+0x64], R9 ;  /* 0x0000640901007387 */ /* 0x0009e20000100800 */
[----:B---3--:R-:W-:-:S03]  /*58a90*/  FMUL R8, R0, R8 ;  /* 0x0000000800087220 */ /* 0x008fc60000400000 */
[----:B0-----:R-:W3:Y:S01]  /*58aa0*/  LDL.LU R14, [R1+0xc90] ;  /* 0x000c9000010e7983 */ /* 0x001ee20000300800 */
[----:B------:R-:W-:-:S03]  /*58ab0*/  FMUL R7, R0, R7 ;  /* 0x0000000700077220 */ /* 0x000fc60000400000 */
[----:B------:R0:W-:Y:S04]  /*58ac0*/  STL [R1+0x50], R8 ;  /* 0x0000500801007387 */ /* 0x0001e80000100800 */
[----:B-1----:R-:W3:Y:S04]  /*58ad0*/  LDL.LU R11, [R1+0xc94] ;  /* 0x000c9400010b7983 */ /* 0x002ee80000300800 */
[----:B------:R1:W-:Y:S04]  /*58ae0*/  STL [R1+0x54], R7 ;  /* 0x0000540701007387 */ /* 0x0003e80000100800 */
[----:B--2---:R-:W2:Y:S04]  /*58af0*/  LDL.LU R10, [R1+0xc80] ;  /* 0x000c8000010a7983 */ /* 0x004ea80000300800 */
[----:B----4-:R-:W4:Y:S04]  /*58b00*/  LDL.LU R9, [R1+0xc84] ;  /* 0x000c840001097983 */ /* 0x010f280000300800 */
[----:B0-----:R-:W4:Y:S04]  /*58b10*/  LDL.LU R8, [R1+0xc70] ;  /* 0x000c700001087983 */ /* 0x001f280000300800 */
[----:B-1----:R-:W4:Y:S01]  /*58b20*/  LDL.LU R7, [R1+0xc74] ;  /* 0x000c740001077983 */ /* 0x002f220000300800 */
[----:B------:R-:W-:-:S02]  /*58b30*/  FMUL R13, R0, R13 ;  /* 0x0000000d000d7220 */ /* 0x000fc40000400000 */
[----:B------:R-:W-:-:S03]  /*58b40*/  FMUL R12, R0, R12 ;  /* 0x0000000c000c7220 */ /* 0x000fc60000400000 */
[----:B------:R0:W-:Y:S04]  /*58b50*/  STL [R1+0x40], R13 ;  /* 0x0000400d01007387 */ /* 0x0001e80000100800 */
[----:B------:R1:W-:Y:S01]  /*58b60*/  STL [R1+0x44], R12 ;  /* 0x0000440c01007387 */ /* 0x0003e20000100800 */
[C---:B------:R-:W-:Y:S02]  /*58b70*/  FMUL R6, R0.reuse, R6 ;  /* 0x0000000600067220 */ /* 0x040fe40000400000 */
[----:B------:R-:W-:-:S03]  /*58b80*/  FMUL R5, R0, R5 ;  /* 0x0000000500057220 */ /* 0x000fc60000400000 */
[----:B------:R1:W-:Y:S01]  /*58b90*/  STL [R1+0x650], R6 ;  /* 0x0006500601007387 */ /* 0x0003e20000100800 */
[----:B------:R-:W-:-:S03]  /*58ba0*/  FMUL R3, R0, R3 ;  /* 0x0000000300037220 */ /* 0x000fc60000400000 */
[----:B------:R1:W-:Y:S01]  /*58bb0*/  STL [R1+0x654], R5 ;  /* 0x0006540501007387 */ /* 0x0003e20000100800 */
[----:B------:R-:W-:-:S03]  /*58bc0*/  FMUL R2, R0, R2 ;  /* 0x0000000200027220 */ /* 0x000fc60000400000 */
[----:B0-----:R-:W4:Y:S04]  /*58bd0*/  LDL.LU R13, [R1+0xd50] ;  /* 0x000d5000010d7983 */ /* 0x001f280000300800 */
[----:B------:R0:W-:Y:S04]  /*58be0*/  STL [R1+0x660], R3 ;  /* 0x0006600301007387 */ /* 0x0001e80000100800 */
[----:B-1----:R-:W4:Y:S04]  /*58bf0*/  LDL.LU R12, [R1+0xd54] ;  /* 0x000d5400010c7983 */ /* 0x002f280000300800 */
[----:B------:R1:W-:Y:S04]  /*58c00*/  STL [R1+0x664], R2 ;  /* 0x0006640201007387 */ /* 0x0003e80000100800 */
[----:B------:R-:W4:Y:S04]  /*58c10*/  LDL.LU R6, [R1+0xd40] ;  /* 0x000d400001067983 */ /* 0x000f280000300800 */
[----:B------:R-:W4:Y:S04]  /*58c20*/  LDL.LU R5, [R1+0xd44] ;  /* 0x000d440001057983 */ /* 0x000f280000300800 */
[----:B0-----:R-:W4:Y:S04]  /*58c30*/  LDL.LU R3, [R1+0xc60] ;  /* 0x000c600001037983 */ /* 0x001f280000300800 */
[----:B-1----:R-:W4:Y:S01]  /*58c40*/  LDL.LU R2, [R1+0xc64] ;  /* 0x000c640001027983 */ /* 0x002f220000300800 */
[----:B---3--:R-:W-:-:S02]  /*58c50*/  FMUL R14, R0, R14 ;  /* 0x0000000e000e7220 */ /* 0x008fc40000400000 */
[----:B------:R-:W-:-:S03]  /*58c60*/  FMUL R11, R0, R11 ;  /* 0x0000000b000b7220 */ /* 0x000fc60000400000 */
[----:B------:R-:W-:Y:S01]  /*58c70*/  STL [R1+0x670], R14 ;  /* 0x0006700e01007387 */ /* 0x000fe20000100800 */
[----:B--2---:R-:W-:-:S03]  /*58c80*/  FMUL R10, R0, R10 ;  /* 0x0000000a000a7220 */ /* 0x004fc60000400000 */
[----:B------:R0:W-:Y:S01]  /*58c90*/  STL [R1+0x674], R11 ;  /* 0x0006740b01007387 */ /* 0x0001e20000100800 */
[----:B----4-:R-:W-:-:S03]  /*58ca0*/  FMUL R9, R0, R9 ;  /* 0x0000000900097220 */ /* 0x010fc60000400000 */
[----:B------:R1:W-:Y:S01]  /*58cb0*/  STL [R1+0x680], R10 ;  /* 0x0006800a01007387 */ /* 0x0003e20000100800 */
[----:B------:R-:W-:-:S03]  /*58cc0*/  FMUL R8, R0, R8 ;  /* 0x0000000800087220 */ /* 0x000fc60000400000 */
[----:B------:R2:W-:Y:S01]  /*58cd0*/  STL [R1+0x684], R9 ;  /* 0x0006840901007387 */ /* 0x0005e20000100800 */
[----:B------:R-:W-:-:S03]  /*58ce0*/  FMUL R7, R0, R7 ;  /* 0x0000000700077220 */ /* 0x000fc60000400000 */
[----:B0-----:R-:W3:Y:S04]  /*58cf0*/  LDL.LU R11, [R1+0x1274] ;  /* 0x00127400010b7983 */ /* 0x001ee80000300800 */
[----:B------:R0:W-:Y:S04]  /*58d00*/  STL [R1+0x690], R8 ;  /* 0x0006900801007387 */ /* 0x0001e80000100800 */
[----:B-1----:R-:W4:Y:S04]  /*58d10*/  LDL.LU R10, [R1+0xd38] ;  /* 0x000d3800010a7983 */ /* 0x002f280000300800 */
[----:B------:R1:W-:Y:S04]  /*58d20*/  STL [R1+0x694], R7 ;  /* 0x0006940701007387 */ /* 0x0003e80000100800 */
[----:B--2---:R-:W2:Y:S04]  /*58d30*/  LDL.LU R9, [R1+0xd3c] ;  /* 0x000d3c0001097983 */ /* 0x004ea80000300800 */
[----:B0-----:R-:W2:Y:S04]  /*58d40*/  LDL.LU R8, [R1+0xd28] ;  /* 0x000d280001087983 */ /* 0x001ea80000300800 */
[----:B-1----:R-:W2:Y:S01]  /*58d50*/  LDL.LU R7, [R1+0xd2c] ;  /* 0x000d2c0001077983 */ /* 0x002ea20000300800 */
[----:B------:R-:W-:-:S02]  /*58d60*/  FMUL R13, R0, R13 ;  /* 0x0000000d000d7220 */ /* 0x000fc40000400000 */
[----:B------:R-:W-:-:S03]  /*58d70*/  FMUL R12, R0, R12 ;  /* 0x0000000c000c7220 */ /* 0x000fc60000400000 */
[----:B------:R-:W-:Y:S01]  /*58d80*/  STL [R1+0x6a0], R13 ;  /* 0x0006a00d01007387 */ /* 0x000fe20000100800 */
[----:B------:R-:W-:-:S03]  /*58d90*/  FMUL R6, R0, R6 ;  /* 0x0000000600067220 */ /* 0x000fc60000400000 */
[----:B------:R-:W-:Y:S01]  /*58da0*/  STL [R1+0x6a4], R12 ;  /* 0x0006a40c01007387 */ /* 0x000fe20000100800 */
[----:B------:R-:W-:-:S03]  /*58db0*/  FMUL R5, R0, R5 ;  /* 0x0000000500057220 */ /* 0x000fc60000400000 */
[----:B------:R0:W-:Y:S01]  /*58dc0*/  STL [R1+0x6b0], R6 ;  /* 0x0006b00601007387 */ /* 0x0001e20000100800 */
[----:B------:R-:W-:-:S03]  /*58dd0*/  FMUL R3, R0, R3 ;  /* 0x0000000300037220 */ /* 0x000fc60000400000 */
[----:B------:R1:W-:Y:S04]  /*58de0*/  STL [R1+0x6b4], R5 ;  /* 0x0006b40501007387 */ /* 0x0003e80000100800 */
[----:B0-----:R-:W2:Y:S04]  /*58df0*/  LDL.LU R6, [R1+0xd18] ;  /* 0x000d180001067983 */ /* 0x001ea80000300800 */
[----:B------:R0:W-:Y:S04]  /*58e00*/  STL [R1+0x6c0], R3 ;  /* 0x0006c00301007387 */ /* 0x0001e80000100800 */
[----:B-1----:R-:W2:Y:S04]  /*58e10*/  LDL.LU R5, [R1+0xd1c] ;  /* 0x000d1c0001057983 */ /* 0x002ea80000300800 */
[----:B------:R-:W1:Y:S02]  /*58e20*/  S2R R21, SR_TID.X ;  /* 0x0000000000157919 */ /* 0x000e640000002100 */
[----:B-1----:R-:W-:-:S04]  /*58e30*/  LOP3.LUT R21, R21, 0x1c, RZ, 0xc0, !PT ;  /* 0x0000001c15157812 */ /* 0x002fc800078ec0ff */
[----:B------:R-:W-:-:S05]  /*58e40*/  LEA.HI R21, R21, 0x58, RZ, 0x1e ;  /* 0x0000005815157811 */ /* 0x000fca00078ff0ff */
[----:B------:R-:W3:Y:S01]  /*58e50*/  LDS R4, [R21.X16+0x20000] ;  /* 0x0200000015047984 */ /* 0x000ee2000000c800 */
[----:B------:R-:W-:-:S05]  /*58e60*/  FMUL R0, R0, R2 ;  /* 0x0000000200007220 */ /* 0x000fca0000400000 */
[----:B------:R4:W-:Y:S04]  /*58e70*/  STL [R1+0x6c4], R0 ;  /* 0x0006c40001007387 */ /* 0x0009e80000100800 */
[----:B------:R-:W2:Y:S04]  /*58e80*/  LDL.LU R14, [R1+0xd08] ;  /* 0x000d0800010e7983 */ /* 0x000ea80000300800 */
[----:B------:R-:W2:Y:S04]  /*58e90*/  LDL.LU R13, [R1+0xd0c] ;  /* 0x000d0c00010d7983 */ /* 0x000ea80000300800 */
[----:B0-----:R-:W2:Y:S04]  /*58ea0*/  LDL.LU R3, [R1+0xcf8] ;  /* 0x000cf80001037983 */ /* 0x001ea80000300800 */
[----:B------:R-:W2:Y:S01]  /*58eb0*/  LDL.LU R2, [R1+0xcfc] ;  /* 0x000cfc0001027983 */ /* 0x000ea20000300800 */
[----:B---3--:R-:W-:-:S02]  /*58ec0*/  FFMA R11, R22, R11, R4 ;  /* 0x0000000b160b7223 */ /* 0x008fc40000000004 */
[----:B----4-:R-:W-:-:S03]  /*58ed0*/  FMUL R0, R22, R10 ;  /* 0x0000000a16007220 */ /* 0x010fc60000400000 */
[----:B------:R-:W-:Y:S04]  /*58ee0*/  STL [R1+0x1274], R11 ;  /* 0x0012740b01007387 */ /* 0x000fe80000100800 */
[----:B------:R0:W-:Y:S01]  /*58ef0*/  STL [R1+0xb8], R0 ;  /* 0x0000b80001007387 */ /* 0x0001e20000100800 */
[C---:B--2---:R-:W-:Y:S02]  /*58f00*/  FMUL R9, R22.reuse, R9 ;  /* 0x0000000916097220 */ /* 0x044fe40000400000 */
[----:B------:R-:W-:-:S03]  /*58f10*/  FMUL R4, R22, R8 ;  /* 0x0000000816047220 */ /* 0x000fc60000400000 */
[----:B------:R1:W-:Y:S01]  /*58f20*/  STL [R1+0xbc], R9 ;  /* 0x0000bc0901007387 */ /* 0x0003e20000100800 */
[----:B0-----:R-:W-:-:S03]  /*58f30*/  FMUL R0, R22, R7 ;  /* 0x0000000716007220 */ /* 0x001fc60000400000 */
[----:B------:R-:W2:Y:S04]  /*58f40*/  LDL.LU R12, [R1+0xce8] ;  /* 0x000ce800010c7983 */ /* 0x000ea80000300800 */
[----:B------:R0:W-:Y:S04]  /*58f50*/  STL [R1+0xa8], R4 ;  /* 0x0000a80401007387 */ /* 0x0001e80000100800 */
[----:B------:R-:W3:Y:S04]  /*58f60*/  LDL.LU R11, [R1+0xcec] ;  /* 0x000cec00010b7983 */ /* 0x000ee80000300800 */
[----:B------:R4:W-:Y:S04]  /*58f70*/  STL [R1+0xac], R0 ;  /* 0x0000ac0001007387 */ /* 0x0009e80000100800 */
[----:B------:R-:W3:Y:S04]  /*58f80*/  LDL.LU R10, [R1+0xcd8] ;  /* 0x000cd800010a7983 */ /* 0x000ee80000300800 */
[----:B-1----:R-:W3:Y:S04]  /*58f90*/  LDL.LU R9, [R1+0xcdc] ;  /* 0x000cdc0001097983 */ /* 0x002ee80000300800 */
[----:B------:R-:W3:Y:S04]  /*58fa0*/  LDL.LU R8, [R1+0xcc8] ;  /* 0x000cc80001087983 */ /* 0x000ee80000300800 */
[----:B------:R-:W3:Y:S01]  /*58fb0*/  LDL.LU R7, [R1+0xccc] ;  /* 0x000ccc0001077983 */ /* 0x000ee20000300800 */
[----:B0-----:R-:W-:-:S03]  /*58fc0*/  FMUL R4, R22, R6 ;  /* 0x0000000616047220 */ /* 0x001fc60000400000 */
[----:B------:R-:W3:Y:S04]  /*58fd0*/  LDL.LU R6, [R1+0xcb8] ;  /* 0x000cb80001067983 */ /* 0x000ee80000300800 */
[----:B------:R-:W-:Y:S01]  /*58fe0*/  STL [R1+0x98], R4 ;  /* 0x0000980401007387 */ /* 0x000fe20000100800 */
[----:B----4-:R-:W-:-:S03]  /*58ff0*/  FMUL R0, R22, R5 ;  /* 0x0000000516007220 */ /* 0x010fc60000400000 */
[----:B------:R-:W4:Y:S04]  /*59000*/  LDL.LU R5, [R1+0xcbc] ;  /* 0x000cbc0001057983 */ /* 0x000f280000300800 */
[----:B------:R0:W-:Y:S02]  /*59010*/  STL [R1+0x9c], R0 ;  /* 0x00009c0001007387 */ /* 0x0001e40000100800 */
[C---:B0-----:R-:W-:Y:S02]  /*59020*/  FMUL R0, R22.reuse, R14 ;  /* 0x0000000e16007220 */ /* 0x041fe40000400000 */
[----:B------:R-:W-:-:S03]  /*59030*/  FMUL R4, R22, R13 ;  /* 0x0000000d16047220 */ /* 0x000fc60000400000 */
[----:B------:R0:W-:Y:S01]  /*59040*/  STL [R1+0x88], R0 ;  /* 0x0000880001007387 */ /* 0x0001e20000100800 */
[----:B------:R-:W-:-:S03]  /*59050*/  FMUL R3, R22, R3 ;  /* 0x0000000316037220 */ /* 0x000fc60000400000 */
[----:B------:R1:W-:Y:S01]  /*59060*/  STL [R1+0x8c], R4 ;  /* 0x00008c0401007387 */ /* 0x0003e20000100800 */
[----:B0-----:R-:W-:-:S03]  /*59070*/  FMUL R0, R22, R2 ;  /* 0x0000000216007220 */ /* 0x001fc60000400000 */
[----:B-1----:R-:W4:Y:S04]  /*59080*/  LDL.LU R4, [R1+0xca8] ;  /* 0x000ca80001047983 */ /* 0x002f280000300800 */
[----:B------:R0:W-:Y:S04]  /*59090*/  STL [R1+0x78], R3 ;  /* 0x0000780301007387 */ /* 0x0001e80000100800 */
[----:B0-----:R-:W4:Y:S04]  /*590a0*/  LDL.LU R3, [R1+0xcac] ;  /* 0x000cac0001037983 */ /* 0x001f280000300800 */
[----:B------:R0:W-:Y:S04]  /*590b0*/  STL [R1+0x7c], R0 ;  /* 0x00007c0001007387 */ /* 0x0001e80000100800 */
[----:B------:R-:W4:Y:S04]  /*590c0*/  LDL.LU R2, [R1+0xc98] ;  /* 0x000c980001027983 */ /* 0x000f280000300800 */
[----:B0-----:R-:W4:Y:S01]  /*590d0*/  LDL.LU R0, [R1+0xc9c] ;  /* 0x000c9c0001007983 */ /* 0x001f220000300800 */
[----:B--2---:R-:W-:-:S02]  /*590e0*/  FMUL R12, R22, R12 ;  /* 0x0000000c160c7220 */ /* 0x004fc40000400000 */
[----:B---3--:R-:W-:-:S03]  /*590f0*/  FMUL R11, R22, R11 ;  /* 0x0000000b160b7220 */ /* 0x008fc60000400000 */
[----:B------:R-:W-:Y:S01]  /*59100*/  STL [R1+0x68], R12 ;  /* 0x0000680c01007387 */ /* 0x000fe20000100800 */
[----:B------:R-:W-:-:S03]  /*59110*/  FMUL R10, R22, R10 ;  /* 0x0000000a160a7220 */ /* 0x000fc60000400000 */
[----:B------:R-:W-:Y:S01]  /*59120*/  STL [R1+0x6c], R11 ;  /* 0x00006c0b01007387 */ /* 0x000fe20000100800 */
[----:B------:R-:W-:-:S03]  /*59130*/  FMUL R9, R22, R9 ;  /* 0x0000000916097220 */ /* 0x000fc60000400000 */
[----:B------:R0:W-:Y:S01]  /*59140*/  STL [R1+0x58], R10 ;  /* 0x0000580a01007387 */ /* 0x0001e20000100800 */
[----:B------:R-:W-:-:S03]  /*59150*/  FMUL R8, R22, R8 ;  /* 0x0000000816087220 */ /* 0x000fc60000400000 */
[----:B------:R1:W-:Y:S01]  /*59160*/  STL [R1+0x5c], R9 ;  /* 0x00005c0901007387 */ /* 0x0003e20000100800 */
[----:B------:R-:W-:-:S03]  /*59170*/  FMUL R7, R22, R7 ;  /* 0x0000000716077220 */ /* 0x000fc60000400000 */
[----:B0-----:R-:W2:Y:S04]  /*59180*/  LDL.LU R10, [R1+0xc88] ;  /* 0x000c8800010a7983 */ /* 0x001ea80000300800 */
[----:B------:R0:W-:Y:S04]  /*59190*/  STL [R1+0x48], R8 ;  /* 0x0000480801007387 */ /* 0x0001e80000100800 */
[----:B------:R3:W-:Y:S04]  /*591a0*/  STL [R1+0x4c], R7 ;  /* 0x00004c0701007387 */ /* 0x0007e80000100800 */
[----:B-1----:R-:W2:Y:S01]  /*591b0*/  LDL.LU R9, [R1+0xc8c] ;  /* 0x000c8c0001097983 */ /* 0x002ea20000300800 */
[----:B------:R-:W-:-:S05]  /*591c0*/  FMUL R6, R22, R6 ;  /* 0x0000000616067220 */ /* 0x000fca0000400000 */
[----:B------:R1:W-:Y:S01]  /*591d0*/  STL [R1+0x658], R6 ;  /* 0x0006580601007387 */ /* 0x0003e20000100800 */
[----:B----4-:R-:W-:-:S03]  /*591e0*/  FMUL R5, R22, R5 ;  /* 0x0000000516057220 */ /* 0x010fc60000400000 */
[----:B0-----:R-:W4:Y:S04]  /*591f0*/  LDL.LU R8, [R1+0xc78] ;  /* 0x000c780001087983 */ /* 0x001f280000300800 */
[----:B------:R0:W-:Y:S04]  /*59200*/  STL [R1+0x65c], R5 ;  /* 0x00065c0501007387 */ /* 0x0001e80000100800 */
[----:B---3--:R-:W3:Y:S04]  /*59210*/  LDL.LU R7, [R1+0xc7c] ;  /* 0x000c7c0001077983 */ /* 0x008ee80000300800 */
[----:B-1----:R-:W3:Y:S04]  /*59220*/  LDL.LU R6, [R1+0xd58] ;  /* 0x000d580001067983 */ /* 0x002ee80000300800 */
[----:B0-----:R-:W3:Y:S04]  /*59230*/  LDL.LU R5, [R1+0xd5c] ;  /* 0x000d5c0001057983 */ /* 0x001ee80000300800 */
[----:B------:R-:W0:Y:S02]  /*59240*/  S2R R21, SR_TID.X ;  /* 0x0000000000157919 */ /* 0x000e240000002100 */
[----:B0-----:R-:W-:-:S04]  /*59250*/  LOP3.LUT R21, R21, 0x1c, RZ, 0xc0, !PT ;  /* 0x0000001c15157812 */ /* 0x001fc800078ec0ff */
[----:B------:R-:W-:Y:S01]  /*59260*/  LEA.HI R21, R21, 0x60, RZ, 0x1e ;  /* 0x0000006015157811 */ /* 0x000fe200078ff0ff */
[----:B------:R-:W-:-:S05]  /*59270*/  FMUL R4, R22, R4 ;  /* 0x0000000416047220 */ /* 0x000fca0000400000 */
[----:B------:R0:W-:Y:S01]  /*59280*/  STL [R1+0x668], R4 ;  /* 0x0006680401007387 */ /* 0x0001e20000100800 */
[----:B------:R-:W-:-:S05]  /*59290*/  FMUL R3, R22, R3 ;  /* 0x0000000316037220 */ /* 0x000fca0000400000 */
[----:B------:R1:W-:Y:S01]  /*592a0*/  STL [R1+0x66c], R3 ;  /* 0x00066c0301007387 */ /* 0x0003e20000100800 */
[----:B------:R-:W-:-:S03]  /*592b0*/  FMUL R2, R22, R2 ;  /* 0x0000000216027220 */ /* 0x000fc60000400000 */
[----:B0-----:R-:W3:Y:S01]  /*592c0*/  LDL.LU R4, [R1+0xd48] ;  /* 0x000d480001047983 */ /* 0x001ee20000300800 */
[----:B------:R-:W-:-:S03]  /*592d0*/  FMUL R0, R22, R0 ;  /* 0x0000000016007220 */ /* 0x000fc60000400000 */
[----:B------:R0:W-:Y:S04]  /*592e0*/  STL [R1+0x678], R2 ;  /* 0x0006780201007387 */ /* 0x0001e80000100800 */
[----:B------:R0:W-:Y:S04]  /*592f0*/  STL [R1+0x67c], R0 ;  /* 0x00067c0001007387 */ /* 0x0001e80000100800 */
[----:B-1----:R-:W3:Y:S04]  /*59300*/  LDL.LU R3, [R1+0xd4c] ;  /* 0x000d4c0001037983 */ /* 0x002ee80000300800 */
[----:B0-----:R-:W3:Y:S04]  /*59310*/  LDL.LU R2, [R1+0xc68] ;  /* 0x000c680001027983 */ /* 0x001ee80000300800 */
[----:B------:R-:W3:Y:S04]  /*59320*/  LDL.LU R0, [R1+0xc6c] ;  /* 0x000c6c0001007983 */ /* 0x000ee80000300800 */
[----:B------:R-:W3:Y:S04]  /*59330*/  LDL.LU R19, [R1+0xd60] ;  /* 0x000d600001137983 */ /* 0x000ee80000300800 */
[----:B------:R-:W3:Y:S01]  /*59340*/  LDL.LU R20, [R1+0xd68] ;  /* 0x000d680001147983 */ /* 0x000ee20000300800 */
[----:B--2---:R-:W-:-:S02]  /*59350*/  FMUL R11, R22, R10 ;  /* 0x0000000a160b7220 */ /* 0x004fc40000400000 */
[C---:B------:R-:W-:Y:S02]  /*59360*/  FMUL R10, R22.reuse, R9 ;  /* 0x00000009160a7220 */ /* 0x040fe40000400000 */
[C---:B----4-:R-:W-:Y:S02]  /*59370*/  FMUL R9, R22.reuse, R8 ;  /* 0x0000000816097220 */ /* 0x050fe40000400000 */
[C---:B---3--:R-:W-:Y:S02]  /*59380*/  FMUL R8, R22.reuse, R7 ;  /* 0x0000000716087220 */ /* 0x048fe40000400000 */
[----:B------:R-:W0:Y:S01]  /*59390*/  LDS R7, [R21.X16+0x20000] ;  /* 0x0200000015077984 */ /* 0x000e22000000c800 */
[----:B------:R-:W-:-:S03]  /*593a0*/  FMUL R6, R22, R6 ;  /* 0x0000000616067220 */ /* 0x000fc60000400000 */
[----:B------:R-:W-:Y:S04]  /*593b0*/  STL [R1+0x688], R11 ;  /* 0x0006880b01007387 */ /* 0x000fe80000100800 */
[----:B------:R-:W-:Y:S01]  /*593c0*/  STL [R1+0x68c], R10 ;  /* 0x00068c0a01007387 */ /* 0x000fe20000100800 */
[----:B------:R-:W-:-:S03]  /*593d0*/  FMUL R5, R22, R5 ;  /* 0x0000000516057220 */ /* 0x000fc60000400000 */
[----:B------:R-:W-:Y:S04]  /*593e0*/  STL [R1+0x698], R9 ;  /* 0x0006980901007387 */ /* 0x000fe80000100800 */
[----:B------:R-:W-:Y:S04]  /*593f0*/  STL [R1+0x69c], R8 ;  /* 0x00069c0801007387 */ /* 0x000fe80000100800 */
[----:B0-----:R-:W-:Y:S04]  /*59400*/  STL [R1+0x24], R7 ;  /* 0x0000240701007387 */ /* 0x001fe80000100800 */
[----:B------:R-:W2:Y:S04]  /*59410*/  LDL.LU R12, [R1+0xc50] ;  /* 0x000c5000010c7983 */ /* 0x000ea80000300800 */
[----:B------:R-:W-:Y:S04]  /*59420*/  STL [R1+0x6a8], R6 ;  /* 0x0006a80601007387 */ /* 0x000fe80000100800 */
[----:B------:R-:W2:Y:S04]  /*59430*/  LDL.LU R13, [R1+0xc58] ;  /* 0x000c5800010d7983 */ /* 0x000ea80000300800 */
[----:B------:R-:W-:Y:S04]  /*59440*/  STL [R1+0x6ac], R5 ;  /* 0x0006ac0501007387 */ /* 0x000fe80000100800 */
[----:B------:R-:W3:Y:S04]  /*59450*/  LDL.LU R16, [R1+0xd80] ;  /* 0x000d800001107983 */ /* 0x000ee80000300800 */
[----:B------:R-:W3:Y:S01]  /*59460*/  LDL.LU R17, [R1+0xd84] ;  /* 0x000d840001117983 */ /* 0x000ee20000300800 */
[----:B------:R-:W-:-:S05]  /*59470*/  FMUL R4, R22, R4 ;  /* 0x0000000416047220 */ /* 0x000fca0000400000 */
[----:B------:R0:W-:Y:S01]  /*59480*/  STL [R1+0x6b8], R4 ;  /* 0x0006b80401007387 */ /* 0x0001e20000100800 */
[C---:B------:R-:W-:Y:S02]  /*59490*/  FMUL R3, R22.reuse, R3 ;  /* 0x0000000316037220 */ /* 0x040fe40000400000 */
[----:B------:R-:W-:-:S03]  /*594a0*/  FMUL R2, R22, R2 ;  /* 0x0000000216027220 */ /* 0x000fc60000400000 */
[----:B------:R-:W-:Y:S01]  /*594b0*/  STL [R1+0x6bc], R3 ;  /* 0x0006bc0301007387 */ /* 0x000fe20000100800 */
[----:B------:R-:W-:-:S03]  /*594c0*/  FMUL R0, R22, R0 ;  /* 0x0000000016007220 */ /* 0x000fc60000400000 */
[----:B------:R-:W4:Y:S04]  /*594d0*/  LDL.LU R27, [R1+0xd7c] ;  /* 0x000d7c00011b7983 */ /* 0x000f280000300800 */
[----:B------:R-:W-:Y:S04]  /*594e0*/  STL [R1+0x6c8], R2 ;  /* 0x0006c80201007387 */ /* 0x000fe80000100800 */
[----:B------:R-:W4:Y:S04]  /*594f0*/  LDL.LU R22, [R1+0xc48] ;  /* 0x000c480001167983 */ /* 0x000f280000300800 */
[----:B------:R1:W-:Y:S04]  /*59500*/  STL [R1+0x6cc], R0 ;  /* 0x0006cc0001007387 */ /* 0x0003e80000100800 */
[----:B0-----:R-:W4:Y:S04]  /*59510*/  LDL.LU R4, [R1+0xc30] ;  /* 0x000c300001047983 */ /* 0x001f280000300800 */
        /* <DEDUP_REMOVED lines=10> */
[----:B------:R-:W-:-:S03]  /*595c0*/  F2FP.PACK_AB R24, R19, R20 ;  /* 0x000000141318723e */ /* 0x000fc600000000ff */
        /* <DEDUP_REMOVED lines=9> */
[----:B------:R0:W-:Y:S04]  /*59660*/  STL [R1+0x4730], R24 ;  /* 0x0047301801007387 */ /* 0x0001e80000100800 */
[----:B0-----:R-:W4:Y:S01]  /*59670*/  LDL.LU R24, [R1+0xc44] ;  /* 0x000c440001187983 */ /* 0x001f220000300800 */
[----:B--2---:R-:W-:-:S03]  /*59680*/  F2FP.PACK_AB R13, R12, R13 ;  /* 0x0000000d0c0d723e */ /* 0x004fc600000000ff */
[----:B------:R-:W2:Y:S04]  /*59690*/  LDL.LU R12, [R1+0xc20] ;  /* 0x000c2000010c7983 */ /* 0x000ea80000300800 */
[----:B------:R0:W-:Y:S01]  /*596a0*/  STL [R1+0x1c], R13 ;  /* 0x00001c0d01007387 */ /* 0x0001e20000100800 */
[----:B---3--:R-:W-:-:S03]  /*596b0*/  F2FP.PACK_AB R28, R16, R17 ;  /* 0x00000011101c723e */ /* 0x008fc600000000ff */
[----:B------:R-:W2:Y:S04]  /*596c0*/  LDL.LU R17, [R1+0xc2c] ;  /* 0x000c2c0001117983 */ /* 0x000ea80000300800 */
[----:B0-----:R-:W3:Y:S04]  /*596d0*/  LDL.LU R13, [R1+0xbe4] ;  /* 0x000be400010d7983 */ /* 0x001ee80000300800 */
[----:B------:R-:W3:Y:S04]  /*596e0*/  LDL.LU R16, [R1+0xbec] ;  /* 0x000bec0001107983 */ /* 0x000ee80000300800 */
[----:B------:R0:W-:Y:S04]  /*596f0*/  STL [R1+0x4720], R28 ;  /* 0x0047201c01007387 */ /* 0x0001e80000100800 */
[----:B0-----:R-:W2:Y:S01]  /*59700*/  LDL.LU R28, [R1+0xd78] ;  /* 0x000d7800011c7983 */ /* 0x001ea20000300800 */
[----:B----4-:R-:W-:-:S02]  /*59710*/  F2FP.PACK_AB R26, R2, R26 ;  /* 0x0000001a021a723e */ /* 0x010fc400000000ff */
[----:B------:R-:W-:Y:S02]  /*59720*/  F2FP.PACK_AB R25, R3, R25 ;  /* 0x000000190319723e */ /* 0x000fe400000000ff */
[----:B------:R-:W-:Y:S02]  /*59730*/  F2FP.PACK_AB R23, R6, R23 ;  /* 0x000000170617723e */ /* 0x000fe400000000ff */
[----:B------:R-:W-:Y:S02]  /*59740*/  F2FP.PACK_AB R21, R15, R21 ;  /* 0x000000150f15723e */ /* 0x000fe400000000ff */
[----:B------:R-:W-:Y:S02]  /*59750*/  F2FP.PACK_AB R22, R24, R22 ;  /* 0x000000161816723e */ /* 0x000fe400000000ff */
[----:B--2---:R-:W-:-:S05]  /*59760*/  F2FP.PACK_AB R27, R28, R27 ;  /* 0x0000001b1c1b723e */ /* 0x004fca00000000ff */
[----:B------:R0:W-:Y:S01]  /*59770*/  STL [R1+0x4724], R27 ;  /* 0x0047241b01007387 */ /* 0x0001e20000100800 */
[----:B------:R-:W-:Y:S02]  /*59780*/  F2FP.PACK_AB R28, R8, R5 ;  /* 0x00000005081c723e */ /* 0x000fe400000000ff */
[----:B0-----:R-:W-:-:S05]  /*59790*/  F2FP.PACK_AB R27, R4, R0 ;  /* 0x00000000041b723e */ /* 0x001fca00000000ff */
[----:B------:R-:W-:Y:S04]  /*597a0*/  STL [R1+0x4728], R27 ;  /* 0x0047281b01007387 */ /* 0x000fe80000100800 */
[----:B------:R0:W-:Y:S04]  /*597b0*/  STL [R1+0x10], R22 ;  /* 0x0000101601007387 */ /* 0x0001e80000100800 */
[----:B------:R-:W-:Y:S04]  /*597c0*/  STL [R1+0x472c], R26 ;  /* 0x00472c1a01007387 */ /* 0x000fe80000100800 */
[----:B------:R-:W-:Y:S01]  /*597d0*/  STL [R1+0x4734], R25 ;  /* 0x0047341901007387 */ /* 0x000fe20000100800 */
[----:B0-----:R-:W-:-:S03]  /*597e0*/  F2FP.PACK_AB R22, R7, R9 ;  /* 0x000000090716723e */ /* 0x001fc600000000ff */
[----:B------:R-:W-:Y:S04]  /*597f0*/  STL [R1+0x4738], R28 ;  /* 0x0047381c01007387 */ /* 0x000fe80000100800 */
[----:B------:R-:W-:Y:S04]  /*59800*/  STL [R1+0x473c], R23 ;  /* 0x00473c1701007387 */ /* 0x000fe80000100800 */
[----:B------:R-:W-:Y:S04]  /*59810*/  STL [R1+0x4740], R22 ;  /* 0x0047401601007387 */ /* 0x000fe80000100800 */
[----:B------:R-:W2:Y:S04]  /*59820*/  LDL.LU R3, [R1+0xbd4] ;  /* 0x000bd40001037983 */ /* 0x000ea80000300800 */
[----:B------:R-:W2:Y:S01]  /*59830*/  LDL.LU R15, [R1+0xbdc] ;  /* 0x000bdc00010f7983 */ /* 0x000ea20000300800 */
[----:B------:R-:W-:-:S02]  /*59840*/  F2FP.PACK_AB R20, R10, R20 ;  /* 0x000000140a14723e */ /* 0x000fc400000000ff */
[----:B------:R-:W-:Y:S01]  /*59850*/  F2FP.PACK_AB R19, R11, R19 ;  /* 0x000000130b13723e */ /* 0x000fe200000000ff */
[----:B------:R-:W-:Y:S01]  /*59860*/  STL [R1+0x4744], R21 ;  /* 0x0047441501007387 */ /* 0x000fe20000100800 */
[----:B------:R-:W-:Y:S02]  /*59870*/  F2FP.PACK_AB R18, R14, R18 ;  /* 0x000000120e12723e */ /* 0x000fe400000000ff */
[----:B------:R-:W-:Y:S01]  /*59880*/  F2FP.PACK_AB R17, R12, R17 ;  /* 0x000000110c11723e */ /* 0x000fe200000000ff */
[----:B------:R-:W-:Y:S04]  /*59890*/  STL [R1+0x4748], R20 ;  /* 0x0047481401007387 */ /* 0x000fe80000100800 */
[----:B------:R-:W-:Y:S01]  /*598a0*/  STL [R1+0x474c], R19 ;  /* 0x00474c1301007387 */ /* 0x000fe20000100800 */
[----:B---3--:R-:W-:-:S03]  /*598b0*/  F2FP.PACK_AB R16, R13, R16 ;  /* 0x000000100d10723e */ /* 0x008fc600000000ff */
[----:B------:R-:W3:Y:S04]  /*598c0*/  LDL.LU R0, [R1+0xc14] ;  /* 0x000c140001007983 */ /* 0x000ee80000300800 */
[----:B------:R-:W3:Y:S04]  /*598d0*/  LDL.LU R14, [R1+0xc1c] ;  /* 0x000c1c00010e7983 */ /* 0x000ee80000300800 */
[----:B------:R-:W-:Y:S04]  /*598e0*/  STL [R1+0x4750], R18 ;  /* 0x0047501201007387 */ /* 0x000fe80000100800 */
[----:B------:R0:W-:Y:S04]  /*598f0*/  STL [R1+0x4754], R17 ;  /* 0x0047541101007387 */ /* 0x0001e80000100800 */
[----:B------:R-:W4:Y:S04]  /*59900*/  LDL.LU R13, [R1+0xc08] ;  /* 0x000c0800010d7983 */ /* 0x000f280000300800 */
[----:B------:R-:W4:Y:S04]  /*59910*/  LDL.LU R12, [R1+0xbcc] ;  /* 0x000bcc00010c7983 */ /* 0x000f280000300800 */
        /* <DEDUP_REMOVED lines=15> */
[----:B0-----:R-:W4:Y:S04]  /*59a10*/  LDL.LU R16, [R1+0xbc8] ;  /* 0x000bc80001107983 */ /* 0x001f280000300800 */
[----:B------:R-:W4:Y:S04]  /*59a20*/  LDL.LU R28, [R1+0x820] ;  /* 0x00082000011c7983 */ /* 0x000f280000300800 */
[----:B------:R-:W4:Y:S04]  /*59a30*/  LDL.LU R4, [R1+0x830] ;  /* 0x0008300001047983 */ /* 0x000f280000300800 */
[----:B------:R-:W4:Y:S01]  /*59a40*/  LDL.LU R25, [R1+0x7fc] ;  /* 0x0007fc0001197983 */ /* 0x000f220000300800 */
[----:B--2---:R-:W-:-:S03]  /*59a50*/  F2FP.PACK_AB R15, R3, R15 ;  /* 0x0000000f030f723e */ /* 0x004fc600000000ff */
[----:B------:R-:W2:Y:S04]  /*59a60*/  LDL.LU R3, [R1+0x80c] ;  /* 0x00080c0001037983 */ /* 0x000ea80000300800 */
[----:B------:R-:W2:Y:S04]  /*59a70*/  LDL.LU R24, [R1+0x83c] ;  /* 0x00083c0001187983 */ /* 0x000ea80000300800 */
[----:B------:R-:W2:Y:S04]  /*59a80*/  LDL.LU R2, [R1+0x844] ;  /* 0x0008440001027983 */ /* 0x000ea80000300800 */
[----:B------:R0:W-:Y:S04]  /*59a90*/  STL [R1+0x475c], R15 ;  /* 0x00475c0f01007387 */ /* 0x0001e80000100800 */
[----:B0-----:R-:W2:Y:S01]  /*59aa0*/  LDL.LU R15, [R1+0xc00] ;  /* 0x000c0000010f7983 */ /* 0x001ea20000300800 */
[----:B---3--:R-:W-:-:S03]  /*59ab0*/  F2FP.PACK_AB R14, R0, R14 ;  /* 0x0000000e000e723e */ /* 0x008fc600000000ff */
[----:B------:R-:W3:Y:S04]  /*59ac0*/  LDL.LU R26, [R1+0x814] ;  /* 0x00081400011a7983 */ /* 0x000ee80000300800 */
[----:B------:R-:W3:Y:S04]  /*59ad0*/  LDL.LU R0, [R1+0x824] ;  /* 0x0008240001007983 */ /* 0x000ee80000300800 */
[----:B------:R-:W3:Y:S04]  /*59ae0*/  LDL.LU R27, [R1+0x24] ;  /* 0x00002400011b7983 */ /* 0x000ee80000300800 */
[----:B------:R-:W-:Y:S01]  /*59af0*/  STL [R1+0x4760], R14 ;  /* 0x0047600e01007387 */ /* 0x000fe20000100800 */
[----:B----4-:R-:W-:-:S02]  /*59b00*/  F2FP.PACK_AB R11, R17, R11 ;  /* 0x0000000b110b723e */ /* 0x010fc400000000ff */
[----:B------:R-:W-:Y:S02]  /*59b10*/  F2FP.PACK_AB R10, R18, R10 ;  /* 0x0000000a120a723e */ /* 0x000fe400000000ff */
[----:B------:R-:W-:Y:S02]  /*59b20*/  F2FP.PACK_AB R9, R19, R9 ;  /* 0x000000091309723e */ /* 0x000fe400000000ff */
[----:B------:R-:W-:Y:S02]  /*59b30*/  F2FP.PACK_AB R12, R16, R12 ;  /* 0x0000000c100c723e */ /* 0x000fe400000000ff */
[----:B------:R-:W-:Y:S02]  /*59b40*/  F2FP.PACK_AB R8, R20, R8 ;  /* 0x000000081408723e */ /* 0x000fe400000000ff */
[----:B------:R-:W-:Y:S02]  /*59b50*/  F2FP.PACK_AB R7, R21, R7 ;  /* 0x000000071507723e */ /* 0x000fe400000000ff */
[----:B------:R-:W-:-:S02]  /*59b60*/  F2FP.PACK_AB R6, R22, R6 ;  /* 0x000000061606723e */ /* 0x000fc400000000ff */
[----:B------:R-:W-:Y:S02]  /*59b70*/  F2FP.PACK_AB R5, R23, R5 ;  /* 0x000000051705723e */ /* 0x000fe400000000ff */
[----:B------:R-:W-:Y:S02]  /*59b80*/  F2FP.PACK_AB R4, R28, R4 ;  /* 0x000000041c04723e */ /* 0x000fe400000000ff */
[----:B--2---:R-:W-:-:S05]  /*59b90*/  F2FP.PACK_AB R13, R15, R13 ;  /* 0x0000000d0f0d723e */ /* 0x004fca00000000ff */
[----:B------:R-:W-:Y:S04]  /*59ba0*/  STL [R1+0x4764], R13 ;  /* 0x0047640d01007387 */ /* 0x000fe80000100800 */
[----:B------:R-:W-:Y:S04]  /*59bb0*/  STL [R1+0x4768], R12 ;  /* 0x0047680c01007387 */ /* 0x000fe80000100800 */
[----:B------:R-:W-:Y:S04]  /*59bc0*/  STL [R1+0x476c], R11 ;  /* 0x00476c0b01007387 */ /* 0x000fe80000100800 */
[----:B------:R-:W-:Y:S04]  /*59bd0*/  STL [R1+0x4770], R10 ;  /* 0x0047700a01007387 */ /* 0x000fe80000100800 */
[----:B------:R0:W-:Y:S04]  /*59be0*/  STL [R1+0x4774], R9 ;  /* 0x0047740901007387 */ /* 0x0001e80000100800 */
[----:B0-----:R-:W2:Y:S01]  /*59bf0*/  LDL.LU R9, [R1+0x1278] ;  /* 0x0012780001097983 */ /* 0x001ea20000300800 */
[----:B------:R-:W-:-:S03]  /*59c00*/  F2FP.PACK_AB R3, R25, R3 ;  /* 0x000000031903723e */ /* 0x000fc600000000ff */
[----:B------:R0:W-:Y:S04]  /*59c10*/  STL [R1+0x4778], R8 ;  /* 0x0047780801007387 */ /* 0x0001e80000100800 */
[----:B------:R-:W-:Y:S01]  /*59c20*/  STL [R1+0x477c], R7 ;  /* 0x00477c0701007387 */ /* 0x000fe20000100800 */
[----:B------:R-:W-:-:S03]  /*59c30*/  F2FP.PACK_AB R2, R24, R2 ;  /* 0x000000021802723e */ /* 0x000fc600000000ff */
[----:B------:R-:W-:Y:S04]  /*59c40*/  STL [R1+0x4780], R6 ;  /* 0x0047800601007387 */ /* 0x000fe80000100800 */
[----:B------:R-:W-:Y:S04]  /*59c50*/  STL [R1+0x4784], R5 ;  /* 0x0047840501007387 */ /* 0x000fe80000100800 */
[----:B------:R-:W-:Y:S04]  /*59c60*/  STL [R1+0x4788], R4 ;  /* 0x0047880401007387 */ /* 0x000fe80000100800 */
[----:B------:R-:W-:Y:S04]  /*59c70*/  STL [R1+0x478c], R3 ;  /* 0x00478c0301007387 */ /* 0x000fe80000100800 */
[----:B------:R-:W4:Y:S04]  /*59c80*/  LDL.LU R24, [R1+0x11e4] ;  /* 0x0011e40001187983 */ /* 0x000f280000300800 */
[----:B------:R-:W1:Y:S01]  /*59c90*/  S2R R22, SR_TID.X ;  /* 0x0000000000167919 */ /* 0x000e620000002100 */
[----:B---3--:R-:W-:-:S03]  /*59ca0*/  F2FP.PACK_AB R0, R26, R0 ;  /* 0x000000001a00723e */ /* 0x008fc600000000ff */
[----:B------:R-:W3:Y:S04]  /*59cb0*/  S2R R26, SR_TID.X ;  /* 0x00000000001a7919 */ /* 0x000ee80000002100 */
[----:B------:R-:W-:Y:S04]  /*59cc0*/  STL [R1+0x4790], R2 ;  /* 0x0047900201007387 */ /* 0x000fe80000100800 */
[----:B------:R-:W-:Y:S01]  /*59cd0*/  STL [R1+0x40e0], R29 ;  /* 0x0040e01d01007387 */ /* 0x000fe20000100800 */
[----:B-1----:R-:W-:-:S05]  /*59ce0*/  LOP3.LUT R21, R22, 0x1c, RZ, 0xc0, !PT ;  /* 0x0000001c16157812 */ /* 0x002fca00078ec0ff */
[----:B------:R-:W1:Y:S01]  /*59cf0*/  LDS R2, [R21.X4+0x20680] ;  /* 0x0206800015027984 */ /* 0x000e620000004800 */
[----:B---3--:R-:W-:-:S03]  /*59d00*/  LOP3.LUT P0, RZ, R26, 0x40, RZ, 0xc0, !PT ;  /* 0x000000401aff7812 */ /* 0x008fc6000780c0ff */
[----:B------:R-:W3:Y:S01]  /*59d10*/  LDS R6, [R21.X4+0x20700] ;  /* 0x0207000015067984 */ /* 0x000ee20000004800 */
[----:B0-----:R-:W-:Y:S01]  /*59d20*/  SEL R8, RZ, 0x90, !P0 ;  /* 0x00000090ff087807 */ /* 0x001fe20004000000 */
[----:B--2---:R-:W-:-:S05]  /*59d30*/  FFMA R9, R29, R9, R27 ;  /* 0x000000091d097223 */ /* 0x004fca000000001b */
[----:B------:R0:W-:Y:S04]  /*59d40*/  STL [R1+0x1278], R9 ;  /* 0x0012780901007387 */ /* 0x0001e80000100800 */
[----:B------:R-:W2:Y:S04]  /*59d50*/  LDL.LU R17, [R1+0x11d4] ;  /* 0x0011d40001117983 */ /* 0x000ea80000300800 */
[----:B------:R-:W2:Y:S01]  /*59d60*/  LDL.LU R27, [R1+0x11c4] ;  /* 0x0011c400011b7983 */ /* 0x000ea20000300800 */
[----:B0-----:R-:W-:-:S04]  /*59d70*/  LOP3.LUT R9, R26, 0x3f, RZ, 0xc0, !PT ;  /* 0x0000003f1a097812 */ /* 0x001fc800078ec0ff */
[----:B------:R-:W-:-:S04]  /*59d80*/  SHF.L.U32 R9, R9, 0x1, RZ ;  /* 0x0000000109097819 */ /* 0x000fc800000006ff */
[----:B------:R-:W-:Y:S02]  /*59d90*/  LOP3.LUT R8, R8, R9, RZ, 0x3c, !PT ;  /* 0x0000000908087212 */ /* 0x000fe400078e3cff */
[----:B------:R-:W0:Y:S04]  /*59da0*/  LDS R9, [R21.X4+0x20780] ;  /* 0x0207800015097984 */ /* 0x000e280000004800 */
[----:B-1----:R1:W-:Y:S04]  /*59db0*/  STL [R1+0x11f4], R2 ;  /* 0x0011f40201007387 */ /* 0x0023e80000100800 */
[----:B------:R-:W-:Y:S06]  /*59dc0*/  BAR.SYNC.DEFER_BLOCKING 0x0 ;  /* 0x0000000000007b1d */ /* 0x000fec0000010000 */
[----:B-1----:R-:W2:Y:S04]  /*59dd0*/  LDL.LU R2, [R1+0x11b4] ;  /* 0x0011b40001027983 */ /* 0x002ea80000300800 */
[----:B------:R-:W2:Y:S04]  /*59de0*/  LDL.LU R18, [R1+0x11a4] ;  /* 0x0011a40001127983 */ /* 0x000ea80000300800 */
[----:B------:R-:W2:Y:S04]  /*59df0*/  LDL.LU R3, [R1+0x1194] ;  /* 0x0011940001037983 */ /* 0x000ea80000300800 */
[----:B------:R-:W2:Y:S04]  /*59e00*/  LDL.LU R4, [R1+0x1184] ;  /* 0x0011840001047983 */ /* 0x000ea80000300800 */
[----:B------:R-:W2:Y:S04]  /*59e10*/  LDL.LU R19, [R1+0x1174] ;  /* 0x0011740001137983 */ /* 0x000ea80000300800 */
[----:B------:R-:W2:Y:S04]  /*59e20*/  LDL.LU R20, [R1+0x1164] ;  /* 0x0011640001147983 */ /* 0x000ea80000300800 */
[----:B------:R-:W2:Y:S04]  /*59e30*/  LDL.LU R5, [R1+0x1154] ;  /* 0x0011540001057983 */ /* 0x000ea80000300800 */
[----:B------:R-:W2:Y:S04]  /*59e40*/  LDL.LU R23, [R1+0x1144] ;  /* 0x0011440001177983 */ /* 0x000ea80000300800 */
[----:B---3--:R1:W-:Y:S04]  /*59e50*/  STL [R1+0x11f0], R6 ;  /* 0x0011f00601007387 */ /* 0x0083e80000100800 */
[----:B-1----:R-:W3:Y:S04]  /*59e60*/  LDL.LU R6, [R1+0x1134] ;  /* 0x0011340001067983 */ /* 0x002ee80000300800 */
[----:B------:R-:W3:Y:S04]  /*59e70*/  LDL.LU R7, [R1+0x1124] ;  /* 0x0011240001077983 */ /* 0x000ee80000300800 */
[----:B0-----:R-:W-:Y:S04]  /*59e80*/  STL [R1+0x11ec], R9 ;  /* 0x0011ec0901007387 */ /* 0x001fe80000100800 */
        /* <DEDUP_REMOVED lines=9> */
[----:B----4-:R0:W-:Y:S04]  /*59f20*/  STS.U16 [R8+0x20000], R24 ;  /* 0x0200001808007388 */ /* 0x0101e80000000400 */
[----:B------:R-:W4:Y:S04]  /*59f30*/  LDL.LU R26, [R1+0x1084] ;  /* 0x00108400011a7983 */ /* 0x000f280000300800 */
[----:B0-----:R-:W4:Y:S04]  /*59f40*/  LDL.LU R24, [R1+0x1074] ;  /* 0x0010740001187983 */ /* 0x001f280000300800 */
[----:B--2---:R0:W-:Y:S04]  /*59f50*/  STS.U16 [R8+0x20400], R17 ;  /* 0x0204001108007388 */ /* 0x0041e80000000400 */
[----:B------:R1:W-:Y:S04]  /*59f60*/  STS.U16 [R8+0x20800], R27 ;  /* 0x0208001b08007388 */ /* 0x0003e80000000400 */
[----:B0-----:R-:W2:Y:S04]  /*59f70*/  LDL.LU R17, [R1+0x1064] ;  /* 0x0010640001117983 */ /* 0x001ea80000300800 */
[----:B-1----:R-:W2:Y:S04]  /*59f80*/  LDL.LU R27, [R1+0x1054] ;  /* 0x00105400011b7983 */ /* 0x002ea80000300800 */
[----:B------:R-:W-:Y:S04]  /*59f90*/  STS.U16 [R8+0x20c00], R2 ;  /* 0x020c000208007388 */ /* 0x000fe80000000400 */
[----:B------:R0:W-:Y:S04]  /*59fa0*/  STS.U16 [R8+0x21000], R18 ;  /* 0x0210001208007388 */ /* 0x0001e80000000400 */
[----:B------:R-:W-:Y:S04]  /*59fb0*/  STS.U16 [R8+0x21400], R3 ;  /* 0x0214000308007388 */ /* 0x000fe80000000400 */
[----:B------:R-:W-:Y:S04]  /*59fc0*/  STS.U16 [R8+0x21800], R4 ;  /* 0x0218000408007388 */ /* 0x000fe80000000400 */
[----:B0-----:R-:W2:Y:S04]  /*59fd0*/  LDL.LU R18, [R1+0x1044] ;  /* 0x0010440001127983 */ /* 0x001ea80000300800 */
[----:B------:R0:W-:Y:S04]  /*59fe0*/  STS.U16 [R8+0x21c00], R19 ;  /* 0x021c001308007388 */ /* 0x0001e80000000400 */
[----:B------:R1:W-:Y:S04]  /*59ff0*/  STS.U16 [R8+0x22000], R20 ;  /* 0x0220001408007388 */ /* 0x0003e80000000400 */
[----:B0-----:R-:W2:Y:S04]  /*5a000*/  LDL.LU R19, [R1+0x1034] ;  /* 0x0010340001137983 */ /* 0x001ea80000300800 */
[----:B------:R-:W-:Y:S04]  /*5a010*/  STS.U16 [R8+0x22400], R5 ;  /* 0x0224000508007388 */ /* 0x000fe80000000400 */
[----:B------:R0:W-:Y:S04]  /*5a020*/  STS.U16 [R8+0x22800], R23 ;  /* 0x0228001708007388 */ /* 0x0001e80000000400 */
[----:B-1----:R-:W2:Y:S04]  /*5a030*/  LDL.LU R20, [R1+0x1024] ;  /* 0x0010240001147983 */ /* 0x002ea80000300800 */
[----:B---3--:R-:W-:Y:S04]  /*5a040*/  STS.U16 [R8+0x22c00], R6 ;  /* 0x022c000608007388 */ /* 0x008fe80000000400 */
[----:B0-----:R-:W3:Y:S04]  /*5a050*/  LDL.LU R23, [R1+0x1014] ;  /* 0x0010140001177983 */ /* 0x001ee80000300800 */
[----:B------:R-:W-:Y:S04]  /*5a060*/  STS.U16 [R8+0x23000], R7 ;  /* 0x0230000708007388 */ /* 0x000fe80000000400 */
[----:B------:R-:W-:Y:S04]  /*5a070*/  STS.U16 [R8+0x23400], R10 ;  /* 0x0234000a08007388 */ /* 0x000fe80000000400 */
[----:B------:R-:W-:Y:S04]  /*5a080*/  STS.U16 [R8+0x23800], R11 ;  /* 0x0238000b08007388 */ /* 0x000fe80000000400 */
[----:B------:R-:W-:Y:S04]  /*5a090*/  STS.U16 [R8+0x23c00], R12 ;  /* 0x023c000c08007388 */ /* 0x000fe80000000400 */
[----:B------:R0:W-:Y:S04]  /*5a0a0*/  STS.U16 [R8+0x24000], R28 ;  /* 0x0240001c08007388 */ /* 0x0001e80000000400 */
[----:B------:R1:W-:Y:S04]  /*5a0b0*/  STS.U16 [R8+0x24400], R25 ;  /* 0x0244001908007388 */ /* 0x0003e80000000400 */
[----:B0-----:R-:W3:Y:S04]  /*5a0c0*/  LDL.LU R28, [R1+0xd88] ;  /* 0x000d8800011c7983 */ /* 0x001ee80000300800 */
[----:B-1----:R-:W3:Y:S04]  /*5a0d0*/  LDL.LU R25, [R1+0x868] ;  /* 0x0008680001197983 */ /* 0x002ee80000300800 */
[----:B------:R-:W-:Y:S04]  /*5a0e0*/  STS.U16 [R8+0x24800], R13 ;  /* 0x0248000d08007388 */ /* 0x000fe80000000400 */
[----:B------:R-:W-:Y:S04]  /*5a0f0*/  STS.U16 [R8+0x24c00], R14 ;  /* 0x024c000e08007388 */ /* 0x000fe80000000400 */
[----:B------:R-:W-:Y:S04]  /*5a100*/  STS.U16 [R8+0x25000], R15 ;  /* 0x0250000f08007388 */ /* 0x000fe80000000400 */
[----:B------:R-:W-:Y:S04]  /*5a110*/  STS.U16 [R8+0x25400], R16 ;  /* 0x0254001008007388 */ /* 0x000fe80000000400 */
[----:B----4-:R0:W-:Y:S04]  /*5a120*/  STS.U16 [R8+0x25800], R26 ;  /* 0x0258001a08007388 */ /* 0x0101e80000000400 */
[----:B------:R1:W-:Y:S04]  /*5a130*/  STS.U16 [R8+0x25c00], R24 ;  /* 0x025c001808007388 */ /* 0x0003e80000000400 */
[----:B0-----:R-:W4:Y:S04]  /*5a140*/  LDL.LU R26, [R1+0x840] ;  /* 0x00084000011a7983 */ /* 0x001f280000300800 */
[----:B-1----:R-:W4:Y:S04]  /*5a150*/  LDL.LU R24, [R1+0x828] ;  /* 0x0008280001187983 */ /* 0x002f280000300800 */
[----:B------:R-:W4:Y:S04]  /*5a160*/  LDL.LU R2, [R1+0x808] ;  /* 0x0008080001027983 */ /* 0x000f280000300800 */
[----:B--2---:R-:W-:Y:S04]  /*5a170*/  STS.U16 [R8+0x26000], R17 ;  /* 0x0260001108007388 */ /* 0x004fe80000000400 */
[----:B------:R0:W-:Y:S04]  /*5a180*/  STS.U16 [R8+0x26400], R27 ;  /* 0x0264001b08007388 */ /* 0x0001e80000000400 */
[----:B0-----:R-:W2:Y:S04]  /*5a190*/  LDL.LU R27, [R1+0x7f4] ;  /* 0x0007f400011b7983 */ /* 0x001ea80000300800 */
[----:B------:R-:W2:Y:S04]  /*5a1a0*/  LDL.LU R3, [R1+0x7e4] ;  /* 0x0007e40001037983 */ /* 0x000ea80000300800 */
[----:B------:R-:W2:Y:S04]  /*5a1b0*/  LDL.LU R4, [R1+0x7d4] ;  /* 0x0007d40001047983 */ /* 0x000ea80000300800 */
[----:B------:R-:W2:Y:S04]  /*5a1c0*/  LDL.LU R17, [R1+0x7c4] ;  /* 0x0007c40001117983 */ /* 0x000ea80000300800 */
[----:B------:R0:W-:Y:S04]  /*5a1d0*/  STS.U16 [R8+0x26800], R18 ;  /* 0x0268001208007388 */ /* 0x0001e80000000400 */
[----:B0-----:R-:W2:Y:S04]  /*5a1e0*/  LDL.LU R18, [R1+0x7b4] ;  /* 0x0007b40001127983 */ /* 0x001ea80000300800 */
[----:B------:R0:W-:Y:S04]  /*5a1f0*/  STS.U16 [R8+0x26c00], R19 ;  /* 0x026c001308007388 */ /* 0x0001e80000000400 */
[----:B------:R-:W2:Y:S04]  /*5a200*/  LDL.LU R5, [R1+0x7a4] ;  /* 0x0007a40001057983 */ /* 0x000ea80000300800 */
[----:B0-----:R-:W2:Y:S04]  /*5a210*/  LDL.LU R19, [R1+0x794] ;  /* 0x0007940001137983 */ /* 0x001ea80000300800 */
[----:B------:R-:W2:Y:S04]  /*5a220*/  LDL.LU R6, [R1+0x784] ;  /* 0x0007840001067983 */ /* 0x000ea80000300800 */
[----:B------:R-:W2:Y:S04]  /*5a230*/  LDL.LU R7, [R1+0x774] ;  /* 0x0007740001077983 */ /* 0x000ea80000300800 */
[----:B------:R-:W2:Y:S04]  /*5a240*/  LDL.LU R10, [R1+0x764] ;  /* 0x00076400010a7983 */ /* 0x000ea80000300800 */
[----:B------:R-:W2:Y:S04]  /*5a250*/  LDL.LU R11, [R1+0x754] ;  /* 0x00075400010b7983 */ /* 0x000ea80000300800 */
[----:B------:R0:W-:Y:S04]  /*5a260*/  STS.U16 [R8+0x27000], R20 ;  /* 0x0270001408007388 */ /* 0x0001e80000000400 */
[----:B------:R-:W2:Y:S04]  /*5a270*/  LDL.LU R12, [R1+0x744] ;  /* 0x00074400010c7983 */ /* 0x000ea80000300800 */
[----:B---3--:R1:W-:Y:S04]  /*5a280*/  STS.U16 [R8+0x27400], R23 ;  /* 0x0274001708007388 */ /* 0x0083e80000000400 */
[----:B0-----:R-:W3:Y:S04]  /*5a290*/  LDL.LU R20, [R1+0x734] ;  /* 0x0007340001147983 */ /* 0x001ee80000300800 */
[----:B-1----:R-:W3:Y:S04]  /*5a2a0*/  LDL.LU R23, [R1+0x724] ;  /* 0x0007240001177983 */ /* 0x002ee80000300800 */
[----:B------:R-:W3:Y:S04]  /*5a2b0*/  LDL.LU R13, [R1+0x714] ;  /* 0x00071400010d7983 */ /* 0x000ee80000300800 */
[----:B------:R-:W3:Y:S04]  /*5a2c0*/  LDL.LU R14, [R1+0x704] ;  /* 0x00070400010e7983 */ /* 0x000ee80000300800 */
[----:B------:R-:W3:Y:S04]  /*5a2d0*/  LDL.LU R15, [R1+0x6f4] ;  /* 0x0006f400010f7983 */ /* 0x000ee80000300800 */
[----:B------:R0:W-:Y:S04]  /*5a2e0*/  STS.U16 [R8+0x27800], R28 ;  /* 0x0278001c08007388 */ /* 0x0001e80000000400 */
[----:B------:R-:W3:Y:S04]  /*5a2f0*/  LDL.LU R16, [R1+0x6e4] ;  /* 0x0006e40001107983 */ /* 0x000ee80000300800 */
[----:B------:R1:W-:Y:S04]  /*5a300*/  STS.U16 [R8+0x27c00], R25 ;  /* 0x027c001908007388 */ /* 0x0003e80000000400 */
[----:B0-----:R-:W3:Y:S04]  /*5a310*/  LDL.LU R28, [R1+0x6dc] ;  /* 0x0006dc00011c7983 */ /* 0x001ee80000300800 */
[----:B-1----:R-:W3:Y:S04]  /*5a320*/  LDL.LU R25, [R1+0x6d8] ;  /* 0x0006d80001197983 */ /* 0x002ee80000300800 */
[----:B----4-:R0:W-:Y:S04]  /*5a330*/  STS.U16 [R8+0x28000], R26 ;  /* 0x0280001a08007388 */ /* 0x0101e80000000400 */
[----:B------:R1:W-:Y:S04]  /*5a340*/  STS.U16 [R8+0x28400], R24 ;  /* 0x0284001808007388 */ /* 0x0003e80000000400 */
[----:B0-----:R-:W4:Y:S04]  /*5a350*/  LDL.LU R26, [R1+0x6d4] ;  /* 0x0006d400011a7983 */ /* 0x001f280000300800 */
[----:B-1----:R-:W4:Y:S04]  /*5a360*/  LDL.LU R24, [R1+0x6d0] ;  /* 0x0006d00001187983 */ /* 0x002f280000300800 */
[----:B------:R-:W-:Y:S04]  /*5a370*/  STS.U16 [R8+0x28800], R2 ;  /* 0x0288000208007388 */ /* 0x000fe80000000400 */
[----:B--2---:R0:W-:Y:S04]  /*5a380*/  STS.U16 [R8+0x28c00], R27 ;  /* 0x028c001b08007388 */ /* 0x0041e80000000400 */
[----:B------:R-:W-:Y:S04]  /*5a390*/  STS.U16 [R8+0x29000], R3 ;  /* 0x0290000308007388 */ /* 0x000fe80000000400 */
[----:B------:R-:W-:Y:S04]  /*5a3a0*/  STS.U16 [R8+0x29400], R4 ;  /* 0x0294000408007388 */ /* 0x000fe80000000400 */
[----:B0-----:R-:W2:Y:S04]  /*5a3b0*/  LDL.LU R27, [R1+0x15c] ;  /* 0x00015c00011b7983 */ /* 0x001ea80000300800 */
[----:B------:R0:W-:Y:S04]  /*5a3c0*/  STS.U16 [R8+0x29800], R17 ;  /* 0x0298001108007388 */ /* 0x0001e80000000400 */
[----:B0-----:R-:W2:Y:S04]  /*5a3d0*/  LDL.LU R17, [R1+0x158] ;  /* 0x0001580001117983 */ /* 0x001ea80000300800 */
[----:B------:R0:W-:Y:S04]  /*5a3e0*/  STS.U16 [R8+0x29c00], R18 ;  /* 0x029c001208007388 */ /* 0x0001e80000000400 */
[----:B------:R-:W-:Y:S04]  /*5a3f0*/  STS.U16 [R8+0x2a000], R5 ;  /* 0x02a0000508007388 */ /* 0x000fe80000000400 */
[----:B0-----:R-:W2:Y:S04]  /*5a400*/  LDL.LU R18, [R1+0x154] ;  /* 0x0001540001127983 */ /* 0x001ea80000300800 */
[----:B------:R0:W-:Y:S04]  /*5a410*/  STS.U16 [R8+0x2a400], R19 ;  /* 0x02a4001308007388 */ /* 0x0001e80000000400 */
[----:B------:R-:W-:Y:S04]  /*5a420*/  STS.U16 [R8+0x2a800], R6 ;  /* 0x02a8000608007388 */ /* 0x000fe80000000400 */
[----:B------:R-:W-:Y:S04]  /*5a430*/  STS.U16 [R8+0x2ac00], R7 ;  /* 0x02ac000708007388 */ /* 0x000fe80000000400 */
[----:B0-----:R-:W2:Y:S04]  /*5a440*/  LDL.LU R19, [R1+0x150] ;  /* 0x0001500001137983 */ /* 0x001ea80000300800 */
[----:B------:R-:W-:Y:S04]  /*5a450*/  STS.U16 [R8+0x2b000], R10 ;  /* 0x02b0000a08007388 */ /* 0x000fe80000000400 */
[----:B------:R-:W-:Y:S04]  /*5a460*/  STS.U16 [R8+0x2b400], R11 ;  /* 0x02b4000b08007388 */ /* 0x000fe80000000400 */
[----:B------:R-:W-:Y:S04]  /*5a470*/  STS.U16 [R8+0x2b800], R12 ;  /* 0x02b8000c08007388 */ /* 0x000fe80000000400 */
[----:B---3--:R0:W-:Y:S04]  /*5a480*/  STS.U16 [R8+0x2bc00], R20 ;  /* 0x02bc001408007388 */ /* 0x0081e80000000400 */
[----:B------:R1:W-:Y:S04]  /*5a490*/  STS.U16 [R8+0x2c000], R23 ;  /* 0x02c0001708007388 */ /* 0x0003e80000000400 */
[----:B0-----:R-:W3:Y:S04]  /*5a4a0*/  LDL.LU R20, [R1+0x14c] ;  /* 0x00014c0001147983 */ /* 0x001ee80000300800 */
[----:B------:R-:W-:Y:S04]  /*5a4b0*/  STS.U16 [R8+0x2c400], R13 ;  /* 0x02c4000d08007388 */ /* 0x000fe80000000400 */
[----:B-1----:R-:W3:Y:S04]  /*5a4c0*/  LDL.LU R23, [R1+0x148] ;  /* 0x0001480001177983 */ /* 0x002ee80000300800 */
[----:B------:R-:W-:Y:S04]  /*5a4d0*/  STS.U16 [R8+0x2c800], R14 ;  /* 0x02c8000e08007388 */ /* 0x000fe80000000400 */
[----:B------:R-:W-:Y:S04]  /*5a4e0*/  STS.U16 [R8+0x2cc00], R15 ;  /* 0x02cc000f08007388 */ /* 0x000fe80000000400 */
[----:B------:R-:W-:Y:S04]  /*5a4f0*/  STS.U16 [R8+0x2d000], R16 ;  /* 0x02d0001008007388 */ /* 0x000fe80000000400 */
[----:B------:R0:W-:Y:S04]  /*5a500*/  STS.U16 [R8+0x2d400], R28 ;  /* 0x02d4001c08007388 */ /* 0x0001e80000000400 */
[----:B------:R1:W-:Y:S04]  /*5a510*/  STS.U16 [R8+0x2d800], R25 ;  /* 0x02d8001908007388 */ /* 0x0003e80000000400 */
[----:B0-----:R-:W3:Y:S04]  /*5a520*/  LDL.LU R28, [R1+0x144] ;  /* 0x00014400011c7983 */ /* 0x001ee80000300800 */
[----:B-1----:R-:W3:Y:S04]  /*5a530*/  LDL.LU R25, [R1+0x11e0] ;  /* 0x0011e00001197983 */ /* 0x002ee80000300800 */
[----:B----4-:R0:W-:Y:S04]  /*5a540*/  STS.U16 [R8+0x2dc00], R26 ;  /* 0x02dc001a08007388 */ /* 0x0101e80000000400 */
[----:B------:R1:W-:Y:S04]  /*5a550*/  STS.U16 [R8+0x2e000], R24 ;  /* 0x02e0001808007388 */ /* 0x0003e80000000400 */
[----:B0-----:R-:W4:Y:S04]  /*5a560*/  LDL.LU R26, [R1+0x11d0] ;  /* 0x0011d000011a7983 */ /* 0x001f280000300800 */
[----:B-1----:R-:W4:Y:S04]  /*5a570*/  LDL.LU R24, [R1+0x11c0] ;  /* 0x0011c00001187983 */ /* 0x002f280000300800 */
[----:B------:R-:W0:Y:S04]  /*5a580*/  S2R R16, SR_TID.X ;  /* 0x0000000000107919 */ /* 0x000e280000002100 */
[----:B------:R-:W4:Y:S04]  /*5a590*/  LDL.LU R14, [R1+0x11b0] ;  /* 0x0011b000010e7983 */ /* 0x000f280000300800 */
[----:B------:R-:W4:Y:S01]  /*5a5a0*/  LDL.LU R15, [R1+0x11a0] ;  /* 0x0011a000010f7983 */ /* 0x000f220000300800 */
[----:B0-----:R-:W-:-:S02]  /*5a5b0*/  LOP3.LUT R5, R16, 0x3f, RZ, 0xc0, !PT ;  /* 0x0000003f10057812 */ /* 0x001fc400078ec0ff */
[----:B------:R-:W-:-:S03]  /*5a5c0*/  LOP3.LUT P1, RZ, R16, 0x40, RZ, 0xc0, !PT ;  /* 0x0000004010ff7812 */ /* 0x000fc6000782c0ff */
[----:B------:R-:W-:Y:S01]  /*5a5d0*/  IMAD.SHL.U32 R5, R5, 0x2, RZ ;  /* 0x0000000205057824 */ /* 0x000fe200078e00ff */
[----:B------:R-:W-:-:S04]  /*5a5e0*/  SEL R4, RZ, 0x90, !P1 ;  /* 0x00000090ff047807 */ /* 0x000fc80004800000 */
[----:B------:R-:W-:-:S04]  /*5a5f0*/  LOP3.LUT R4, R4, R5, RZ, 0x3c, !PT ;  /* 0x0000000504047212 */ /* 0x000fc800078e3cff */
[----:B------:R-:W-:Y:S01]  /*5a600*/  LOP3.LUT R4, R4, 0x20, RZ, 0x3c, !PT ;  /* 0x0000002004047812 */ /* 0x000fe200078e3cff */
[----:B--2---:R0:W-:Y:S04]  /*5a610*/  STS.U16 [R8+0x2e400], R27 ;  /* 0x02e4001b08007388 */ /* 0x0041e80000000400 */
[----:B0-----:R-:W2:Y:S04]  /*5a620*/  LDL.LU R27, [R1+0x1190] ;  /* 0x00119000011b7983 */ /* 0x001ea80000300800 */
[----:B------:R0:W-:Y:S04]  /*5a630*/  STS.U16 [R8+0x2e800], R17 ;  /* 0x02e8001108007388 */ /* 0x0001e80000000400 */
[----:B0-----:R-:W2:Y:S04]  /*5a640*/  LDL.LU R17, [R1+0x1180] ;  /* 0x0011800001117983 */ /* 0x001ea80000300800 */
[----:B------:R0:W-:Y:S04]  /*5a650*/  STS.U16 [R8+0x2ec00], R18 ;  /* 0x02ec001208007388 */ /* 0x0001e80000000400 */
[----:B0-----:R-:W2:Y:S04]  /*5a660*/  LDL.LU R18, [R1+0x1170] ;  /* 0x0011700001127983 */ /* 0x001ea80000300800 */
[----:B------:R0:W-:Y:S04]  /*5a670*/  STS.U16 [R8+0x2f000], R19 ;  /* 0x02f0001308007388 */ /* 0x0001e80000000400 */
[----:B0-----:R-:W2:Y:S04]  /*5a680*/  LDL.LU R19, [R1+0x1160] ;  /* 0x0011600001137983 */ /* 0x001ea80000300800 */
[----:B------:R-:W2:Y:S04]  /*5a690*/  LDL.LU R3, [R1+0x1150] ;  /* 0x0011500001037983 */ /* 0x000ea80000300800 */
[----:B------:R-:W2:Y:S04]  /*5a6a0*/  LDL.LU R6, [R1+0x1140] ;  /* 0x0011400001067983 */ /* 0x000ea80000300800 */
[----:B------:R-:W2:Y:S04]  /*5a6b0*/  LDL.LU R7, [R1+0x1130] ;  /* 0x0011300001077983 */ /* 0x000ea80000300800 */
[----:B------:R-:W2:Y:S04]  /*5a6c0*/  LDL.LU R13, [R1+0x1120] ;  /* 0x00112000010d7983 */ /* 0x000ea80000300800 */
[----:B---3--:R0:W-:Y:S04]  /*5a6d0*/  STS.U16 [R8+0x2f400], R20 ;  /* 0x02f4001408007388 */ /* 0x0081e80000000400 */
[----:B------:R1:W-:Y:S04]  /*5a6e0*/  STS.U16 [R8+0x2f800], R23 ;  /* 0x02f8001708007388 */ /* 0x0003e80000000400 */
[----:B0-----:R-:W3:Y:S04]  /*5a6f0*/  LDL.LU R20, [R1+0x1110] ;  /* 0x0011100001147983 */ /* 0x001ee80000300800 */
[----:B-1----:R-:W3:Y:S04]  /*5a700*/  LDL.LU R23, [R1+0x1100] ;  /* 0x0011000001177983 */ /* 0x002ee80000300800 */
        /* <DEDUP_REMOVED lines=8> */
[----:B------:R0:W-:Y:S04]  /*5a790*/  STS.U16 [R4+0x20d00], R14 ;  /* 0x020d000e04007388 */ /* 0x0001e80000000400 */
[----:B------:R-:W-:Y:S04]  /*5a7a0*/  STS.U16 [R4+0x21100], R15 ;  /* 0x0211000f04007388 */ /* 0x000fe80000000400 */
[----:B0-----:R-:W4:Y:S04]  /*5a7b0*/  LDL.LU R14, [R1+0x10b0] ;  /* 0x0010b000010e7983 */ /* 0x001f280000300800 */
[----:B--2---:R0:W-:Y:S04]  /*5a7c0*/  STS.U16 [R4+0x21500], R27 ;  /* 0x0215001b04007388 */ /* 0x0041e80000000400 */
[----:B0-----:R-:W2:Y:S04]  /*5a7d0*/  LDL.LU R27, [R1+0x10a0] ;  /* 0x0010a000011b7983 */ /* 0x001ea80000300800 */
[----:B------:R-:W2:Y:S04]  /*5a7e0*/  LDL.LU R8, [R1+0x1090] ;  /* 0x0010900001087983 */ /* 0x000ea80000300800 */
[----:B------:R-:W2:Y:S04]  /*5a7f0*/  LDL.LU R9, [R1+0x1080] ;  /* 0x0010800001097983 */ /* 0x000ea80000300800 */
[----:B------:R-:W2:Y:S04]  /*5a800*/  LDL.LU R10, [R1+0x1070] ;  /* 0x00107000010a7983 */ /* 0x000ea80000300800 */
[----:B------:R-:W2:Y:S04]  /*5a810*/  LDL.LU R11, [R1+0x1060] ;  /* 0x00106000010b7983 */ /* 0x000ea80000300800 */
[----:B------:R0:W-:Y:S04]  /*5a820*/  STS.U16 [R4+0x21900], R17 ;  /* 0x0219001104007388 */ /* 0x0001e80000000400 */
[----:B------:R-:W2:Y:S04]  /*5a830*/  LDL.LU R15, [R1+0x1050] ;  /* 0x00105000010f7983 */ /* 0x000ea80000300800 */
[----:B------:R1:W-:Y:S04]  /*5a840*/  STS.U16 [R4+0x21d00], R18 ;  /* 0x021d001204007388 */ /* 0x0003e80000000400 */
[----:B------:R-:W2:Y:S04]  /*5a850*/  LDL.LU R12, [R1+0x1040] ;  /* 0x00104000010c7983 */ /* 0x000ea80000300800 */
[----:B0-----:R-:W2:Y:S04]  /*5a860*/  LDL.LU R17, [R1+0x1030] ;  /* 0x0010300001117983 */ /* 0x001ea80000300800 */
[----:B------:R0:W-:Y:S04]  /*5a870*/  STS.U16 [R4+0x22100], R19 ;  /* 0x0221001304007388 */ /* 0x0001e80000000400 */
[----:B------:R-:W-:Y:S04]  /*5a880*/  STS.U16 [R4+0x22500], R3 ;  /* 0x0225000304007388 */ /* 0x000fe80000000400 */
[----:B------:R-:W-:Y:S04]  /*5a890*/  STS.U16 [R4+0x22900], R6 ;  /* 0x0229000604007388 */ /* 0x000fe80000000400 */
[----:B-1----:R-:W2:Y:S04]  /*5a8a0*/  LDL.LU R18, [R1+0x1020] ;  /* 0x0010200001127983 */ /* 0x002ea80000300800 */
[----:B------:R-:W-:Y:S04]  /*5a8b0*/  STS.U16 [R4+0x22d00], R7 ;  /* 0x022d000704007388 */ /* 0x000fe80000000400 */
[----:B0-----:R-:W2:Y:S04]  /*5a8c0*/  LDL.LU R19, [R1+0x1010] ;  /* 0x0010100001137983 */ /* 0x001ea80000300800 */
[----:B------:R-:W-:Y:S04]  /*5a8d0*/  STS.U16 [R4+0x23100], R13 ;  /* 0x0231000d04007388 */ /* 0x000fe80000000400 */
        /* <DEDUP_REMOVED lines=9> */
[----:B------:R-:W4:Y:S04]  /*5a970*/  LDL.LU R13, [R1+0x804] ;  /* 0x00080400010d7983 */ /* 0x000f280000300800 */
[----:B------:R1:W-:Y:S04]  /*5a980*/  STS.U16 [R4+0x24900], R24 ;  /* 0x0249001804007388 */ /* 0x0003e80000000400 */
[----:B0-----:R-:W4:Y:S04]  /*5a990*/  LDL.LU R26, [R1+0x7f0] ;  /* 0x0007f000011a7983 */ /* 0x001f280000300800 */
[----:B-1----:R-:W4:Y:S04]  /*5a9a0*/  LDL.LU R24, [R1+0x7e0] ;  /* 0x0007e00001187983 */ /* 0x002f280000300800 */
[----:B------:R0:W-:Y:S04]  /*5a9b0*/  STS.U16 [R4+0x24d00], R14 ;  /* 0x024d000e04007388 */ /* 0x0001e80000000400 */
[----:B0-----:R-:W4:Y:S04]  /*5a9c0*/  LDL.LU R14, [R1+0x7d0] ;  /* 0x0007d000010e7983 */ /* 0x001f280000300800 */
[----:B--2---:R0:W-:Y:S04]  /*5a9d0*/  STS.U16 [R4+0x25100], R27 ;  /* 0x0251001b04007388 */ /* 0x0041e80000000400 */
[----:B------:R-:W-:Y:S04]  /*5a9e0*/  STS.U16 [R4+0x25500], R8 ;  /* 0x0255000804007388 */ /* 0x000fe80000000400 */
[----:B------:R-:W-:Y:S04]  /*5a9f0*/  STS.U16 [R4+0x25900], R9 ;  /* 0x0259000904007388 */ /* 0x000fe80000000400 */
[----:B0-----:R-:W2:Y:S04]  /*5aa00*/  LDL.LU R27, [R1+0x7c0] ;  /* 0x0007c000011b7983 */ /* 0x001ea80000300800 */
[----:B------:R-:W-:Y:S04]  /*5aa10*/  STS.U16 [R4+0x25d00], R10 ;  /* 0x025d000a04007388 */ /* 0x000fe80000000400 */
[----:B------:R-:W-:Y:S04]  /*5aa20*/  STS.U16 [R4+0x26100], R11 ;  /* 0x0261000b04007388 */ /* 0x000fe80000000400 */
[----:B------:R0:W-:Y:S04]  /*5aa30*/  STS.U16 [R4+0x26500], R15 ;  /* 0x0265000f04007388 */ /* 0x0001e80000000400 */
[----:B------:R-:W-:Y:S04]  /*5aa40*/  STS.U16 [R4+0x26900], R12 ;  /* 0x0269000c04007388 */ /* 0x000fe80000000400 */
[----:B0-----:R-:W2:Y:S04]  /*5aa50*/  LDL.LU R15, [R1+0x7b0] ;  /* 0x0007b000010f7983 */ /* 0x001ea80000300800 */
[----:B------:R-:W2:Y:S04]  /*5aa60*/  LDL.LU R3, [R1+0x7a0] ;  /* 0x0007a00001037983 */ /* 0x000ea80000300800 */
[----:B------:R-:W2:Y:S04]  /*5aa70*/  LDL.LU R6, [R1+0x790] ;  /* 0x0007900001067983 */ /* 0x000ea80000300800 */
[----:B------:R0:W-:Y:S04]  /*5aa80*/  STS.U16 [R4+0x26d00], R17 ;  /* 0x026d001104007388 */ /* 0x0001e80000000400 */
[----:B------:R-:W2:Y:S04]  /*5aa90*/  LDL.LU R7, [R1+0x780] ;  /* 0x0007800001077983 */ /* 0x000ea80000300800 */
[----:B------:R1:W-:Y:S04]  /*5aaa0*/  STS.U16 [R4+0x27100], R18 ;  /* 0x0271001204007388 */ /* 0x0003e80000000400 */
[----:B0-----:R-:W2:Y:S04]  /*5aab0*/  LDL.LU R17, [R1+0x770] ;  /* 0x0007700001117983 */ /* 0x001ea80000300800 */
[----:B------:R0:W-:Y:S04]  /*5aac0*/  STS.U16 [R4+0x27500], R19 ;  /* 0x0275001304007388 */ /* 0x0001e80000000400 */
[----:B-1----:R-:W2:Y:S04]  /*5aad0*/  LDL.LU R18, [R1+0x760] ;  /* 0x0007600001127983 */ /* 0x002ea80000300800 */
[----:B0-----:R-:W2:Y:S04]  /*5aae0*/  LDL.LU R19, [R1+0x750] ;  /* 0x0007500001137983 */ /* 0x001ea80000300800 */
        /* <DEDUP_REMOVED lines=8> */
[----:B----4-:R-:W-:Y:S04]  /*5ab70*/  STS.U16 [R4+0x28900], R13 ;  /* 0x0289000d04007388 */ /* 0x010fe80000000400 */
[----:B------:R0:W-:Y:S04]  /*5ab80*/  STS.U16 [R4+0x28d00], R26 ;  /* 0x028d001a04007388 */ /* 0x0001e80000000400 */
[----:B------:R1:W-:Y:S04]  /*5ab90*/  STS.U16 [R4+0x29100], R24 ;  /* 0x0291001804007388 */ /* 0x0003e80000000400 */
[----:B0-----:R-:W4:Y:S04]  /*5aba0*/  LDL.LU R26, [R1+0x700] ;  /* 0x00070000011a7983 */ /* 0x001f280000300800 */
[----:B-1----:R-:W4:Y:S04]  /*5abb0*/  LDL.LU R24, [R1+0x6f0] ;  /* 0x0006f00001187983 */ /* 0x002f280000300800 */
[----:B------:R-:W4:Y:S04]  /*5abc0*/  LDL.LU R8, [R1+0x6e0] ;  /* 0x0006e00001087983 */ /* 0x000f280000300800 */
[----:B------:R-:W4:Y:S04]  /*5abd0*/  LDL.LU R9, [R1+0x138] ;  /* 0x0001380001097983 */ /* 0x000f280000300800 */
[----:B------:R-:W-:Y:S04]  /*5abe0*/  STS.U16 [R4+0x29500], R14 ;  /* 0x0295000e04007388 */ /* 0x000fe80000000400 */
[----:B------:R-:W4:Y:S04]  /*5abf0*/  LDL.LU R10, [R1+0x12c] ;  /* 0x00012c00010a7983 */ /* 0x000f280000300800 */
[----:B------:R-:W4:Y:S04]  /*5ac00*/  LDL.LU R11, [R1+0x120] ;  /* 0x00012000010b7983 */ /* 0x000f280000300800 */
[----:B--2---:R0:W-:Y:S04]  /*5ac10*/  STS.U16 [R4+0x29900], R27 ;  /* 0x0299001b04007388 */ /* 0x0041e80000000400 */
[----:B0-----:R-:W2:Y:S04]  /*5ac20*/  LDL.LU R27, [R1+0x11c] ;  /* 0x00011c00011b7983 */ /* 0x001ea80000300800 */
[----:B------:R-:W2:Y:S04]  /*5ac30*/  LDL.LU R12, [R1+0x118] ;  /* 0x00011800010c7983 */ /* 0x000ea80000300800 */
[----:B------:R-:W2:Y:S04]  /*5ac40*/  LDL.LU R13, [R1+0x114] ;  /* 0x00011400010d7983 */ /* 0x000ea80000300800 */
[----:B------:R-:W2:Y:S04]  /*5ac50*/  LDL.LU R14, [R1+0x110] ;  /* 0x00011000010e7983 */ /* 0x000ea80000300800 */
[----:B------:R0:W-:Y:S04]  /*5ac60*/  STS.U16 [R4+0x29d00], R15 ;  /* 0x029d000f04007388 */ /* 0x0001e80000000400 */
[----:B------:R-:W-:Y:S04]  /*5ac70*/  STS.U16 [R4+0x2a100], R3 ;  /* 0x02a1000304007388 */ /* 0x000fe80000000400 */
[----:B------:R-:W-:Y:S04]  /*5ac80*/  STS.U16 [R4+0x2a500], R6 ;  /* 0x02a5000604007388 */ /* 0x000fe80000000400 */
[----:B0-----:R-:W2:Y:S04]  /*5ac90*/  LDL.LU R15, [R1+0x10c] ;  /* 0x00010c00010f7983 */ /* 0x001ea80000300800 */
[----:B------:R-:W-:Y:S04]  /*5aca0*/  STS.U16 [R4+0x2a900], R7 ;  /* 0x02a9000704007388 */ /* 0x000fe80000000400 */
[----:B------:R-:W-:Y:S04]  /*5acb0*/  STS.U16 [R4+0x2ad00], R17 ;  /* 0x02ad001104007388 */ /* 0x000fe80000000400 */
[----:B------:R0:W-:Y:S04]  /*5acc0*/  STS.U16 [R4+0x2b100], R18 ;  /* 0x02b1001204007388 */ /* 0x0001e80000000400 */
[----:B------:R1:W-:Y:S04]  /*5acd0*/  STS.U16 [R4+0x2b500], R19 ;  /* 0x02b5001304007388 */ /* 0x0003e80000000400 */
[----:B0-----:R-:W2:Y:S04]  /*5ace0*/  LDL.LU R18, [R1+0x108] ;  /* 0x0001080001127983 */ /* 0x001ea80000300800 */
[----:B-1----:R-:W2:Y:S04]  /*5acf0*/  LDL.LU R19, [R1+0x104] ;  /* 0x0001040001137983 */ /* 0x002ea80000300800 */
[----:B---3--:R0:W-:Y:S04]  /*5ad00*/  STS.U16 [R4+0x2b900], R20 ;  /* 0x02b9001404007388 */ /* 0x0081e80000000400 */
[----:B------:R1:W-:Y:S04]  /*5ad10*/  STS.U16 [R4+0x2bd00], R23 ;  /* 0x02bd001704007388 */ /* 0x0003e80000000400 */
[----:B0-----:R-:W3:Y:S04]  /*5ad20*/  LDL.LU R20, [R1+0x100] ;  /* 0x0001000001147983 */ /* 0x001ee80000300800 */
[----:B-1----:R-:W3:Y:S04]  /*5ad30*/  LDL.LU R23, [R1+0x11dc] ;  /* 0x0011dc0001177983 */ /* 0x002ee80000300800 */
[----:B------:R-:W3:Y:S04]  /*5ad40*/  LDL.LU R17, [R1+0x11cc] ;  /* 0x0011cc0001117983 */ /* 0x000ee80000300800 */
[----:B------:R0:W-:Y:S04]  /*5ad50*/  STS.U16 [R4+0x2c100], R28 ;  /* 0x02c1001c04007388 */ /* 0x0001e80000000400 */
[----:B------:R1:W-:Y:S04]  /*5ad60*/  STS.U16 [R4+0x2c500], R25 ;  /* 0x02c5001904007388 */ /* 0x0003e80000000400 */
[----:B0-----:R-:W3:Y:S04]  /*5ad70*/  LDL.LU R28, [R1+0x11bc] ;  /* 0x0011bc00011c7983 */ /* 0x001ee80000300800 */
[----:B-1----:R-:W3:Y:S04]  /*5ad80*/  LDL.LU R25, [R1+0x11ac] ;  /* 0x0011ac0001197983 */ /* 0x002ee80000300800 */
[----:B----4-:R0:W-:Y:S04]  /*5ad90*/  STS.U16 [R4+0x2c900], R26 ;  /* 0x02c9001a04007388 */ /* 0x0101e80000000400 */
[----:B------:R1:W-:Y:S04]  /*5ada0*/  STS.U16 [R4+0x2cd00], R24 ;  /* 0x02cd001804007388 */ /* 0x0003e80000000400 */
[----:B0-----:R-:W4:Y:S04]  /*5adb0*/  LDL.LU R26, [R1+0x119c] ;  /* 0x00119c00011a7983 */ /* 0x001f280000300800 */
[----:B-1----:R-:W4:Y:S01]  /*5adc0*/  LDL.LU R24, [R1+0x118c] ;  /* 0x00118c0001187983 */ /* 0x002f220000300800 */
[----:B------:R-:W-:-:S02]  /*5add0*/  LOP3.LUT R3, R16, 0x3f, RZ, 0xc0, !PT ;  /* 0x0000003f10037812 */ /* 0x000fc400078ec0ff */
[----:B------:R-:W-:Y:S01]  /*5ade0*/  LOP3.LUT P0, RZ, R16, 0x40, RZ, 0xc0, !PT ;  /* 0x0000004010ff7812 */ /* 0x000fe2000780c0ff */
[----:B------:R-:W-:Y:S01]  /*5adf0*/  STS.U16 [R4+0x2d100], R8 ;  /* 0x02d1000804007388 */ /* 0x000fe20000000400 */
[----:B------:R-:W-:-:S03]  /*5ae00*/  SHF.L.U32 R3, R3, 0x1, RZ ;  /* 0x0000000103037819 */ /* 0x000fc600000006ff */
[----:B------:R-:W-:Y:S01]  /*5ae10*/  STS.U16 [R4+0x2d500], R9 ;  /* 0x02d5000904007388 */ /* 0x000fe20000000400 */
[----:B------:R-:W-:-:S03]  /*5ae20*/  SEL R2, RZ, 0x90, !P0 ;  /* 0x00000090ff027807 */ /* 0x000fc60004000000 */
[----:B------:R-:W-:Y:S04]  /*5ae30*/  STS.U16 [R4+0x2d900], R10 ;  /* 0x02d9000a04007388 */ /* 0x000fe80000000400 */
[----:B------:R-:W-:Y:S01]  /*5ae40*/  STS.U16 [R4+0x2dd00], R11 ;  /* 0x02dd000b04007388 */ /* 0x000fe20000000400 */
[----:B------:R-:W-:-:S04]  /*5ae50*/  LOP3.LUT R2, R2, R3, RZ, 0x3c, !PT ;  /* 0x0000000302027212 */ /* 0x000fc800078e3cff */
[----:B------:R-:W-:Y:S01]  /*5ae60*/  LOP3.LUT R2, R2, 0x40, RZ, 0x3c, !PT ;  /* 0x0000004002027812 */ /* 0x000fe200078e3cff */
[----:B--2---:R0:W-:Y:S04]  /*5ae70*/  STS.U16 [R4+0x2e100], R27 ;  /* 0x02e1001b04007388 */ /* 0x0041e80000000400 */
[----:B------:R-:W-:Y:S04]  /*5ae80*/  STS.U16 [R4+0x2e500], R12 ;  /* 0x02e5000c04007388 */ /* 0x000fe80000000400 */
[----:B0-----:R-:W2:Y:S04]  /*5ae90*/  LDL.LU R27, [R1+0x117c] ;  /* 0x00117c00011b7983 */ /* 0x001ea80000300800 */
[----:B------:R-:W-:Y:S04]  /*5aea0*/  STS.U16 [R4+0x2e900], R13 ;  /* 0x02e9000d04007388 */ /* 0x000fe80000000400 */
        /* <DEDUP_REMOVED lines=9> */
[----:B------:R-:W-:Y:S04]  /*5af40*/  STS.U16 [R2+0x20600], R17 ;  /* 0x0206001102007388 */ /* 0x000fe80000000400 */
[----:B-1----:R-:W3:Y:S04]  /*5af50*/  LDL.LU R23, [R1+0x113c] ;  /* 0x00113c0001177983 */ /* 0x002ee80000300800 */
[----:B------:R0:W-:Y:S04]  /*5af60*/  STS.U16 [R2+0x20a00], R28 ;  /* 0x020a001c02007388 */ /* 0x0001e80000000400 */
[----:B------:R1:W-:Y:S04]  /*5af70*/  STS.U16 [R2+0x20e00], R25 ;  /* 0x020e001902007388 */ /* 0x0003e80000000400 */
[----:B0-----:R-:W3:Y:S04]  /*5af80*/  LDL.LU R28, [R1+0x112c] ;  /* 0x00112c00011c7983 */ /* 0x001ee80000300800 */
[----:B-1----:R-:W3:Y:S04]  /*5af90*/  LDL.LU R25, [R1+0x111c] ;  /* 0x00111c0001197983 */ /* 0x002ee80000300800 */
[----:B------:R-:W3:Y:S04]  /*5afa0*/  LDL.LU R29, [R1+0x110c] ;  /* 0x00110c00011d7983 */ /* 0x000ee80000300800 */
[----:B------:R-:W3:Y:S04]  /*5afb0*/  LDL.LU R4, [R1+0x10fc] ;  /* 0x0010fc0001047983 */ /* 0x000ee80000300800 */
[----:B----4-:R-:W-:Y:S04]  /*5afc0*/  STS.U16 [R2+0x21200], R26 ;  /* 0x0212001a02007388 */ /* 0x010fe80000000400 */
[----:B------:R-:W4:Y:S04]  /*5afd0*/  LDL.LU R5, [R1+0x10ec] ;  /* 0x0010ec0001057983 */ /* 0x000f280000300800 */
[----:B------:R0:W-:Y:S04]  /*5afe0*/  STS.U16 [R2+0x21600], R24 ;  /* 0x0216001802007388 */ /* 0x0001e80000000400 */
        /* <DEDUP_REMOVED lines=14> */
[----:B0-----:R-:W2:Y:S04]  /*5b0d0*/  LDL.LU R27, [R1+0xe8c] ;  /* 0x000e8c00011b7983 */ /* 0x001ea80000300800 */
[----:B------:R0:W-:Y:S04]  /*5b0e0*/  STS.U16 [R2+0x21e00], R18 ;  /* 0x021e001202007388 */ /* 0x0001e80000000400 */
[----:B------:R1:W-:Y:S04]  /*5b0f0*/  STS.U16 [R2+0x22200], R19 ;  /* 0x0222001302007388 */ /* 0x0003e80000000400 */
[----:B0-----:R-:W2:Y:S04]  /*5b100*/  LDL.LU R18, [R1+0x874] ;  /* 0x0008740001127983 */ /* 0x001ea80000300800 */
[----:B-1----:R-:W2:Y:S04]  /*5b110*/  LDL.LU R19, [R1+0x858] ;  /* 0x0008580001137983 */ /* 0x002ea80000300800 */
[----:B---3--:R0:W-:Y:S04]  /*5b120*/  STS.U16 [R2+0x22600], R20 ;  /* 0x0226001402007388 */ /* 0x0081e80000000400 */
[----:B------:R-:W3:Y:S04]  /*5b130*/  LDL.LU R17, [R1+0x834] ;  /* 0x0008340001117983 */ /* 0x000ee80000300800 */
[----:B------:R1:W-:Y:S04]  /*5b140*/  STS.U16 [R2+0x22a00], R23 ;  /* 0x022a001702007388 */ /* 0x0003e80000000400 */
[----:B0-----:R-:W3:Y:S04]  /*5b150*/  LDL.LU R20, [R1+0x818] ;  /* 0x0008180001147983 */ /* 0x001ee80000300800 */
[----:B-1----:R-:W3:Y:S04]  /*5b160*/  LDL.LU R23, [R1+0x800] ;  /* 0x0008000001177983 */ /* 0x002ee80000300800 */
[----:B------:R0:W-:Y:S04]  /*5b170*/  STS.U16 [R2+0x22e00], R28 ;  /* 0x022e001c02007388 */ /* 0x0001e80000000400 */
[----:B------:R1:W-:Y:S04]  /*5b180*/  STS.U16 [R2+0x23200], R25 ;  /* 0x0232001902007388 */ /* 0x0003e80000000400 */
[----:B0-----:R-:W3:Y:S04]  /*5b190*/  LDL.LU R28, [R1+0x7ec] ;  /* 0x0007ec00011c7983 */ /* 0x001ee80000300800 */
[----:B-1----:R-:W3:Y:S04]  /*5b1a0*/  LDL.LU R25, [R1+0x7dc] ;  /* 0x0007dc0001197983 */ /* 0x002ee80000300800 */
[----:B------:R-:W-:Y:S04]  /*5b1b0*/  STS.U16 [R2+0x23600], R29 ;  /* 0x0236001d02007388 */ /* 0x000fe80000000400 */
[----:B------:R-:W-:Y:S04]  /*5b1c0*/  STS.U16 [R2+0x23a00], R4 ;  /* 0x023a000402007388 */ /* 0x000fe80000000400 */
[----:B----4-:R-:W-:Y:S04]  /*5b1d0*/  STS.U16 [R2+0x23e00], R5 ;  /* 0x023e000502007388 */ /* 0x010fe80000000400 */
[----:B------:R-:W-:Y:S04]  /*5b1e0*/  STS.U16 [R2+0x24200], R6 ;  /* 0x0242000602007388 */ /* 0x000fe80000000400 */
        /* <DEDUP_REMOVED lines=13> */
[----:B0-----:R-:W4:Y:S04]  /*5b2c0*/  LDL.LU R26, [R1+0x7bc] ;  /* 0x0007bc00011a7983 */ /* 0x001f280000300800 */
[----:B--2---:R0:W-:Y:S04]  /*5b2d0*/  STS.U16 [R2+0x27600], R27 ;  /* 0x0276001b02007388 */ /* 0x0041e80000000400 */
[----:B0-----:R-:W2:Y:S04]  /*5b2e0*/  LDL.LU R27, [R1+0x7ac] ;  /* 0x0007ac00011b7983 */ /* 0x001ea80000300800 */
[----:B------:R0:W-:Y:S04]  /*5b2f0*/  STS.U16 [R2+0x27a00], R18 ;  /* 0x027a001202007388 */ /* 0x0001e80000000400 */
[----:B------:R1:W-:Y:S04]  /*5b300*/  STS.U16 [R2+0x27e00], R19 ;  /* 0x027e001302007388 */ /* 0x0003e80000000400 */
[----:B0-----:R-:W2:Y:S04]  /*5b310*/  LDL.LU R18, [R1+0x79c] ;  /* 0x00079c0001127983 */ /* 0x001ea80000300800 */
[----:B---3--:R-:W-:Y:S04]  /*5b320*/  STS.U16 [R2+0x28200], R17 ;  /* 0x0282001102007388 */ /* 0x008fe80000000400 */
[----:B-1----:R-:W3:Y:S04]  /*5b330*/  LDL.LU R19, [R1+0x78c] ;  /* 0x00078c0001137983 */ /* 0x002ee80000300800 */
[----:B------:R0:W-:Y:S04]  /*5b340*/  STS.U16 [R2+0x28600], R20 ;  /* 0x0286001402007388 */ /* 0x0001e80000000400 */
[----:B------:R1:W-:Y:S04]  /*5b350*/  STS.U16 [R2+0x28a00], R23 ;  /* 0x028a001702007388 */ /* 0x0003e80000000400 */
[----:B0-----:R-:W3:Y:S04]  /*5b360*/  LDL.LU R20, [R1+0x77c] ;  /* 0x00077c0001147983 */ /* 0x001ee80000300800 */
[----:B-1----:R-:W3:Y:S04]  /*5b370*/  LDL.LU R23, [R1+0x76c] ;  /* 0x00076c0001177983 */ /* 0x002ee80000300800 */
[----:B------:R-:W3:Y:S04]  /*5b380*/  LDL.LU R29, [R1+0x75c] ;  /* 0x00075c00011d7983 */ /* 0x000ee80000300800 */
[----:B------:R-:W3:Y:S04]  /*5b390*/  LDL.LU R4, [R1+0x74c] ;  /* 0x00074c0001047983 */ /* 0x000ee80000300800 */
[----:B------:R-:W3:Y:S04]  /*5b3a0*/  LDL.LU R5, [R1+0x73c] ;  /* 0x00073c0001057983 */ /* 0x000ee80000300800 */
[----:B------:R-:W-:Y:S04]  /*5b3b0*/  STS.U16 [R2+0x28e00], R28 ;  /* 0x028e001c02007388 */ /* 0x000fe80000000400 */
[----:B------:R0:W-:Y:S04]  /*5b3c0*/  STS.U16 [R2+0x29200], R25 ;  /* 0x0292001902007388 */ /* 0x0001e80000000400 */
[----:B------:R-:W3:Y:S04]  /*5b3d0*/  LDL.LU R6, [R1+0x72c] ;  /* 0x00072c0001067983 */ /* 0x000ee80000300800 */
        /* <DEDUP_REMOVED lines=14> */
[----:B------:R0:W-:Y:S04]  /*5b4c0*/  STS.U16 [R2+0x29a00], R26 ;  /* 0x029a001a02007388 */ /* 0x0001e80000000400 */
[----:B0-----:R-:W4:Y:S04]  /*5b4d0*/  LDL.LU R26, [R1+0x3c] ;  /* 0x00003c00011a7983 */ /* 0x001f280000300800 */
[----:B--2---:R0:W-:Y:S04]  /*5b4e0*/  STS.U16 [R2+0x29e00], R27 ;  /* 0x029e001b02007388 */ /* 0x0041e80000000400 */
[----:B0-----:R-:W2:Y:S04]  /*5b4f0*/  LDL.LU R27, [R1+0x34] ;  /* 0x00003400011b7983 */ /* 0x001ea80000300800 */
[----:B------:R-:W2:Y:S04]  /*5b500*/  LDL.LU R17, [R1+0x2c] ;  /* 0x00002c0001117983 */ /* 0x000ea80000300800 */
[----:B------:R0:W-:Y:S04]  /*5b510*/  STS.U16 [R2+0x2a200], R18 ;  /* 0x02a2001202007388 */ /* 0x0001e80000000400 */
[----:B---3--:R1:W-:Y:S04]  /*5b520*/  STS.U16 [R2+0x2a600], R19 ;  /* 0x02a6001302007388 */ /* 0x0083e80000000400 */
[----:B0-----:R-:W3:Y:S04]  /*5b530*/  LDL.LU R18, [R1+0x11d8] ;  /* 0x0011d80001127983 */ /* 0x001ee80000300800 */
[----:B-1----:R-:W3:Y:S04]  /*5b540*/  LDL.LU R19, [R1+0x11c8] ;  /* 0x0011c80001137983 */ /* 0x002ee80000300800 */
[----:B------:R0:W-:Y:S04]  /*5b550*/  STS.U16 [R2+0x2aa00], R20 ;  /* 0x02aa001402007388 */ /* 0x0001e80000000400 */
[----:B------:R1:W-:Y:S04]  /*5b560*/  STS.U16 [R2+0x2ae00], R23 ;  /* 0x02ae001702007388 */ /* 0x0003e80000000400 */
[----:B------:R-:W-:Y:S04]  /*5b570*/  STS.U16 [R2+0x2b200], R29 ;  /* 0x02b2001d02007388 */ /* 0x000fe80000000400 */
[----:B------:R-:W-:Y:S04]  /*5b580*/  STS.U16 [R2+0x2b600], R4 ;  /* 0x02b6000402007388 */ /* 0x000fe80000000400 */
[----:B------:R-:W-:Y:S04]  /*5b590*/  STS.U16 [R2+0x2ba00], R5 ;  /* 0x02ba000502007388 */ /* 0x000fe80000000400 */
[----:B0-----:R-:W3:Y:S04]  /*5b5a0*/  LDL.LU R20, [R1+0x11b8] ;  /* 0x0011b80001147983 */ /* 0x001ee80000300800 */
[----:B-1----:R-:W3:Y:S04]  /*5b5b0*/  LDL.LU R23, [R1+0x11a8] ;  /* 0x0011a80001177983 */ /* 0x002ee80000300800 */
[----:B------:R-:W-:Y:S04]  /*5b5c0*/  STS.U16 [R2+0x2be00], R6 ;  /* 0x02be000602007388 */ /* 0x000fe80000000400 */
[----:B------:R0:W-:Y:S04]  /*5b5d0*/  STS.U16 [R2+0x2c200], R25 ;  /* 0x02c2001902007388 */ /* 0x0001e80000000400 */
[----:B0-----:R-:W3:Y:S04]  /*5b5e0*/  LDL R25, [R1+0x1200] ;  /* 0x0012000001197983 */ /* 0x001ee80000100800 */
        /* <DEDUP_REMOVED lines=14> */
[----:B------:R0:W-:Y:S04]  /*5b6d0*/  STS.U16 [R2+0x2f600], R26 ;  /* 0x02f6001a02007388 */ /* 0x0001e80000000400 */
[----:B0-----:R-:W4:Y:S04]  /*5b6e0*/  LDL.LU R26, [R1+0x1178] ;  /* 0x00117800011a7983 */ /* 0x001f280000300800 */
[----:B--2---:R0:W-:Y:S04]  /*5b6f0*/  STS.U16 [R2+0x2fa00], R27 ;  /* 0x02fa001b02007388 */ /* 0x0041e80000000400 */
[----:B0-----:R-:W2:Y:S04]  /*5b700*/  LDL.LU R27, [R1+0x1168] ;  /* 0x00116800011b7983 */ /* 0x001ea80000300800 */
[----:B------:R-:W-:Y:S04]  /*5b710*/  STS.U16 [R2+0x2fe00], R17 ;  /* 0x02fe001102007388 */ /* 0x000fe80000000400 */
[----:B---3--:R0:W-:Y:S04]  /*5b720*/  STS.U16 [R25+0x20300], R18 ;  /* 0x0203001219007388 */ /* 0x0081e80000000400 */
[----:B0-----:R-:W3:Y:S04]  /*5b730*/  LDL.LU R18, [R1+0x1158] ;  /* 0x0011580001127983 */ /* 0x001ee80000300800 */
        /* <DEDUP_REMOVED lines=21> */
[----:B----4-:R0:W-:Y:S04]  /*5b890*/  STS.U16 [R25+0x21300], R28 ;  /* 0x0213001c19007388 */ /* 0x0101e80000000400 */
[----:B-1----:R-:W4:Y:S04]  /*5b8a0*/  LDL.LU R23, [R1+0x1028] ;  /* 0x0010280001177983 */ /* 0x002f280000300800 */
[----:B------:R1:W-:Y:S04]  /*5b8b0*/  STS.U16 [R25+0x21700], R24 ;  /* 0x0217001819007388 */ /* 0x0003e80000000400 */
[----:B0-----:R-:W4:Y:S04]  /*5b8c0*/  LDL.LU R28, [R1+0x1018] ;  /* 0x00101800011c7983 */ /* 0x001f280000300800 */
[----:B-1----:R-:W4:Y:S04]  /*5b8d0*/  LDL.LU R24, [R1+0xd8c] ;  /* 0x000d8c0001187983 */ /* 0x002f280000300800 */
[----:B------:R0:W-:Y:S04]  /*5b8e0*/  STS.U16 [R25+0x21b00], R26 ;  /* 0x021b001a19007388 */ /* 0x0001e80000000400 */
[----:B------:R-:W4:Y:S04]  /*5b8f0*/  LDL.LU R17, [R1+0x870] ;  /* 0x0008700001117983 */ /* 0x000f280000300800 */
[----:B0-----:R-:W4:Y:S04]  /*5b900*/  LDL.LU R26, [R1+0x848] ;  /* 0x00084800011a7983 */ /* 0x001f280000300800 */
[----:B--2---:R0:W-:Y:S04]  /*5b910*/  STS.U16 [R25+0x21f00], R27 ;  /* 0x021f001b19007388 */ /* 0x0041e80000000400 */
[----:B0-----:R-:W2:Y:S04]  /*5b920*/  LDL.LU R27, [R1+0x82c] ;  /* 0x00082c00011b7983 */ /* 0x001ea80000300800 */
[----:B---3--:R0:W-:Y:S04]  /*5b930*/  STS.U16 [R25+0x22300], R18 ;  /* 0x0223001219007388 */ /* 0x0081e80000000400 */
[----:B0-----:R-:W3:Y:S04]  /*5b940*/  LDL.LU R18, [R1+0x810] ;  /* 0x0008100001127983 */ /* 0x001ee80000300800 */
        /* <DEDUP_REMOVED lines=16> */
[----:B0-----:R-:W3:Y:S04]  /*5ba50*/  LDL.LU R19, [R1+0x7f8] ;  /* 0x0007f80001137983 */ /* 0x001ee80000300800 */
[----:B------:R-:W-:Y:S04]  /*5ba60*/  STS.U16 [R25+0x26700], R16 ;  /* 0x0267001019007388 */ /* 0x000fe80000000400 */
[----:B------:R0:W-:Y:S04]  /*5ba70*/  STS.U16 [R25+0x26b00], R20 ;  /* 0x026b001419007388 */ /* 0x0001e80000000400 */
[----:B----4-:R1:W-:Y:S04]  /*5ba80*/  STS.U16 [R25+0x26f00], R23 ;  /* 0x026f001719007388 */ /* 0x0103e80000000400 */
[----:B0-----:R-:W4:Y:S04]  /*5ba90*/  LDL.LU R20, [R1+0x7e8] ;  /* 0x0007e80001147983 */ /* 0x001f280000300800 */
[----:B------:R0:W-:Y:S04]  /*5baa0*/  STS.U16 [R25+0x27300], R28 ;  /* 0x0273001c19007388 */ /* 0x0001e80000000400 */
[----:B-1----:R-:W4:Y:S04]  /*5bab0*/  LDL.LU R23, [R1+0x7d8] ;  /* 0x0007d80001177983 */ /* 0x002f280000300800 */
[----:B------:R1:W-:Y:S04]  /*5bac0*/  STS.U16 [R25+0x27700], R24 ;  /* 0x0277001819007388 */ /* 0x0003e80000000400 */
[----:B0-----:R-:W4:Y:S04]  /*5bad0*/  LDL.LU R28, [R1+0x7c8] ;  /* 0x0007c800011c7983 */ /* 0x001f280000300800 */
[----:B-1----:R-:W4:Y:S04]  /*5bae0*/  LDL.LU R24, [R1+0x7b8] ;  /* 0x0007b80001187983 */ /* 0x002f280000300800 */
[----:B------:R-:W-:Y:S04]  /*5baf0*/  STS.U16 [R25+0x27b00], R17 ;  /* 0x027b001119007388 */ /* 0x000fe80000000400 */
[----:B------:R0:W-:Y:S04]  /*5bb00*/  STS.U16 [R25+0x27f00], R26 ;  /* 0x027f001a19007388 */ /* 0x0001e80000000400 */
[----:B0-----:R-:W4:Y:S04]  /*5bb10*/  LDL.LU R26, [R1+0x7a8] ;  /* 0x0007a800011a7983 */ /* 0x001f280000300800 */
[----:B--2---:R0:W-:Y:S04]  /*5bb20*/  STS.U16 [R25+0x28300], R27 ;  /* 0x0283001b19007388 */ /* 0x0041e80000000400 */
        /* <DEDUP_REMOVED lines=17> */
[----:B---3--:R0:W-:Y:S04]  /*5bc40*/  STS.U16 [R25+0x28700], R18 ;  /* 0x0287001219007388 */ /* 0x0081e80000000400 */
[----:B0-----:R-:W3:Y:S04]  /*5bc50*/  LDL.LU R18, [R1+0xe8] ;  /* 0x0000e80001127983 */ /* 0x001ee80000300800 */
[----:B------:R-:W3:Y:S04]  /*5bc60*/  LDL.LU R29, [R1+0xe0] ;  /* 0x0000e000011d7983 */ /* 0x000ee80000300800 */
[----:B------:R0:W-:Y:S04]  /*5bc70*/  STS.U16 [R25+0x28b00], R19 ;  /* 0x028b001319007388 */ /* 0x0001e80000000400 */
[----:B0-----:R-:W3:Y:S04]  /*5bc80*/  LDL.LU R19, [R1+0xd8] ;  /* 0x0000d80001137983 */ /* 0x001ee80000300800 */
[----:B----4-:R0:W-:Y:S04]  /*5bc90*/  STS.U16 [R25+0x28f00], R20 ;  /* 0x028f001419007388 */ /* 0x0101e80000000400 */
[----:B------:R1:W-:Y:S04]  /*5bca0*/  STS.U16 [R25+0x29300], R23 ;  /* 0x0293001719007388 */ /* 0x0003e80000000400 */
[----:B0-----:R-:W3:Y:S04]  /*5bcb0*/  LDL.LU R20, [R1+0xd0] ;  /* 0x0000d00001147983 */ /* 0x001ee80000300800 */
[----:B------:R0:W-:Y:S04]  /*5bcc0*/  STS.U16 [R25+0x29700], R28 ;  /* 0x0297001c19007388 */ /* 0x0001e80000000400 */
[----:B-1----:R-:W3:Y:S04]  /*5bcd0*/  LDL.LU R23, [R1+0x38] ;  /* 0x0000380001177983 */ /* 0x002ee80000300800 */
[----:B------:R1:W-:Y:S04]  /*5bce0*/  STS.U16 [R25+0x29b00], R24 ;  /* 0x029b001819007388 */ /* 0x0003e80000000400 */
[----:B0-----:R-:W3:Y:S04]  /*5bcf0*/  LDL.LU R28, [R1+0x30] ;  /* 0x00003000011c7983 */ /* 0x001ee80000300800 */
[----:B-1----:R-:W3:Y:S04]  /*5bd00*/  LDL.LU R24, [R1+0x28] ;  /* 0x0000280001187983 */ /* 0x002ee80000300800 */
[----:B------:R0:W-:Y:S04]  /*5bd10*/  STS.U16 [R25+0x29f00], R26 ;  /* 0x029f001a19007388 */ /* 0x0001e80000000400 */
[----:B0-----:R-:W3:Y:S01]  /*5bd20*/  LDL.LU R26, [R1+0x1c] ;  /* 0x00001c00011a7983 */ /* 0x001ee20000300800 */
[----:B------:R-:W-:-:S03]  /*5bd30*/  LOP3.LUT R22, R22, 0x60, RZ, 0xc0, !PT ;  /* 0x0000006016167812 */ /* 0x000fc600078ec0ff */
[----:B--2---:R0:W-:Y:S04]  /*5bd40*/  STS.U16 [R25+0x2a300], R27 ;  /* 0x02a3001b19007388 */ /* 0x0041e80000000400 */
[----:B------:R1:W-:Y:S04]  /*5bd50*/  STS.U16 [R25+0x2a700], R2 ;  /* 0x02a7000219007388 */ /* 0x0003e80000000400 */
        /* <DEDUP_REMOVED lines=12> */
[----:B------:R-:W-:Y:S04]  /*5be20*/  STS.U16 [R25+0x2db00], R15 ;  /* 0x02db000f19007388 */ /* 0x000fe80000000400 */
[----:B------:R-:W-:Y:S04]  /*5be30*/  STS.U16 [R25+0x2df00], R16 ;  /* 0x02df001019007388 */ /* 0x000fe80000000400 */
[----:B------:R-:W-:Y:S04]  /*5be40*/  STS.U16 [R25+0x2e300], R17 ;  /* 0x02e3001119007388 */ /* 0x000fe80000000400 */
[----:B0-----:R-:W4:Y:S04]  /*5be50*/  LDL.LU R27, [R1+0x10] ;  /* 0x00001000011b7983 */ /* 0x001f280000300800 */
[----:B-1----:R-:W4:Y:S04]  /*5be60*/  LDL.LU R2, [R1+0x4790] ;  /* 0x0047900001027983 */ /* 0x002f280000300800 */
[----:B--2---:R-:W2:Y:S04]  /*5be70*/  LDL.LU R3, [R1+0x478c] ;  /* 0x00478c0001037983 */ /* 0x004ea80000300800 */
        /* <DEDUP_REMOVED lines=9> */
[----:B---3--:R-:W-:Y:S04]  /*5bf10*/  STS.U16 [R25+0x2e700], R18 ;  /* 0x02e7001219007388 */ /* 0x008fe80000000400 */
[----:B------:R0:W-:Y:S01]  /*5bf20*/  STS.U16 [R25+0x2eb00], R29 ;  /* 0x02eb001d19007388 */ /* 0x0001e20000000400 */
[----:B------:R-:W-:-:S03]  /*5bf30*/  SHF.R.U32.HI R22, RZ, 0x1, R22 ;  /* 0x00000001ff167819 */ /* 0x000fc60000011616 */
[----:B------:R-:W3:Y:S04]  /*5bf40*/  LDL.LU R13, [R1+0x4764] ;  /* 0x00476400010d7983 */ /* 0x000ee80000300800 */
[----:B------:R-:W2:Y:S04]  /*5bf50*/  LDL.LU R14, [R1+0x4760] ;  /* 0x00476000010e7983 */ /* 0x000ea80000300800 */
[----:B0-----:R-:W0:Y:S04]  /*5bf60*/  S2R R29, SR_TID.X ;  /* 0x00000000001d7919 */ /* 0x001e280000002100 */
[----:B------:R-:W2:Y:S04]  /*5bf70*/  LDL.LU R15, [R1+0x475c] ;  /* 0x00475c00010f7983 */ /* 0x000ea80000300800 */
[----:B------:R-:W2:Y:S04]  /*5bf80*/  LDL.LU R16, [R1+0x4758] ;  /* 0x0047580001107983 */ /* 0x000ea80000300800 */
[----:B------:R-:W2:Y:S04]  /*5bf90*/  LDL.LU R17, [R1+0x4754] ;  /* 0x0047540001117983 */ /* 0x000ea80000300800 */
[----:B------:R-:W2:Y:S01]  /*5bfa0*/  LDL.LU R18, [R1+0x4750] ;  /* 0x0047500001127983 */ /* 0x000ea20000300800 */
[----:B0-----:R-:W-:-:S04]  /*5bfb0*/  SHF.L.U32 R29, R29, 0x2, RZ ;  /* 0x000000021d1d7819 */ /* 0x001fc800000006ff */
[----:B------:R-:W-:-:S05]  /*5bfc0*/  LOP3.LUT R29, R29, 0x7c, RZ, 0xc0, !PT ;  /* 0x0000007c1d1d7812 */ /* 0x000fca00078ec0ff */
[----:B------:R-:W-:-:S05]  /*5bfd0*/  IMAD R29, R21, 0x20, R29 ;  /* 0x00000020151d7824 */ /* 0x000fca00078e021d */
[----:B------:R-:W-:Y:S01]  /*5bfe0*/  LOP3.LUT R29, R29, R22, RZ, 0x3c, !PT ;  /* 0x000000161d1d7212 */ /* 0x000fe200078e3cff */
[----:B------:R0:W-:Y:S04]  /*5bff0*/  STS.U16 [R25+0x2ef00], R19 ;  /* 0x02ef001319007388 */ /* 0x0001e80000000400 */
[----:B0-----:R-:W2:Y:S04]  /*5c000*/  LDL.LU R19, [R1+0x474c] ;  /* 0x00474c0001137983 */ /* 0x001ea80000300800 */
[----:B------:R0:W-:Y:S04]  /*5c010*/  STS.U16 [R25+0x2f300], R20 ;  /* 0x02f3001419007388 */ /* 0x0001e80000000400 */
[----:B------:R1:W-:Y:S04]  /*5c020*/  STS.U16 [R25+0x2f700], R23 ;  /* 0x02f7001719007388 */ /* 0x0003e80000000400 */
[----:B0-----:R-:W2:Y:S04]  /*5c030*/  LDL.LU R20, [R1+0x4748] ;  /* 0x0047480001147983 */ /* 0x001ea80000300800 */
[----:B------:R-:W2:Y:S04]  /*5c040*/  LDL.LU R21, [R1+0x4744] ;  /* 0x0047440001157983 */ /* 0x000ea80000300800 */
[----:B------:R-:W2:Y:S04]  /*5c050*/  LDL.LU R22, [R1+0x4740] ;  /* 0x0047400001167983 */ /* 0x000ea80000300800 */
[----:B-1----:R-:W2:Y:S04]  /*5c060*/  LDL.LU R23, [R1+0x473c] ;  /* 0x00473c0001177983 */ /* 0x002ea80000300800 */
[----:B------:R0:W-:Y:S04]  /*5c070*/  STS.U16 [R25+0x2fb00], R28 ;  /* 0x02fb001c19007388 */ /* 0x0001e80000000400 */
[----:B------:R1:W-:Y:S04]  /*5c080*/  STS.U16 [R25+0x2ff00], R24 ;  /* 0x02ff001819007388 */ /* 0x0003e80000000400 */
[----:B0-----:R-:W2:Y:S04]  /*5c090*/  LDL.LU R28, [R1+0x4738] ;  /* 0x00473800011c7983 */ /* 0x001ea80000300800 */
[----:B-1----:R-:W2:Y:S04]  /*5c0a0*/  LDL.LU R25, [R1+0x4734] ;  /* 0x0047340001197983 */ /* 0x002ea80000300800 */
[----:B------:R-:W2:Y:S04]  /*5c0b0*/  LDL.LU R24, [R1+0x4730] ;  /* 0x0047300001187983 */ /* 0x000ea80000300800 */
[----:B--2---:R0:W-:Y:S04]  /*5c0c0*/  STS [R29+0x30000], R24 ;  /* 0x030000181d007388 */ /* 0x0041e80000000800 */
[----:B------:R1:W-:Y:S04]  /*5c0d0*/  STS [R29+0x30400], R26 ;  /* 0x0304001a1d007388 */ /* 0x0003e80000000800 */
[----:B----4-:R2:W-:Y:S04]  /*5c0e0*/  STS [R29+0x30800], R27 ;  /* 0x0308001b1d007388 */ /* 0x0105e80000000800 */
[----:B0-----:R-:W4:Y:S04]  /*5c0f0*/  LDL R24, [R1+0x1ae0] ;  /* 0x001ae00001187983 */ /* 0x001f280000100800 */
[----:B-1----:R-:W3:Y:S04]  /*5c100*/  LDL.LU R26, [R1+0x472c] ;  /* 0x00472c00011a7983 */ /* 0x002ee80000300800 */
[----:B--2---:R-:W2:Y:S04]  /*5c110*/  LDL.LU R27, [R1+0x4728] ;  /* 0x00472800011b7983 */ /* 0x004ea80000300800 */
[----:B--2---:R0:W-:Y:S04]  /*5c120*/  STS [R29+0x30c00], R27 ;  /* 0x030c001b1d007388 */ /* 0x0041e80000000800 */
[----:B------:R1:W-:Y:S04]  /*5c130*/  STS [R29+0x31000], R28 ;  /* 0x0310001c1d007388 */ /* 0x0003e80000000800 */
[----:B0-----:R-:W2:Y:S04]  /*5c140*/  LDL.LU R27, [R1+0x4724] ;  /* 0x00472400011b7983 */ /* 0x001ea80000300800 */
[----:B-1----:R-:W4:Y:S04]  /*5c150*/  LDL.LU R28, [R1+0x4720] ;  /* 0x00472000011c7983 */ /* 0x002f280000300800 */
[----:B------:R-:W-:Y:S04]  /*5c160*/  STS [R29+0x31400], R23 ;  /* 0x031400171d007388 */ /* 0x000fe80000000800 */
        /* <DEDUP_REMOVED lines=10> */
[----:B----4-:R-:W-:Y:S04]  /*5c210*/  STS [R24+0x30000], R28 ;  /* 0x0300001c18007388 */ /* 0x010fe80000000800 */
[----:B--2---:R0:W-:Y:S04]  /*5c220*/  STS [R24+0x30400], R27 ;  /* 0x0304001b18007388 */ /* 0x0041e80000000800 */
[----:B---3--:R1:W-:Y:S04]  /*5c230*/  STS [R24+0x30800], R26 ;  /* 0x0308001a18007388 */ /* 0x0083e80000000800 */
[----:B0-----:R-:W0:Y:S04]  /*5c240*/  S2R R27, SR_TID.X ;  /* 0x00000000001b7919 */ /* 0x001e280000002100 */
[----:B-1----:R-:W1:Y:S04]  /*5c250*/  S2R R26, SR_TID.X ;  /* 0x00000000001a7919 */ /* 0x002e680000002100 */
[----:B------:R0:W-:Y:S04]  /*5c260*/  STS [R24+0x30c00], R25 ;  /* 0x030c001918007388 */ /* 0x0001e80000000800 */
        /* <DEDUP_REMOVED lines=10> */
[----:B------:R-:W-:Y:S01]  /*5c310*/  STS [R24+0x33800], R2 ;  /* 0x0338000218007388 */ /* 0x000fe20000000800 */
[----:B-1----:R-:W-:-:S03]  /*5c320*/  LOP3.LUT R3, R26, 0x7, RZ, 0xc0, !PT ;  /* 0x000000071a037812 */ /* 0x002fc600078ec0ff */
[----:B------:R-:W-:Y:S01]  /*5c330*/  STS [R24+0x33c00], R0 ;  /* 0x033c000018007388 */ /* 0x000fe20000000800 */
[----:B0-----:R-:W-:Y:S02]  /*5c340*/  SHF.L.U32 R25, R27, 0x7, RZ ;  /* 0x000000071b197819 */ /* 0x001fe400000006ff */
[----:B------:R-:W-:Y:S02]  /*5c350*/  SHF.L.U32 R3, R3, 0x4, RZ ;  /* 0x0000000403037819 */ /* 0x000fe400000006ff */
[C---:B------:R-:W-:Y:S02]  /*5c360*/  LOP3.LUT R23, R26.reuse, 0x7, RZ, 0xc0, !PT ;  /* 0x000000071a177812 */ /* 0x040fe400078ec0ff */
[----:B------:R-:W-:Y:S01]  /*5c370*/  LOP3.LUT R3, R3, 0x780, R25, 0xf8, !PT ;  /* 0x0000078003037812 */ /* 0x000fe200078ef819 */
[----:B------:R-:W-:Y:S01]  /*5c380*/  IMAD.SHL.U32 R25, R27, 0x2, RZ ;  /* 0x000000021b197824 */ /* 0x000fe200078e00ff */
[----:B------:R-:W-:Y:S02]  /*5c390*/  LOP3.LUT R27, R26, 0x60, RZ, 0xc0, !PT ;  /* 0x000000601a1b7812 */ /* 0x000fe400078ec0ff */
[----:B------:R-:W-:-:S02]  /*5c3a0*/  SHF.L.U32 R23, R23, 0x4, RZ ;  /* 0x0000000417177819 */ /* 0x000fc400000006ff */
[----:B------:R-:W-:Y:S02]  /*5c3b0*/  LOP3.LUT R20, R26, 0x7, RZ, 0xc0, !PT ;  /* 0x000000071a147812 */ /* 0x000fe400078ec0ff */
[----:B------:R-:W-:Y:S02]  /*5c3c0*/  LOP3.LUT R23, R23, 0x30, R25, 0x78, !PT ;  /* 0x0000003017177812 */ /* 0x000fe400078e7819 */
[----:B------:R-:W-:Y:S02]  /*5c3d0*/  LEA R20, R20, R27, 0x2 ;  /* 0x0000001b14147211 */ /* 0x000fe400078e10ff */
[----:B------:R-:W-:Y:S01]  /*5c3e0*/  LOP3.LUT R3, R3, 0x10, R26, 0x78, !PT ;  /* 0x0000001003037812 */ /* 0x000fe200078e781a */
[----:B------:R-:W-:Y:S02]  /*5c3f0*/  BAR.SYNC.DEFER_BLOCKING 0x0 ;  /* 0x0000000000007b1d */ /* 0x000fe40000010000 */
[----:B------:R-:W-:-:S04]  /*5c400*/  IMAD.U32 R20, R20, 0x20, R23 ;  /* 0x0000002014147824 */ /* 0x000fc800078e0017 */
[----:B------:R-:W0:Y:S04]  /*5c410*/  LDSM.16.M88.4 R16, [R3+0x30000] ;  /* 0x030000000310783b */ /* 0x000e280000000200 */
[----:B------:R-:W1:Y:S04]  /*5c420*/  LDSM.16.M88.4 R4, [R20+0x20000] ;  /* 0x020000001404783b */ /* 0x000e680000000200 */
[----:B------:R-:W2:Y:S04]  /*5c430*/  LDSM.16.M88.4 R8, [R20+0x21000] ;  /* 0x021000001408783b */ /* 0x000ea80000000200 */
[----:B------:R-:W-:Y:S04]  /*5c440*/  LDSM.16.M88.4 R12, [R20+0x23000] ;  /* 0x02300000140c783b */ /* 0x000fe80000000200 */
[----:B------:R-:W-:Y:S04]  /*5c450*/  LDSM.16.M88.4 R24, [R20+0x27000] ;  /* 0x027000001418783b */ /* 0x000fe80000000200 */
[----:B0-----:R-:W-:Y:S04]  /*5c460*/  STL.64 [R1+0x4718], R18 ;  /* 0x0047181201007387 */ /* 0x001fe80000100a00 */
[----:B------:R-:W-:Y:S01]  /*5c470*/  STL.64 [R1+0x4710], R16 ;  /* 0x0047101001007387 */ /* 0x000fe20000100a00 */
[----:B-1----:R-:W-:-:S03]  /*5c480*/  MOV R2, R4 ;  /* 0x0000000400027202 */ /* 0x002fc60000000f00 */
[----:B------:R0:W-:Y:S01]  /*5c490*/  STL.64 [R1+0x20], R4 ;  /* 0x0000200401007387 */ /* 0x0001e20000100a00 */
[----:B------:R-:W-:-:S03]  /*5c4a0*/  MOV R0, R5 ;  /* 0x0000000500007202 */ /* 0x000fc60000000f00 */
[----:B------:R-:W-:Y:S04]  /*5c4b0*/  STL.64 [R1+0x28], R6 ;  /* 0x0000280601007387 */ /* 0x000fe80000100a00 */
[----:B--2---:R-:W-:Y:S01]  /*5c4c0*/  STL.64 [R1+0x10], R8 ;  /* 0x0000100801007387 */ /* 0x004fe20000100a00 */
[----:B0-----:R-:W-:-:S03]  /*5c4d0*/  IMAD.MOV.U32 R5, RZ, RZ, R8 ;  /* 0x000000ffff057224 */ /* 0x001fc600078e0008 */
[----:B------:R-:W-:Y:S01]  /*5c4e0*/  STL.64 [R1+0x18], R10 ;  /* 0x0000180a01007387 */ /* 0x000fe20000100a00 */
[----:B------:R-:W-:-:S03]  /*5c4f0*/  MOV R4, R9 ;  /* 0x0000000900047202 */ /* 0x000fc60000000f00 */
[----:B------:R-:W0:Y:S04]  /*5c500*/  LDSM.16.M88.4 R8, [R20+0x22000] ;  /* 0x022000001408783b */ /* 0x000e280000000200 */
[----:B------:R-:W-:Y:S04]  /*5c510*/  LDSM.16.M88.4 R16, [R20+0x26000] ;  /* 0x026000001410783b */ /* 0x000fe80000000200 */
[----:B0-----:R-:W-:Y:S01]  /*5c520*/  STL.64 [R1], R8 ;  /* 0x0000000801007387 */ /* 0x001fe20000100a00 */
[----:B------:R-:W-:Y:S01]  /*5c530*/  MOV R7, R8 ;  /* 0x0000000800077202 */ /* 0x000fe20000000f00 */
[----:B------:R-:W-:-:S02]  /*5c540*/  IMAD.MOV.U32 R6, RZ, RZ, R9 ;  /* 0x000000ffff067224 */ /* 0x000fc400078e0009 */
[----:B------:R-:W-:Y:S04]  /*5c550*/  STL.64 [R1+0x8], R10 ;  /* 0x0000080a01007387 */ /* 0x000fe80000100a00 */
[----:B------:R-:W0:Y:S04]  /*5c560*/  LDSM.16.M88.4 R8, [R20+0x24000] ;  /* 0x024000001408783b */ /* 0x000e280000000200 */
[----:B------:R-:W-:Y:S04]  /*5c570*/  STL [R1+0x3ebc], R14 ;  /* 0x003ebc0e01007387 */ /* 0x000fe80000100800 */
[----:B------:R-:W-:Y:S04]  /*5c580*/  STL [R1+0x3eb8], R15 ;  /* 0x003eb80f01007387 */ /* 0x000fe80000100800 */
[----:B------:R1:W-:Y:S02]  /*5c590*/  STL.64 [R1+0x46d0], R12 ;  /* 0x0046d00c01007387 */ /* 0x0003e40000100a00 */
[----:B-1----:R-:W-:-:S02]  /*5c5a0*/  MOV R12, R7 ;  /* 0x00000007000c7202 */ /* 0x002fc40000000f00 */
[----:B------:R-:W-:-:S05]  /*5c5b0*/  MOV R13, R6 ;  /* 0x00000006000d7202 */ /* 0x000fca0000000f00 */
[----:B------:R1:W-:Y:S02]  /*5c5c0*/  STL.64 [R1+0x46e0], R12 ;  /* 0x0046e00c01007387 */ /* 0x0003e40000100a00 */
[----:B-1----:R-:W-:Y:S01]  /*5c5d0*/  IMAD.MOV.U32 R12, RZ, RZ, R5 ;  /* 0x000000ffff0c7224 */ /* 0x002fe200078e0005 */
[----:B------:R-:W-:Y:S02]  /*5c5e0*/  MOV R13, R4 ;  /* 0x00000004000d7202 */ /* 0x000fe40000000f00 */
[----:B------:R-:W1:Y:S04]  /*5c5f0*/  LDSM.16.M88.4 R4, [R20+0x25000] ;  /* 0x025000001404783b */ /* 0x000e680000000200 */
[----:B------:R-:W-:Y:S04]  /*5c600*/  STL.64 [R1+0x46f8], R12 ;  /* 0x0046f80c01007387 */ /* 0x000fe80000100a00 */
[----:B0-----:R-:W-:Y:S04]  /*5c610*/  STL [R1+0x3e9c], R10 ;  /* 0x003e9c0a01007387 */ /* 0x001fe80000100800 */
[----:B------:R-:W-:Y:S04]  /*5c620*/  STL [R1+0x3e98], R11 ;  /* 0x003e980b01007387 */ /* 0x000fe80000100800 */
        /* <DEDUP_REMOVED lines=11> */
[----:B------:R-:W-:Y:S01]  /*5c6e0*/  MOV R12, R2 ;  /* 0x00000002000c7202 */ /* 0x000fe20000000f00 */
[----:B------:R-:W-:Y:S01]  /*5c6f0*/  IMAD.MOV.U32 R13, RZ, RZ, R0 ;  /* 0x000000ffff0d7224 */ /* 0x000fe200078e0000 */
[----:B------:R-:W-:-:S02]  /*5c700*/  MOV R2, R16 ;  /* 0x0000001000027202 */ /* 0x000fc40000000f00 */
[----:B------:R-:W-:Y:S01]  /*5c710*/  MOV R0, R17 ;  /* 0x0000001100007202 */ /* 0x000fe20000000f00 */
[----:B---3--:R-:W-:Y:S04]  /*5c720*/  STL.64 [R1+0x4708], R10 ;  /* 0x0047080a01007387 */ /* 0x008fe80000100a00 */
[----:B--2---:R0:W-:Y:S04]  /*5c730*/  STL.64 [R1+0x4700], R8 ;  /* 0x0047000801007387 */ /* 0x0041e80000100a00 */
[----:B0-----:R-:W2:Y:S04]  /*5c740*/  LDL.LU R8, [R1+0x5a0] ;  /* 0x0005a00001087983 */ /* 0x001ea80000300800 */
[----:B------:R-:W2:Y:S04]  /*5c750*/  LDL.LU R9, [R1+0x5a4] ;  /* 0x0005a40001097983 */ /* 0x000ea80000300800 */
[----:B------:R-:W2:Y:S04]  /*5c760*/  LDL.LU R10, [R1+0x5a8] ;  /* 0x0005a800010a7983 */ /* 0x000ea80000300800 */
[----:B------:R-:W2:Y:S04]  /*5c770*/  LDL.LU R11, [R1+0x5ac] ;  /* 0x0005ac00010b7983 */ /* 0x000ea80000300800 */
[----:B-1----:R-:W-:Y:S04]  /*5c780*/  STL [R1+0x3fb8], R6 ;  /* 0x003fb80601007387 */ /* 0x002fe80000100800 */
[----:B------:R-:W-:Y:S04]  /*5c790*/  STL [R1+0x3f18], R7 ;  /* 0x003f180701007387 */ /* 0x000fe80000100800 */
[----:B------:R-:W-:Y:S04]  /*5c7a0*/  STL.64 [R1+0x30], R16 ;  /* 0x0000301001007387 */ /* 0x000fe80000100a00 */
[----:B------:R-:W-:Y:S04]  /*5c7b0*/  STL.64 [R1+0x38], R18 ;  /* 0x0000381201007387 */ /* 0x000fe80000100a00 */
[----:B------:R-:W0:Y:S04]  /*5c7c0*/  LDSM.16.M88.4 R16, [R20+0x28000] ;  /* 0x028000001410783b */ /* 0x000e280000000200 */
[----:B------:R-:W-:Y:S04]  /*5c7d0*/  STL.64 [R1+0x150], R24 ;  /* 0x0001501801007387 */ /* 0x000fe80000100a00 */
[----:B------:R-:W-:Y:S04]  /*5c7e0*/  STL.64 [R1+0x158], R26 ;  /* 0x0001581a01007387 */ /* 0x000fe80000100a00 */
[----:B------:R-:W-:Y:S04]  /*5c7f0*/  LDSM.16.M88.4 R24, [R20+0x2a000] ;  /* 0x02a000001418783b */ /* 0x000fe80000000200 */
[----:B0-----:R-:W-:Y:S01]  /*5c800*/  STL.64 [R1+0x140], R16 ;  /* 0x0001401001007387 */ /* 0x001fe20000100a00 */
[----:B------:R-:W-:Y:S01]  /*5c810*/  IMAD.MOV.U32 R7, RZ, RZ, R16 ;  /* 0x000000ffff077224 */ /* 0x000fe200078e0010 */
[----:B------:R-:W-:-:S02]  /*5c820*/  MOV R6, R17 ;  /* 0x0000001100067202 */ /* 0x000fc40000000f00 */
[----:B------:R-:W-:Y:S04]  /*5c830*/  STL.64 [R1+0x148], R18 ;  /* 0x0001481201007387 */ /* 0x000fe80000100a00 */
[----:B------:R-:W0:Y:S04]  /*5c840*/  LDSM.16.M88.4 R16, [R20+0x29000] ;  /* 0x029000001410783b */ /* 0x000e280000000200 */
[----:B0-----:R-:W-:Y:S04]  /*5c850*/  STL.64 [R1+0x130], R16 ;  /* 0x0001301001007387 */ /* 0x001fe80000100a00 */
[----:B------:R-:W-:Y:S04]  /*5c860*/  STL.64 [R1+0x138], R18 ;  /* 0x0001381201007387 */ /* 0x000fe80000100a00 */
[----:B------:R-:W0:Y:S04]  /*5c870*/  LDSM.16.M88.4 R16, [R20+0x2b000] ;  /* 0x02b000001410783b */ /* 0x000e280000000200 */
[----:B------:R1:W-:Y:S04]  /*5c880*/  STL.64 [R1+0x120], R24 ;  /* 0x0001201801007387 */ /* 0x0003e80000100a00 */
[----:B------:R3:W-:Y:S04]  /*5c890*/  STL.64 [R1+0x128], R26 ;  /* 0x0001281a01007387 */ /* 0x0007e80000100a00 */
[----:B-1----:R-:W4:Y:S04]  /*5c8a0*/  LDL.LU R24, [R1+0x560] ;  /* 0x0005600001187983 */ /* 0x002f280000300800 */
[----:B0-----:R-:W-:Y:S04]  /*5c8b0*/  STL.64 [R1+0x110], R16 ;  /* 0x0001101001007387 */ /* 0x001fe80000100a00 */
[----:B------:R-:W-:Y:S04]  /*5c8c0*/  STL.64 [R1+0x118], R18 ;  /* 0x0001181201007387 */ /* 0x000fe80000100a00 */
[----:B------:R-:W0:Y:S04]  /*5c8d0*/  LDSM.16.M88.4 R16, [R20+0x2c000] ;  /* 0x02c000001410783b */ /* 0x000e280000000200 */
[----:B------:R-:W4:Y:S04]  /*5c8e0*/  LDL.LU R25, [R1+0x564] ;  /* 0x0005640001197983 */ /* 0x000f280000300800 */
[----:B---3--:R-:W4:Y:S04]  /*5c8f0*/  LDL.LU R26, [R1+0x568] ;  /* 0x00056800011a7983 */ /* 0x008f280000300800 */
[----:B------:R-:W4:Y:S04]  /*5c900*/  LDL.LU R27, [R1+0x56c] ;  /* 0x00056c00011b7983 */ /* 0x000f280000300800 */
[----:B0-----:R-:W-:Y:S04]  /*5c910*/  STL.64 [R1+0x100], R16 ;  /* 0x0001001001007387 */ /* 0x001fe80000100a00 */
[----:B------:R-:W-:Y:S04]  /*5c920*/  STL.64 [R1+0x108], R18 ;  /* 0x0001081201007387 */ /* 0x000fe80000100a00 */
[----:B------:R-:W0:Y:S04]  /*5c930*/  LDSM.16.M88.4 R16, [R20+0x2d000] ;  /* 0x02d000001410783b */ /* 0x000e280000000200 */
[----:B0-----:R-:W-:Y:S04]  /*5c940*/  STL.64 [R1+0xf0], R16 ;  /* 0x0000f01001007387 */ /* 0x001fe80000100a00 */
[----:B------:R-:W-:Y:S04]  /*5c950*/  STL.64 [R1+0xf8], R18 ;  /* 0x0000f81201007387 */ /* 0x000fe80000100a00 */
[----:B------:R-:W0:Y:S04]  /*5c960*/  LDSM.16.M88.4 R16, [R20+0x2e000] ;  /* 0x02e000001410783b */ /* 0x000e280000000200 */
[----:B------:R-:W1:Y:S04]  /*5c970*/  LDSM.16.M88.4 R20, [R20+0x2f000] ;  /* 0x02f000001414783b */ /* 0x000e680000000200 */
[----:B0-----:R-:W-:Y:S04]  /*5c980*/  STL.64 [R1+0xe0], R16 ;  /* 0x0000e01001007387 */ /* 0x001fe80000100a00 */
[----:B------:R0:W-:Y:S04]  /*5c990*/  STL.64 [R1+0xe8], R18 ;  /* 0x0000e81201007387 */ /* 0x0001e80000100a00 */
[----:B0-----:R-:W2:Y:S04]  /*5c9a0*/  LDL.LU.64 R18, [R1+0x4718] ;  /* 0x0047180001127983 */ /* 0x001ea80000300a00 */
[----:B------:R-:W2:Y:S04]  /*5c9b0*/  LDL.LU.64 R16, [R1+0x4710] ;  /* 0x0047100001107983 */ /* 0x000ea80000300a00 */
[----:B-1----:R-:W-:Y:S04]  /*5c9c0*/  STL.64 [R1+0xd0], R20 ;  /* 0x0000d01401007387 */ /* 0x002fe80000100a00 */
[----:B------:R-:W-:Y:S04]  /*5c9d0*/  STL.64 [R1+0xd8], R22 ;  /* 0x0000d81601007387 */ /* 0x000fe80000100a00 */
[----:B------:R-:W0:Y:S04]  /*5c9e0*/  LDSM.16.M88.4 R20, [R3+0x30800] ;  /* 0x030800000314783b */ /* 0x000e280000000200 */
[----:B0-----:R-:W-:Y:S04]  /*5c9f0*/  STL.64 [R1+0x45f8], R22 ;  /* 0x0045f81601007387 */ /* 0x001fe80000100a00 */
[----:B------:R0:W-:Y:S04]  /*5ca00*/  STL.64 [R1+0x45f0], R20 ;  /* 0x0045f01401007387 */ /* 0x0001e80000100a00 */
[----:B0-----:R-:W3:Y:S04]  /*5ca10*/  LDL.LU R20, [R1+0x570] ;  /* 0x0005700001147983 */ /* 0x001ee80000300800 */
[----:B------:R-:W3:Y:S04]  /*5ca20*/  LDL.LU R21, [R1+0x574] ;  /* 0x0005740001157983 */ /* 0x000ee80000300800 */
[----:B------:R-:W3:Y:S04]  /*5ca30*/  LDL.LU R22, [R1+0x578] ;  /* 0x0005780001167983 */ /* 0x000ee80000300800 */
[----:B------:R-:W3:Y:S01]  /*5ca40*/  LDL.LU R23, [R1+0x57c] ;  /* 0x00057c0001177983 */ /* 0x000ee20000300800 */
[C---:B--2---:R-:W-:Y:S03]  /*5ca50*/  HMMA.16816.F32 R12, R16.reuse, R12, R8 ;  /* 0x0000000c100c723c */ /* 0x044fe60000001808 */
[----:B------:R-:W2:Y:S04]  /*5ca60*/  LDL.LU.64 R10, [R1+0x4708] ;  /* 0x00470800010a7983 */ /* 0x000ea80000300a00 */
[----:B------:R-:W2:Y:S11]  /*5ca70*/  LDL.LU.64 R8, [R1+0x4700] ;  /* 0x0047000001087983 */ /* 0x000eb60000300a00 */
[----:B------:R-:W-:Y:S05]  /*5ca80*/  @!UPT UIADD3 URZ, URZ, URZ, URZ ;  /* 0x0000003f3f3ff290 */ /* 0x000fea000fffe03f */
[----:B------:R0:W-:Y:S04]  /*5ca90*/  STL.64 [R1+0x9a0], R12 ;  /* 0x0009a00c01007387 */ /* 0x0001e80000100a00 */
[----:B------:R2:W-:Y:S04]  /*5caa0*/  STL.64 [R1+0x9a8], R14 ;  /* 0x0009a80e01007387 */ /* 0x0005e80000100a00 */
[----:B0-----:R-:W2:Y:S02]  /*5cab0*/  LDL.LU.64 R12, [R1+0x46f8] ;  /* 0x0046f800010c7983 */ /* 0x001ea40000300a00 */
[C---:B--2---:R-:W-:Y:S02]  /*5cac0*/  HMMA.16816.F32 R12, R16.reuse, R12, R8 ;  /* 0x0000000c100c723c */ /* 0x044fe40000001808 */
[----:B------:R-:W2:Y:S04]  /*5cad0*/  LDL.LU.64 R10, [R1+0x46f0] ;  /* 0x0046f000010a7983 */ /* 0x000ea80000300a00 */
[----:B------:R-:W2:Y:S11]  /*5cae0*/  LDL.LU.64 R8, [R1+0x46e8] ;  /* 0x0046e80001087983 */ /* 0x000eb60000300a00 */
[----:B------:R-:W-:Y:S06]  /*5caf0*/  @!UPT UIADD3 URZ, URZ, URZ, URZ ;  /* 0x0000003f3f3ff290 */ /* 0x000fec000fffe03f */
[----:B------:R0:W-:Y:S04]  /*5cb00*/  STL.64 [R1+0x990], R12 ;  /* 0x0009900c01007387 */ /* 0x0001e80000100a00 */
[----:B------:R2:W-:Y:S04]  /*5cb10*/  STL.64 [R1+0x998], R14 ;  /* 0x0009980e01007387 */ /* 0x0005e80000100a00 */
[----:B0-----:R-:W2:Y:S02]  /*5cb20*/  LDL.LU.64 R12, [R1+0x46e0] ;  /* 0x0046e000010c7983 */ /* 0x001ea40000300a00 */
[C---:B--2---:R-:W-:Y:S02]  /*5cb30*/  HMMA.16816.F32 R12, R16.reuse, R12, R8 ;  /* 0x0000000c100c723c */ /* 0x044fe40000001808 */
[----:B------:R-:W4:Y:S11]  /*5cb40*/  LDL.LU.64 R8, [R1+0x46d8] ;  /* 0x0046d80001087983 */ /* 0x000f360000300a00 */
[----:B------:R-:W-:Y:S10]  /*5cb50*/  @!UPT UIADD3 URZ, URZ, URZ, URZ ;  /* 0x0000003f3f3ff290 */ /* 0x000ff4000fffe03f */
[----:B------:R0:W-:Y:S04]  /*5cb60*/  STL.64 [R1+0x980], R12 ;  /* 0x0009800c01007387 */ /* 0x0001e80000100a00 */
[----:B------:R-:W-:Y:S04]  /*5cb70*/  STL.64 [R1+0x988], R14 ;  /* 0x0009880e01007387 */ /* 0x000fe80000100a00 */
[----:B0-----:R-:W3:Y:S02]  /*5cb80*/  LDL.LU.64 R12, [R1+0x46d0] ;  /* 0x0046d000010c7983 */ /* 0x001ee40000300a00 */
[C---:B---3--:R-:W-:Y:S11]  /*5cb90*/  HMMA.16816.F32 R20, R16.reuse, R12, R20 ;  /* 0x0000000c1014723c */ /* 0x048ff60000001814 */
[----:B------:R-:W-:Y:S11]  /*5cba0*/  @!UPT UIADD3 URZ, URZ, URZ, URZ ;  /* 0x0000003f3f3ff290 */ /* 0x000ff6000fffe03f */
[----:B------:R-:W-:Y:S01]  /*5cbb0*/  @!UPT UIADD3 URZ, URZ, URZ, URZ ;  /* 0x0000003f3f3ff290 */ /* 0x000fe2000fffe03f */
[----:B------:R0:W-:Y:S04]  /*5cbc0*/  STL.64 [R1+0x970], R20 ;  /* 0x0009701401007387 */ /* 0x0001e80000100a00 */
[----:B------:R-:W-:Y:S04]  /*5cbd0*/  STL.64 [R1+0x978], R22 ;  /* 0x0009781601007387 */ /* 0x000fe80000100a00 */
[----:B0-----:R-:W2:Y:S04]  /*5cbe0*/  LDL.64 R20, [R1+0x120] ;  /* 0x0001200001147983 */ /* 0x001ea80000100a00 */
[----:B--2---:R0:W-:Y:S04]  /*5cbf0*/  STL.64 [R1+0x4658], R20 ;  /* 0x0046581401007387 */ /* 0x0041e80000100a00 */
[----:B0-----:R-:W2:Y:S04]  /*5cc00*/  LDL.LU R20, [R1+0x610] ;  /* 0x0006100001147983 */ /* 0x001ea80000300800 */
[----:B------:R-:W2:Y:S04]  /*5cc10*/  LDL.LU R21, [R1+0x614] ;  /* 0x0006140001157983 */ /* 0x000ea80000300800 */
[----:B------:R-:W3:Y:S04]  /*5cc20*/  LDL.LU R22, [R1+0x618] ;  /* 0x0006180001167983 */ /* 0x000ee80000300800 */
[----:B------:R-:W3:Y:S01]  /*5cc30*/  LDL.LU R23, [R1+0x61c] ;  /* 0x00061c0001177983 */ /* 0x000ee20000300800 */
[----:B----4-:R-:W-:Y:S03]  /*5cc40*/  HMMA.16816.F32 R24, R16, R8, R24 ;  /* 0x000000081018723c */ /* 0x010fe60000001818 */
[----:B---3--:R-:W-:Y:S04]  /*5cc50*/  STL.64 [R1+0x4678], R22 ;  /* 0x0046781601007387 */ /* 0x008fe80000100a00 */
[----:B--2---:R0:W-:Y:S02]  /*5cc60*/  STL.64 [R1+0x4670], R20 ;  /* 0x0046701401007387 */ /* 0x0041e40000100a00 */
[----:B0-----:R-:W-:Y:S01]  /*5cc70*/  MOV R20, R7 ;  /* 0x0000000700147202 */ /* 0x001fe20000000f00 */
[----:B------:R-:W-:-:S05]  /*5cc80*/  IMAD.MOV.U32 R21, RZ, RZ, R6 ;  /* 0x000000ffff157224 */ /* 0x000fca00078e0006 */
[----:B------:R0:W-:Y:S04]  /*5cc90*/  STL.64 [R1+0x4688], R20 ;  /* 0x0046881401007387 */ /* 0x0001e80000100a00 */
[----:B0-----:R-:W2:Y:S04]  /*5cca0*/  LDL.LU R20, [R1+0x630] ;  /* 0x0006300001147983 */ /* 0x001ea80000300800 */
[----:B------:R-:W2:Y:S04]  /*5ccb0*/  LDL.LU R21, [R1+0x634] ;  /* 0x0006340001157983 */ /* 0x000ea80000300800 */
[----:B------:R-:W3:Y:S04]  /*5ccc0*/  LDL.LU R22, [R1+0x638] ;  /* 0x0006380001167983 */ /* 0x000ee80000300800 */
[----:B------:R-:W3:Y:S01]  /*5ccd0*/  LDL.LU R23, [R1+0x63c] ;  /* 0x00063c0001177983 */ /* 0x000ee20000300800 */
[----:B------:R-:W-:Y:S01]  /*5cce0*/  MOV R15, R26 ;  /* 0x0000001a000f7202 */ /* 0x000fe20000000f00 */
[----:B------:R-:W-:-:S02]  /*5ccf0*/  IMAD.MOV.U32 R14, RZ, RZ, R25 ;  /* 0x000000ffff0e7224 */ /* 0x000fc400078e0019 */
[----:B---3--:R-:W-:Y:S04]  /*5cd00*/  STL.64 [R1+0x46a0], R22 ;  /* 0x0046a01601007387 */ /* 0x008fe80000100a00 */
[----:B--2---:R-:W-:Y:S04]  /*5cd10*/  STL.64 [R1+0x4698], R20 ;  /* 0x0046981401007387 */ /* 0x004fe80000100a00 */
[----:B------:R-:W-:Y:S04]  /*5cd20*/  STL [R1+0x960], R24 ;  /* 0x0009601801007387 */ /* 0x000fe80000100800 */
[----:B------:R0:W-:Y:S04]  /*5cd30*/  STL [R1+0x96c], R27 ;  /* 0x00096c1b01007387 */ /* 0x0001e80000100800 */
[----:B0-----:R-:W2:Y:S04]  /*5cd40*/  LDL.LU.64 R26, [R1+0x46c8] ;  /* 0x0046c800011a7983 */ /* 0x001ea80000300a00 */
[----:B------:R-:W3:Y:S04]  /*5cd50*/  LDL.LU.64 R24, [R1+0x46c0] ;  /* 0x0046c00001187983 */ /* 0x000ee80000300a00 */
[----:B------:R0:W-:Y:S04]  /*5cd60*/  STL.64 [R1+0x4690], R8 ;  /* 0x0046900801007387 */ /* 0x0001e80000100a00 */
[----:B0-----:R-:W4:Y:S01]  /*5cd70*/  LDL.64 R8, [R1+0x150] ;  /* 0x0001500001087983 */ /* 0x001f220000100a00 */
[----:B--2---:R-:W-:-:S03]  /*5cd80*/  MOV R11, R26 ;  /* 0x0000001a000b7202 */ /* 0x004fc60000000f00 */
[----:B----4-:R0:W-:Y:S04]  /*5cd90*/  STL.64 [R1+0x46a8], R8 ;  /* 0x0046a80801007387 */ /* 0x0101e80000100a00 */
[----:B0-----:R-:W2:Y:S04]  /*5cda0*/  LDL.LU R8, [R1+0x640] ;  /* 0x0006400001087983 */ /* 0x001ea80000300800 */
[----:B------:R-:W2:Y:S04]  /*5cdb0*/  LDL.LU R9, [R1+0x644] ;  /* 0x0006440001097983 */ /* 0x000ea80000300800 */
[----:B------:R-:W2:Y:S04]  /*5cdc0*/  LDL.LU R10, [R1+0x648] ;  /* 0x00064800010a7983 */ /* 0x000ea80000300800 */
[----:B------:R-:W4:Y:S04]  /*5cdd0*/  LDL.LU R26, [R1+0x46b8] ;  /* 0x0046b800011a7983 */ /* 0x000f280000300800 */
[----:B------:R-:W-:Y:S04]  /*5cde0*/  STL.64 [R1+0x45a8], R14 ;  /* 0x0045a80e01007387 */ /* 0x000fe80000100a00 */
[----:B------:R0:W-:Y:S04]  /*5cdf0*/  STL.64 [R1+0x45a0], R12 ;  /* 0x0045a00c01007387 */ /* 0x0001e80000100a00 */
[----:B0-----:R-:W2:Y:S04]  /*5ce00*/  LDL.LU R12, [R1+0x600] ;  /* 0x00060000010c7983 */ /* 0x001ea80000300800 */
[----:B------:R-:W2:Y:S01]  /*5ce10*/  LDL.LU R13, [R1+0x604] ;  /* 0x00060400010d7983 */ /* 0x000ea20000300800 */
[----:B---3--:R-:W-:Y:S01]  /*5ce20*/  IMAD.MOV.U32 R14, RZ, RZ, R25 ;  /* 0x000000ffff0e7224 */ /* 0x008fe200078e0019 */
[----:B------:R-:W-:-:S02]  /*5ce30*/  MOV R15, R24 ;  /* 0x00000018000f7202 */ /* 0x000fc40000000f00 */
[----:B------:R-:W4:Y:S04]  /*5ce40*/  LDL.LU R25, [R1+0x46b4] ;  /* 0x0046b40001197983 */ /* 0x000f280000300800 */
[----:B------:R-:W4:Y:S04]  /*5ce50*/  LDL.LU R24, [R1+0x46b0] ;  /* 0x0046b00001187983 */ /* 0x000f280000300800 */
[----:B------:R-:W-:Y:S04]  /*5ce60*/  STL.64 [R1+0x4668], R14 ;  /* 0x0046680e01007387 */ /* 0x000fe80000100a00 */
[----:B--2---:R0:W-:Y:S04]  /*5ce70*/  STL.64 [R1+0x4660], R12 ;  /* 0x0046600c01007387 */ /* 0x0041e80000100a00 */
[----:B0-----:R-:W2:Y:S01]  /*5ce80*/  LDL.64 R12, [R1+0x130] ;  /* 0x00013000010c7983 */ /* 0x001ea20000100a00 */
[----:B----4-:R-:W-:Y:S01]  /*5ce90*/  HMMA.16816.F32 R24, R16, R4, R24 ;  /* 0x000000041018723c */ /* 0x010fe20000001818 */
[----:B------:R-:W-:-:S02]  /*5cea0*/  MOV R20, R2 ;  /* 0x0000000200147202 */ /* 0x000fc40000000f00 */
[----:B------:R-:W-:-:S07]  /*5ceb0*/  MOV R21, R0 ;  /* 0x0000000000157202 */ /* 0x000fce0000000f00 */
[C---:B------:R-:W-:Y:S01]  /*5cec0*/  HMMA.16816.F32 R20, R16.reuse, R20, R8 ;  /* 0x000000141014723c */ /* 0x040fe20000001808 */
[----:B--2---:R0:W-:Y:S04]  /*5ced0*/  STL.64 [R1+0x4680], R12 ;  /* 0x0046800c01007387 */ /* 0x0041e80000100a00 */
[----:B0-----:R-:W2:Y:S04]  /*5cee0*/  LDL.LU R12, [R1+0x620] ;  /* 0x00062000010c7983 */ /* 0x001ea80000300800 */
[----:B------:R-:W2:Y:S04]  /*5cef0*/  LDL.LU R13, [R1+0x624] ;  /* 0x00062400010d7983 */ /* 0x000ea80000300800 */
[----:B------:R-:W2:Y:S04]  /*5cf00*/  LDL.LU R14, [R1+0x628] ;  /* 0x00062800010e7983 */ /* 0x000ea80000300800 */
[----:B------:R-:W2:Y:S04]  /*5cf10*/  LDL.LU R15, [R1+0x62c] ;  /* 0x00062c00010f7983 */ /* 0x000ea80000300800 */
[----:B------:R-:W-:Y:S04]  /*5cf20*/  STL.64 [R1+0x950], R24 ;  /* 0x0009501801007387 */ /* 0x000fe80000100a00 */
[----:B------:R-:W-:Y:S04]  /*5cf30*/  STL.64 [R1+0x958], R26 ;  /* 0x0009581a01007387 */ /* 0x000fe80000100a00 */
[----:B------:R-:W0:Y:S04]  /*5cf40*/  LDSM.16.M88.4 R24, [R3+0x31000] ;  /* 0x031000000318783b */ /* 0x000e280000000200 */
[----:B0-----:R-:W-:Y:S04]  /*5cf50*/  STL.64 [R1+0x44b0], R26 ;  /* 0x0044b01a01007387 */ /* 0x001fe80000100a00 */
[----:B------:R0:W-:Y:S04]  /*5cf60*/  STL.64 [R1+0x44a8], R24 ;  /* 0x0044a81801007387 */ /* 0x0001e80000100a00 */
[----:B0-----:R-:W3:Y:S04]  /*5cf70*/  LDL.64 R24, [R1+0xd0] ;  /* 0x0000d00001187983 */ /* 0x001ee80000100a00 */
[----:B------:R-:W4:Y:S04]  /*5cf80*/  LDL.LU.64 R8, [R1+0x46a8] ;  /* 0x0046a80001087983 */ /* 0x000f280000300a00 */
[----:B------:R-:W-:Y:S04]  /*5cf90*/  STL.64 [R1+0x9b0], R20 ;  /* 0x0009b01401007387 */ /* 0x000fe80000100a00 */
[----:B------:R0:W-:Y:S04]  /*5cfa0*/  STL.64 [R1+0x9b8], R22 ;  /* 0x0009b81601007387 */ /* 0x0001e80000100a00 */
[----:B0-----:R-:W2:Y:S04]  /*5cfb0*/  LDL.LU.64 R22, [R1+0x46a0] ;  /* 0x0046a00001167983 */ /* 0x001ea80000300a00 */
[----:B------:R-:W2:Y:S01]  /*5cfc0*/  LDL.LU.64 R20, [R1+0x4698] ;  /* 0x0046980001147983 */ /* 0x000ea20000300a00 */
[----:B----4-:R-:W-:Y:S01]  /*5cfd0*/  MOV R2, R8 ;  /* 0x0000000800027202 */ /* 0x010fe20000000f00 */
[----:B------:R-:W-:Y:S01]  /*5cfe0*/  IMAD.MOV.U32 R0, RZ, RZ, R9 ;  /* 0x000000ffff007224 */ /* 0x000fe200078e0009 */
[C---:B--2---:R-:W-:Y:S01]  /*5cff0*/  HMMA.16816.F32 R20, R16.reuse, R8, R20 ;  /* 0x000000081014723c */ /* 0x044fe20000001814 */
[----:B------:R-:W2:Y:S11]  /*5d000*/  LDL.LU.64 R8, [R1+0x4690] ;  /* 0x0046900001087983 */ /* 0x000eb60000300a00 */
[----:B------:R-:W-:Y:S11]  /*5d010*/  @!UPT UIADD3 URZ, URZ, URZ, URZ ;  /* 0x0000003f3f3ff290 */ /* 0x000ff6000fffe03f */
[----:B------:R0:W-:Y:S04]  /*5d020*/  STL.64 [R1+0x940], R20 ;  /* 0x0009401401007387 */ /* 0x0001e80000100a00 */
[----:B0-----:R-:W4:Y:S01]  /*5d030*/  LDL.LU.64 R20, [R1+0x4688] ;  /* 0x0046880001147983 */ /* 0x001f220000300a00 */
[----:B------:R-:W-:Y:S02]  /*5d040*/  MOV R10, R22 ;  /* 0x00000016000a7202 */ /* 0x000fe40000000f00 */
[----:B------:R-:W-:Y:S01]  /*5d050*/  MOV R11, R23 ;  /* 0x00000017000b7202 */ /* 0x000fe20000000f00 */
[----:B------:R-:W-:Y:S04]  /*5d060*/  STL [R1+0x456c], R0 ;  /* 0x00456c0001007387 */ /* 0x000fe80000100800 */
[----:B------:R-:W-:Y:S04]  /*5d070*/  STL [R1+0x4568], R2 ;  /* 0x0045680201007387 */ /* 0x000fe80000100800 */
[----:B------:R-:W-:Y:S04]  /*5d080*/  STL [R1+0x3ea4], R11 ;  /* 0x003ea40b01007387 */ /* 0x000fe80000100800 */
[----:B------:R-:W-:Y:S01]  /*5d090*/  STL [R1+0x3ea0], R10 ;  /* 0x003ea00a01007387 */ /* 0x000fe20000100800 */
[C---:B----4-:R-:W-:Y:S03]  /*5d0a0*/  HMMA.16816.F32 R20, R16.reuse, R20, R12 ;  /* 0x000000141014723c */ /* 0x050fe6000000180c */
[----:B------:R-:W4:Y:S11]  /*5d0b0*/  LDL.LU.64 R12, [R1+0x4680] ;  /* 0x00468000010c7983 */ /* 0x000f360000300a00 */
[----:B------:R-:W-:Y:S09]  /*5d0c0*/  @!UPT UIADD3 URZ, URZ, URZ, URZ ;  /* 0x0000003f3f3ff290 */ /* 0x000ff2000fffe03f */
[----:B------:R-:W-:Y:S04]  /*5d0d0*/  STL.64 [R1+0x930], R20 ;  /* 0x0009301401007387 */ /* 0x000fe80000100a00 */
[----:B------:R0:W-:Y:S04]  /*5d0e0*/  STL.64 [R1+0x938], R22 ;  /* 0x0009381601007387 */ /* 0x0001e80000100a00 */
[----:B0-----:R-:W2:Y:S04]  /*5d0f0*/  LDL.LU.64 R22, [R1+0x4678] ;  /* 0x0046780001167983 */ /* 0x001ea80000300a00 */
[----:B------:R-:W2:Y:S04]  /*5d100*/  LDL.LU.64 R20, [R1+0x4670] ;  /* 0x0046700001147983 */ /* 0x000ea80000300a00 */
[----:B------:R-:W3:Y:S01]  /*5d110*/  LDL.LU.64 R14, [R1+0x4668] ;  /* 0x00466800010e7983 */ /* 0x000ee20000300a00 */
[----:B----4-:R-:W-:Y:S01]  /*5d120*/  IMAD.MOV.U32 R7, RZ, RZ, R12 ;  /* 0x000000ffff077224 */ /* 0x010fe200078e000c */
[----:B------:R-:W-:Y:S01]  /*5d130*/  MOV R6, R13 ;  /* 0x0000000d00067202 */ /* 0x000fe20000000f00 */
[----:B--2---:R-:W-:Y:S01]  /*5d140*/  HMMA.16816.F32 R20, R16, R12, R20 ;  /* 0x0000000c1014723c */ /* 0x004fe20000001814 */
[----:B------:R-:W3:Y:S11]  /*5d150*/  LDL.LU.64 R12, [R1+0x4660] ;  /* 0x00466000010c7983 */ /* 0x000ef60000300a00 */
[----:B------:R-:W-:Y:S11]  /*5d160*/  @!UPT UIADD3 URZ, URZ, URZ, URZ ;  /* 0x0000003f3f3ff290 */ /* 0x000ff6000fffe03f */
[----:B------:R0:W-:Y:S04]  /*5d170*/  STL.64 [R1+0x920], R20 ;  /* 0x0009201401007387 */ /* 0x0001e80000100a00 */
[----:B0-----:R-:W3:Y:S01]  /*5d180*/  LDL.LU.64 R20, [R1+0x4658] ;  /* 0x0046580001147983 */ /* 0x001ee20000300a00 */
[----:B------:R-:W-:Y:S01]  /*5d190*/  MOV R11, R22 ;  /* 0x00000016000b7202 */ /* 0x000fe20000000f00 */
[----:B------:R-:W-:-:S05]  /*5d1a0*/  IMAD.MOV.U32 R10, RZ, RZ, R23 ;  /* 0x000000ffff0a7224 */ /* 0x000fca00078e0017 */
[----:B------:R-:W-:Y:S04]  /*5d1b0*/  STL.64 [R1+0x4598], R10 ;  /* 0x0045980a01007387 */ /* 0x000fe80000100a00 */
[----:B------:R-:W-:Y:S04]  /*5d1c0*/  STL.64 [R1+0x4590], R8 ;  /* 0x0045900801007387 */ /* 0x000fe80000100a00 */
[----:B------:R-:W-:Y:S04]  /*5d1d0*/  STL [R1+0x4574], R6 ;  /* 0x0045740601007387 */ /* 0x000fe80000100800 */
[----:B------:R-:W-:Y:S04]  /*5d1e0*/  STL [R1+0x4570], R7 ;  /* 0x0045700701007387 */ /* 0x000fe80000100800 */
[----:B------:R3:W-:Y:S02]  /*5d1f0*/  STL.64 [R1+0x4620], R4 ;  /* 0x0046200401007387 */ /* 0x0007e40000100a00 */
[----:B---3--:R-:W-:Y:S11]  /*5d200*/  HMMA.16816.F32 R4, R16, R20, R12 ;  /* 0x000000141004723c */ /* 0x008ff6000000180c */
[----:B------:R-:W-:Y:S11]  /*5d210*/  @!UPT UIADD3 URZ, URZ, URZ, URZ ;  /* 0x0000003f3f3ff290 */ /* 0x000ff6000fffe03f */
[----:B------:R-:W-:Y:S01]  /*5d220*/  @!UPT UIADD3 URZ, URZ, URZ, URZ ;  /* 0x0000003f3f3ff290 */ /* 0x000fe2000fffe03f */
[----:B------:R-:W-:Y:S04]  /*5d230*/  STL.64 [R1+0x910], R4 ;  /* 0x0009100401007387 */ /* 0x000fe80000100a00 */
[----:B------:R-:W-:Y:S04]  /*5d240*/  STL.64 [R1+0x918], R6 ;  /* 0x0009180601007387 */ /* 0x000fe80000100a00 */
[----:B------:R-:W2:Y:S04]  /*5d250*/  LDL.LU R8, [R1+0x480] ;  /* 0x0004800001087983 */ /* 0x000ea80000300800 */
[----:B------:R-:W2:Y:S04]  /*5d260*/  LDL.LU R9, [R1+0x484] ;  /* 0x0004840001097983 */ /* 0x000ea80000300800 */
[----:B------:R-:W3:Y:S04]  /*5d270*/  LDL.LU R10, [R1+0x488] ;  /* 0x00048800010a7983 */ /* 0x000ee80000300800 */
[----:B------:R-:W3:Y:S01]  /*5d280*/  LDL.LU R11, [R1+0x48c] ;  /* 0x00048c00010b7983 */ /* 0x000ee20000300800 */
[----:B------:R-:W-:-:S02]  /*5d290*/  MOV R27, R20 ;  /* 0x00000014001b7202 */ /* 0x000fc40000000f00 */
[----:B------:R-:W-:Y:S01]  /*5d2a0*/  MOV R26, R21 ;  /* 0x00000015001a7202 */ /* 0x000fe20000000f00 */
        /* <DEDUP_REMOVED lines=9> */
[----:B------:R-:W2:Y:S04]  /*5d340*/  LDL.LU R23, [R1+0x5bc] ;  /* 0x0005bc0001177983 */ /* 0x000ea80000300800 */
[----:B------:R-:W2:Y:S04]  /*5d350*/  LDL.LU R4, [R1+0x5d0] ;  /* 0x0005d00001047983 */ /* 0x000ea80000300800 */
[----:B------:R-:W2:Y:S04]  /*5d360*/  LDL.LU R5, [R1+0x5d4] ;  /* 0x0005d40001057983 */ /* 0x000ea80000300800 */
[----:B------:R-:W2:Y:S04]  /*5d370*/  LDL.LU R6, [R1+0x5d8] ;  /* 0x0005d80001067983 */ /* 0x000ea80000300800 */
[----:B------:R-:W2:Y:S04]  /*5d380*/  LDL.LU R7, [R1+0x5dc] ;  /* 0x0005dc0001077983 */ /* 0x000ea80000300800 */
[----:B--2---:R-:W-:Y:S04]  /*5d390*/  STL.64 [R1+0x4630], R6 ;  /* 0x0046300601007387 */ /* 0x004fe80000100a00 */
[----:B------:R0:W-:Y:S04]  /*5d3a0*/  STL.64 [R1+0x4628], R4 ;  /* 0x0046280401007387 */ /* 0x0001e80000100a00 */
[----:B0-----:R-:W2:Y:S04]  /*5d3b0*/  LDL.64 R4, [R1+0x100] ;  /* 0x0001000001047983 */ /* 0x001ea80000100a00 */
[----:B--2---:R0:W-:Y:S04]  /*5d3c0*/  STL.64 [R1+0x4640], R4 ;  /* 0x0046400401007387 */ /* 0x0041e80000100a00 */
[----:B0-----:R-:W2:Y:S04]  /*5d3d0*/  LDL.64 R4, [R1+0x110] ;  /* 0x0001100001047983 */ /* 0x001ea80000100a00 */
[----:B------:R-:W-:Y:S04]  /*5d3e0*/  STL.64 [R1+0x4608], R22 ;  /* 0x0046081601007387 */ /* 0x000fe80000100a00 */
[----:B----4-:R0:W-:Y:S04]  /*5d3f0*/  STL.64 [R1+0x4600], R20 ;  /* 0x0046001401007387 */ /* 0x0101e80000100a00 */
[----:B0-----:R-:W4:Y:S04]  /*5d400*/  LDL.64 R20, [R1+0xe0] ;  /* 0x0000e00001147983 */ /* 0x001f280000100a00 */
[----:B----4-:R0:W-:Y:S04]  /*5d410*/  STL.64 [R1+0x4618], R20 ;  /* 0x0046181401007387 */ /* 0x0101e80000100a00 */
[----:B0-----:R-:W4:Y:S04]  /*5d420*/  LDL.64 R20, [R1+0xf0] ;  /* 0x0000f00001147983 */ /* 0x001f280000100a00 */
[----:B----4-:R0:W-:Y:S04]  /*5d430*/  STL.64 [R1+0x4638], R20 ;  /* 0x0046381401007387 */ /* 0x0101e80000100a00 */
[----:B0-----:R-:W4:Y:S04]  /*5d440*/  LDL.LU R20, [R1+0x5e0] ;  /* 0x0005e00001147983 */ /* 0x001f280000300800 */
[----:B------:R-:W4:Y:S04]  /*5d450*/  LDL.LU R21, [R1+0x5e4] ;  /* 0x0005e40001157983 */ /* 0x000f280000300800 */
[----:B------:R-:W2:Y:S04]  /*5d460*/  LDL.LU R22, [R1+0x5e8] ;  /* 0x0005e80001167983 */ /* 0x000ea80000300800 */
[----:B------:R-:W2:Y:S04]  /*5d470*/  LDL.LU R23, [R1+0x5ec] ;  /* 0x0005ec0001177983 */ /* 0x000ea80000300800 */
[----:B--2---:R-:W-:Y:S04]  /*5d480*/  STL.64 [R1+0x4650], R22 ;  /* 0x0046501601007387 */ /* 0x004fe80000100a00 */
[----:B----4-:R0:W-:Y:S04]  /*5d490*/  STL.64 [R1+0x4648], R20 ;  /* 0x0046481401007387 */ /* 0x0101e80000100a00 */
[----:B0-----:R-:W2:Y:S04]  /*5d4a0*/  LDL.LU R20, [R1+0x5f0] ;  /* 0x0005f00001147983 */ /* 0x001ea80000300800 */
[----:B------:R-:W2:Y:S04]  /*5d4b0*/  LDL.LU R21, [R1+0x5f4] ;  /* 0x0005f40001157983 */ /* 0x000ea80000300800 */
[----:B------:R-:W2:Y:S04]  /*5d4c0*/  LDL.LU R22, [R1+0x5f8] ;  /* 0x0005f80001167983 */ /* 0x000ea80000300800 */
[----:B------:R-:W2:Y:S04]  /*5d4d0*/  LDL.LU R23, [R1+0x5fc] ;  /* 0x0005fc0001177983 */ /* 0x000ea80000300800 */
[----:B---3--:R-:W-:Y:S04]  /*5d4e0*/  STL.64 [R1+0x45c8], R10 ;  /* 0x0045c80a01007387 */ /* 0x008fe80000100a00 */
[----:B------:R0:W-:Y:S04]  /*5d4f0*/  STL.64 [R1+0x45c0], R8 ;  /* 0x0045c00801007387 */ /* 0x0001e80000100a00 */
[----:B0-----:R-:W3:Y:S04]  /*5d500*/  LDL.64 R8, [R1+0x10] ;  /* 0x0000100001087983 */ /* 0x001ee80000100a00 */
[----:B---3--:R0:W-:Y:S04]  /*5d510*/  STL.64 [R1+0x45d8], R8 ;  /* 0x0045d80801007387 */ /* 0x0081e80000100a00 */
[----:B0-----:R-:W3:Y:S04]  /*5d520*/  LDL.64 R8, [R1+0x20] ;  /* 0x0000200001087983 */ /* 0x001ee80000100a00 */
[----:B---3--:R0:W-:Y:S04]  /*5d530*/  STL.64 [R1+0x4610], R8 ;  /* 0x0046100801007387 */ /* 0x0081e80000100a00 */
[----:B0-----:R-:W3:Y:S04]  /*5d540*/  LDL.LU R8, [R1+0x5c0] ;  /* 0x0005c00001087983 */ /* 0x001ee80000300800 */
[----:B------:R-:W3:Y:S04]  /*5d550*/  LDL.LU R9, [R1+0x5c4] ;  /* 0x0005c40001097983 */ /* 0x000ee80000300800 */
[----:B------:R-:W3:Y:S04]  /*5d560*/  LDL.LU R10, [R1+0x5c8] ;  /* 0x0005c800010a7983 */ /* 0x000ee80000300800 */
[----:B------:R-:W3:Y:S04]  /*5d570*/  LDL.LU R11, [R1+0x5cc] ;  /* 0x0005cc00010b7983 */ /* 0x000ee80000300800 */
[----:B------:R-:W4:Y:S01]  /*5d580*/  LDL.64 R12, [R1] ;  /* 0x00000000010c7983 */ /* 0x000f220000100a00 */
[----:B--2---:R-:W-:Y:S03]  /*5d590*/  HMMA.16816.F32 R20, R16, R4, R20 ;  /* 0x000000041014723c */ /* 0x004fe60000001814 */
[----:B----4-:R0:W-:Y:S04]  /*5d5a0*/  STL.64 [R1+0x45d0], R12 ;  /* 0x0045d00c01007387 */ /* 0x0101e80000100a00 */
[----:B0-----:R-:W2:Y:S04]  /*5d5b0*/  LDL.LU R12, [R1+0x4a0] ;  /* 0x0004a000010c7983 */ /* 0x001ea80000300800 */
[----:B------:R-:W2:Y:S04]  /*5d5c0*/  LDL.LU R13, [R1+0x4a4] ;  /* 0x0004a400010d7983 */ /* 0x000ea80000300800 */
[----:B------:R-:W4:Y:S04]  /*5d5d0*/  LDL.LU R14, [R1+0x4a8] ;  /* 0x0004a800010e7983 */ /* 0x000f280000300800 */
[----:B------:R-:W4:Y:S01]  /*5d5e0*/  LDL.LU R15, [R1+0x4ac] ;  /* 0x0004ac00010f7983 */ /* 0x000f220000300800 */
[----:B------:R-:W-:Y:S01]  /*5d5f0*/  IMAD.MOV.U32 R29, RZ, RZ, R4 ;  /* 0x000000ffff1d7224 */ /* 0x000fe200078e0004 */
[----:B------:R-:W-:-:S02]  /*5d600*/  MOV R28, R5 ;  /* 0x00000005001c7202 */ /* 0x000fc40000000f00 */
[----:B----4-:R-:W-:Y:S04]  /*5d610*/  STL.64 [R1+0x45e8], R14 ;  /* 0x0045e80e01007387 */ /* 0x010fe80000100a00 */
[----:B--2---:R0:W-:Y:S04]  /*5d620*/  STL.64 [R1+0x45e0], R12 ;  /* 0x0045e00c01007387 */ /* 0x0041e80000100a00 */
[----:B0-----:R-:W2:Y:S04]  /*5d630*/  LDL.LU R12, [R1+0x4b0] ;  /* 0x0004b000010c7983 */ /* 0x001ea80000300800 */
[----:B------:R-:W2:Y:S04]  /*5d640*/  LDL.LU R13, [R1+0x4b4] ;  /* 0x0004b400010d7983 */ /* 0x000ea80000300800 */
[----:B------:R-:W2:Y:S04]  /*5d650*/  LDL.LU R14, [R1+0x4b8] ;  /* 0x0004b800010e7983 */ /* 0x000ea80000300800 */
[----:B------:R-:W2:Y:S04]  /*5d660*/  LDL.LU R15, [R1+0x4bc] ;  /* 0x0004bc00010f7983 */ /* 0x000ea80000300800 */
[----:B------:R-:W-:Y:S04]  /*5d670*/  STL [R1+0x457c], R26 ;  /* 0x00457c1a01007387 */ /* 0x000fe80000100800 */
[----:B------:R-:W-:Y:S04]  /*5d680*/  STL [R1+0x4578], R27 ;  /* 0x0045781b01007387 */ /* 0x000fe80000100800 */
[----:B------:R-:W-:Y:S04]  /*5d690*/  STL.64 [R1+0x900], R20 ;  /* 0x0009001401007387 */ /* 0x000fe80000100a00 */
[----:B------:R0:W-:Y:S04]  /*5d6a0*/  STL.64 [R1+0x908], R22 ;  /* 0x0009081601007387 */ /* 0x0001e80000100a00 */
[----:B0-----:R-:W4:Y:S04]  /*5d6b0*/  LDL.LU.64 R22, [R1+0x4650] ;  /* 0x0046500001167983 */ /* 0x001f280000300a00 */
[----:B------:R-:W4:Y:S04]  /*5d6c0*/  LDL.LU.64 R20, [R1+0x4648] ;  /* 0x0046480001147983 */ /* 0x000f280000300a00 */
[----:B------:R-:W4:Y:S04]  /*5d6d0*/  LDL.LU.64 R4, [R1+0x4640] ;  /* 0x0046400001047983 */ /* 0x000f280000300a00 */
[----:B------:R-:W-:Y:S04]  /*5d6e0*/  STL [R1+0x4584], R28 ;  /* 0x0045841c01007387 */ /* 0x000fe80000100800 */
[----:B------:R-:W-:Y:S01]  /*5d6f0*/  STL [R1+0x4580], R29 ;  /* 0x0045801d01007387 */ /* 0x000fe20000100800 */
[C---:B----4-:R-:W-:Y:S01]  /*5d700*/  HMMA.16816.F32 R20, R16.reuse, R4, R20 ;  /* 0x000000041014723c */ /* 0x050fe20000001814 */
[----:B------:R-:W-:Y:S01]  /*5d710*/  MOV R0, R4 ;  /* 0x0000000400007202 */ /* 0x000fe20000000f00 */
[----:B------:R-:W-:Y:S11]  /*5d720*/  IMAD.MOV.U32 R2, RZ, RZ, R5 ;  /* 0x000000ffff027224 */ /* 0x000ff600078e0005 */
[----:B------:R-:W-:Y:S10]  /*5d730*/  @!UPT UIADD3 URZ, URZ, URZ, URZ ;  /* 0x0000003f3f3ff290 */ /* 0x000ff4000fffe03f */
[----:B------:R0:W-:Y:S04]  /*5d740*/  STL.64 [R1+0x8f0], R20 ;  /* 0x0008f01401007387 */ /* 0x0001e80000100a00 */
[----:B------:R-:W-:Y:S04]  /*5d750*/  STL.64 [R1+0x8f8], R22 ;  /* 0x0008f81601007387 */ /* 0x000fe80000100a00 */
[----:B0-----:R-:W4:Y:S04]  /*5d760*/  LDL.LU.64 R20, [R1+0x4638] ;  /* 0x0046380001147983 */ /* 0x001f280000300a00 */
[----:B------:R-:W4:Y:S04]  /*5d770*/  LDL.LU.64 R6, [R1+0x4630] ;  /* 0x0046300001067983 */ /* 0x000f280000300a00 */
[----:B------:R-:W4:Y:S04]  /*5d780*/  LDL.LU.64 R4, [R1+0x4628] ;  /* 0x0046280001047983 */ /* 0x000f280000300a00 */
[----:B------:R-:W-:Y:S04]  /*5d790*/  STL [R1+0x458c], R2 ;  /* 0x00458c0201007387 */ /* 0x000fe80000100800 */
[----:B------:R-:W-:Y:S01]  /*5d7a0*/  STL [R1+0x4588], R0 ;  /* 0x0045880001007387 */ /* 0x000fe20000100800 */
[----:B----4-:R-:W-:Y:S11]  /*5d7b0*/  HMMA.16816.F32 R4, R16, R20, R4 ;  /* 0x000000141004723c */ /* 0x010ff60000001804 */
[----:B------:R-:W-:Y:S11]  /*5d7c0*/  @!UPT UIADD3 URZ, URZ, URZ, URZ ;  /* 0x0000003f3f3ff290 */ /* 0x000ff6000fffe03f */
[----:B------:R-:W-:Y:S01]  /*5d7d0*/  @!UPT UIADD3 URZ, URZ, URZ, URZ ;  /* 0x0000003f3f3ff290 */ /* 0x000fe2000fffe03f */
[----:B------:R0:W-:Y:S04]  /*5d7e0*/  STL.64 [R1+0x8e0], R4 ;  /* 0x0008e00401007387 */ /* 0x0001e80000100a00 */
[----:B------:R1:W-:Y:S04]  /*5d7f0*/  STL.64 [R1+0x8e8], R6 ;  /* 0x0008e80601007387 */ /* 0x0003e80000100a00 */
[----:B0-----:R-:W4:Y:S01]  /*5d800*/  LDL.LU.64 R4, [R1+0x4620] ;  /* 0x0046200001047983 */ /* 0x001f220000300a00 */
[----:B-1----:R-:W-:Y:S02]  /*5d810*/  MOV R6, R20 ;  /* 0x0000001400067202 */ /* 0x002fe40000000f00 */
[----:B------:R-:W-:-:S02]  /*5d820*/  MOV R7, R21 ;  /* 0x0000001500077202 */ /* 0x000fc40000000f00 */
[----:B------:R-:W3:Y:S02]  /*5d830*/  LDL.LU.64 R20, [R1+0x4618] ;  /* 0x0046180001147983 */ /* 0x000ee40000300a00 */
[C---:B---3--:R-:W-:Y:S01]  /*5d840*/  HMMA.16816.F32 R8, R16.reuse, R20, R8 ;  /* 0x000000141008723c */ /* 0x048fe20000001808 */
[----:B------:R-:W-:Y:S01]  /*5d850*/  IMAD.MOV.U32 R26, RZ, RZ, R20 ;  /* 0x000000ffff1a7224 */ /* 0x000fe200078e0014 */
[----:B------:R-:W-:Y:S11]  /*5d860*/  MOV R27, R21 ;  /* 0x00000015001b7202 */ /* 0x000ff60000000f00 */
[----:B------:R-:W-:Y:S10]  /*5d870*/  @!UPT UIADD3 URZ, URZ, URZ, URZ ;  /* 0x0000003f3f3ff290 */ /* 0x000ff4000fffe03f */
[----:B------:R0:W-:Y:S04]  /*5d880*/  STL.64 [R1+0x8d0], R8 ;  /* 0x0008d00801007387 */ /* 0x0001e80000100a00 */
[----:B------:R-:W-:Y:S04]  /*5d890*/  STL.64 [R1+0x8d8], R10 ;  /* 0x0008d80a01007387 */ /* 0x000fe80000100a00 */
[----:B0-----:R-:W3:Y:S04]  /*5d8a0*/  LDL.LU.64 R8, [R1+0x4610] ;  /* 0x0046100001087983 */ /* 0x001ee80000300a00 */
[----:B------:R-:W2:Y:S04]  /*5d8b0*/  LDL.LU.64 R22, [R1+0x4608] ;  /* 0x0046080001167983 */ /* 0x000ea80000300a00 */
[----:B------:R-:W2:Y:S02]  /*5d8c0*/  LDL.LU.64 R20, [R1+0x4600] ;  /* 0x0046000001147983 */ /* 0x000ea40000300a00 */
[----:B--2---:R-:W-:Y:S02]  /*5d8d0*/  HMMA.16816.F32 R16, R16, R24, R20 ;  /* 0x000000181010723c */ /* 0x004fe40000001814 */
[----:B------:R-:W2:Y:S04]  /*5d8e0*/  LDL.LU.64 R22, [R1+0x45f8] ;  /* 0x0045f80001167983 */ /* 0x000ea80000300a00 */
[----:B------:R-:W2:Y:S11]  /*5d8f0*/  LDL.LU.64 R20, [R1+0x45f0] ;  /* 0x0045f00001147983 */ /* 0x000eb60000300a00 */
[----:B------:R-:W-:Y:S06]  /*5d900*/  @!UPT UIADD3 URZ, URZ, URZ, URZ ;  /* 0x0000003f3f3ff290 */ /* 0x000fec000fffe03f */
[----:B------:R0:W-:Y:S04]  /*5d910*/  STL.64 [R1+0x8b0], R16 ;  /* 0x0008b01001007387 */ /* 0x0001e80000100a00 */
[----:B------:R1:W-:Y:S04]  /*5d920*/  STL.64 [R1+0x8b8], R18 ;  /* 0x0008b81201007387 */ /* 0x0003e80000100a00 */
[----:B0-----:R-:W4:Y:S04]  /*5d930*/  LDL.LU R16, [R1+0x460] ;  /* 0x0004600001107983 */ /* 0x001f280000300800 */
[----:B------:R-:W4:Y:S04]  /*5d940*/  LDL.LU R17, [R1+0x464] ;  /* 0x0004640001117983 */ /* 0x000f280000300800 */
[----:B-1----:R-:W4:Y:S04]  /*5d950*/  LDL.LU R18, [R1+0x468] ;  /* 0x0004680001127983 */ /* 0x002f280000300800 */
[----:B------:R-:W4:Y:S04]  /*5d960*/  LDL.LU R19, [R1+0x46c] ;  /* 0x00046c0001137983 */ /* 0x000f280000300800 */
[----:B------:R3:W-:Y:S02]  /*5d970*/  STL.64 [R1+0x44b8], R24 ;  /* 0x0044b81801007387 */ /* 0x0007e40000100a00 */
[----:B---3--:R-:W-:Y:S01]  /*5d980*/  MOV R25, R8 ;  /* 0x0000000800197202 */ /* 0x008fe20000000f00 */
[----:B------:R-:W-:Y:S01]  /*5d990*/  IMAD.MOV.U32 R24, RZ, RZ, R9 ;  /* 0x000000ffff187224 */ /* 0x000fe200078e0009 */
[C---:B--2---:R-:W-:Y:S11]  /*5d9a0*/  HMMA.16816.F32 R12, R20.reuse, R8, R12 ;  /* 0x00000008140c723c */ /* 0x044ff6000000180c */
[----:B------:R-:W-:Y:S11]  /*5d9b0*/  @!UPT UIADD3 URZ, URZ, URZ, URZ ;  /* 0x0000003f3f3ff290 */ /* 0x000ff6000fffe03f */
[----:B------:R-:W-:Y:S01]  /*5d9c0*/  @!UPT UIADD3 URZ, URZ, URZ, URZ ;  /* 0x0000003f3f3ff290 */ /* 0x000fe2000fffe03f */
[----:B------:R-:W-:Y:S04]  /*5d9d0*/  STL.64 [R1+0x8a0], R12 ;  /* 0x0008a00c01007387 */ /* 0x000fe80000100a00 */
[----:B------:R0:W-:Y:S04]  /*5d9e0*/  STL.64 [R1+0x8a8], R14 ;  /* 0x0008a80e01007387 */ /* 0x0001e80000100a00 */
[----:B0-----:R-:W2:Y:S04]  /*5d9f0*/  LDL.LU.64 R14, [R1+0x45e8] ;  /* 0x0045e800010e7983 */ /* 0x001ea80000300a00 */
[----:B------:R-:W2:Y:S04]  /*5da00*/  LDL.LU.64 R12, [R1+0x45e0] ;  /* 0x0045e000010c7983 */ /* 0x000ea80000300a00 */
[----:B------:R-:W2:Y:S02]  /*5da10*/  LDL.LU.64 R8, [R1+0x45d8] ;  /* 0x0045d80001087983 */ /* 0x000ea40000300a00 */
[----:B--2---:R-:W-:Y:S01]  /*5da20*/  HMMA.16816.F32 R12, R20, R8, R12 ;  /* 0x00000008140c723c */ /* 0x004fe2000000180c */
[----:B------:R-:W-:-:S02]  /*5da30*/  MOV R28, R8 ;  /* 0x00000008001c7202 */ /* 0x000fc40000000f00 */
[----:B------:R-:W-:Y:S11]  /*5da40*/  MOV R29, R9 ;  /* 0x00000009001d7202 */ /* 0x000ff60000000f00 */
[----:B------:R-:W-:Y:S09]  /*5da50*/  @!UPT UIADD3 URZ, URZ, URZ, URZ ;  /* 0x0000003f3f3ff290 */ /* 0x000ff2000fffe03f */
[----:B------:R0:W-:Y:S04]  /*5da60*/  STL.64 [R1+0x890], R12 ;  /* 0x0008900c01007387 */ /* 0x0001e80000100a00 */
[----:B------:R-:W-:Y:S04]  /*5da70*/  STL.64 [R1+0x898], R14 ;  /* 0x0008980e01007387 */ /* 0x000fe80000100a00 */
[----:B0-----:R-:W2:Y:S04]  /*5da80*/  LDL.LU.64 R12, [R1+0x45d0] ;  /* 0x0045d000010c7983 */ /* 0x001ea80000300a00 */
[----:B------:R-:W2:Y:S04]  /*5da90*/  LDL.LU.64 R10, [R1+0x45c8] ;  /* 0x0045c800010a7983 */ /* 0x000ea80000300a00 */
[----:B------:R-:W2:Y:S02]  /*5daa0*/  LDL.LU.64 R8, [R1+0x45c0] ;  /* 0x0045c00001087983 */ /* 0x000ea40000300a00 */
[C---:B--2---:R-:W-:Y:S01]  /*5dab0*/  HMMA.16816.F32 R8, R20.reuse, R12, R8 ;  /* 0x0000000c1408723c */ /* 0x044fe20000001808 */
[----:B------:R-:W-:Y:S01]  /*5dac0*/  IMAD.MOV.U32 R2, RZ, RZ, R12 ;  /* 0x000000ffff027224 */ /* 0x000fe200078e000c */
[----:B------:R-:W-:Y:S11]  /*5dad0*/  MOV R0, R13 ;  /* 0x0000000d00007202 */ /* 0x000ff60000000f00 */
[----:B------:R-:W-:Y:S10]  /*5dae0*/  @!UPT UIADD3 URZ, URZ, URZ, URZ ;  /* 0x0000003f3f3ff290 */ /* 0x000ff4000fffe03f */
[----:B------:R-:W-:Y:S04]  /*5daf0*/  STL.64 [R1+0x880], R8 ;  /* 0x0008800801007387 */ /* 0x000fe80000100a00 */
[----:B------:R0:W-:Y:S04]  /*5db00*/  STL.64 [R1+0x888], R10 ;  /* 0x0008880a01007387 */ /* 0x0001e80000100a00 */
[----:B0-----:R-:W2:Y:S04]  /*5db10*/  LDL.LU.64 R10, [R1+0x45b8] ;  /* 0x0045b800010a7983 */ /* 0x001ea80000300a00 */
[----:B------:R-:W2:Y:S04]  /*5db20*/  LDL.LU.64 R8, [R1+0x45b0] ;  /* 0x0045b00001087983 */ /* 0x000ea80000300a00 */
[----:B------:R-:W3:Y:S04]  /*5db30*/  LDL.LU.64 R14, [R1+0x45a8] ;  /* 0x0045a800010e7983 */ /* 0x000ee80000300a00 */
[----:B------:R-:W2:Y:S02]  /*5db40*/  LDL.LU.64 R12, [R1+0x45a0] ;  /* 0x0045a000010c7983 */ /* 0x000ea40000300a00 */
[C---:B--2---:R-:W-:Y:S11]  /*5db50*/  HMMA.16816.F32 R8, R20.reuse, R12, R8 ;  /* 0x0000000c1408723c */ /* 0x044ff60000001808 */
[----:B------:R-:W-:Y:S11]  /*5db60*/  @!UPT UIADD3 URZ, URZ, URZ, URZ ;  /* 0x0000003f3f3ff290 */ /* 0x000ff6000fffe03f */
[----:B------:R-:W-:Y:S01]  /*5db70*/  @!UPT UIADD3 URZ, URZ, URZ, URZ ;  /* 0x0000003f3f3ff290 */ /* 0x000fe2000fffe03f */
[----:B------:R-:W-:Y:S04]  /*5db80*/  STL.64 [R1+0x870], R8 ;  /* 0x0008700801007387 */ /* 0x000fe80000100a00 */
[----:B------:R0:W-:Y:S04]  /*5db90*/  STL.64 [R1+0x878], R10 ;  /* 0x0008780a01007387 */ /* 0x0001e80000100a00 */
[----:B0-----:R-:W2:Y:S04]  /*5dba0*/  LDL.LU.64 R10, [R1+0x4598] ;  /* 0x00459800010a7983 */ /* 0x001ea80000300a00 */
[----:B------:R-:W4:Y:S04]  /*5dbb0*/  LDL.LU.64 R8, [R1+0x4590] ;  /* 0x0045900001087983 */ /* 0x000f280000300a00 */
[----:B---3--:R-:W-:Y:S04]  /*5dbc0*/  STL.64 [R1+0x4460], R14 ;  /* 0x0044600e01007387 */ /* 0x008fe80000100a00 */
[----:B------:R0:W-:Y:S04]  /*5dbd0*/  STL.64 [R1+0x4458], R12 ;  /* 0x0044580c01007387 */ /* 0x0001e80000100a00 */
[----:B0-----:R-:W3:Y:S04]  /*5dbe0*/  LDL.LU R12, [R1+0x470] ;  /* 0x00047000010c7983 */ /* 0x001ee80000300800 */
[----:B------:R-:W3:Y:S04]  /*5dbf0*/  LDL.LU R13, [R1+0x474] ;  /* 0x00047400010d7983 */ /* 0x000ee80000300800 */
[----:B------:R-:W3:Y:S04]  /*5dc00*/  LDL.LU R14, [R1+0x478] ;  /* 0x00047800010e7983 */ /* 0x000ee80000300800 */
[----:B------:R-:W3:Y:S04]  /*5dc10*/  LDL.LU R15, [R1+0x47c] ;  /* 0x00047c00010f7983 */ /* 0x000ee80000300800 */
[----:B--2---:R-:W-:Y:S04]  /*5dc20*/  STL.64 [R1+0x4450], R10 ;  /* 0x0044500a01007387 */ /* 0x004fe80000100a00 */
[----:B----4-:R0:W-:Y:S01]  /*5dc30*/  STL.64 [R1+0x4448], R8 ;  /* 0x0044480801007387 */ /* 0x0101e20000100a00 */
[C---:B---3--:R-:W-:Y:S08]  /*5dc40*/  HMMA.16816.F32 R12, R20.reuse, R8, R12 ;  /* 0x00000008140c723c */ /* 0x048ff0000000180c */
[----:B0-----:R-:W-:Y:S01]  /*5dc50*/  HMMA.16816.F32 R8, R20, R4, R16 ;  /* 0x000000041408723c */ /* 0x001fe20000001810 */
[----:B------:R-:W0:Y:S11]  /*5dc60*/  LDSM.16.M88.4 R16, [R3+0x31800] ;  /* 0x031800000310783b */ /* 0x000e360000000200 */
[----:B------:R-:W-:Y:S03]  /*5dc70*/  @!UPT UIADD3 URZ, URZ, URZ, URZ ;  /* 0x0000003f3f3ff290 */ /* 0x000fe6000fffe03f */
[----:B------:R-:W-:Y:S04]  /*5dc80*/  STL.64 [R1+0x860], R12 ;  /* 0x0008600c01007387 */ /* 0x000fe80000100a00 */
[----:B------:R-:W-:Y:S04]  /*5dc90*/  STL.64 [R1+0x868], R14 ;  /* 0x0008680e01007387 */ /* 0x000fe80000100a00 */
[----:B------:R-:W-:Y:S04]  /*5dca0*/  STL.64 [R1+0x4440], R4 ;  /* 0x0044400401007387 */ /* 0x000fe80000100a00 */
[----:B------:R-:W-:Y:S04]  /*5dcb0*/  STL.64 [R1+0x850], R8 ;  /* 0x0008500801007387 */ /* 0x000fe80000100a00 */
[----:B------:R-:W-:Y:S04]  /*5dcc0*/  STL.64 [R1+0x858], R10 ;  /* 0x0008580a01007387 */ /* 0x000fe80000100a00 */
[----:B0-----:R-:W-:Y:S04]  /*5dcd0*/  STL.64 [R1+0x43b0], R18 ;  /* 0x0043b01201007387 */ /* 0x001fe80000100a00 */
[----:B------:R0:W-:Y:S04]  /*5dce0*/  STL.64 [R1+0x43a8], R16 ;  /* 0x0043a81001007387 */ /* 0x0001e80000100a00 */
[----:B0-----:R-:W2:Y:S04]  /*5dcf0*/  LDL R16, [R1+0x140] ;  /* 0x0001400001107983 */ /* 0x001ea80000100800 */
[----:B------:R-:W2:Y:S01]  /*5dd00*/  LDL R17, [R1+0x144] ;  /* 0x0001440001117983 */ /* 0x000ea20000100800 */
[----:B------:R-:W-:Y:S01]  /*5dd10*/  MOV R12, R2 ;  /* 0x00000002000c7202 */ /* 0x000fe20000000f00 */
[----:B------:R-:W-:-:S02]  /*5dd20*/  IMAD.MOV.U32 R13, RZ, RZ, R0 ;  /* 0x000000ffff0d7224 */ /* 0x000fc400078e0000 */
[----:B--2---:R-:W-:Y:S04]  /*5dd30*/  STL.64 [R1+0x4548], R16 ;  /* 0x0045481001007387 */ /* 0x004fe80000100a00 */
[----:B------:R-:W2:Y:S04]  /*5dd40*/  LDL.LU R2, [R1+0x458c] ;  /* 0x00458c0001027983 */ /* 0x000ea80000300800 */
[----:B------:R-:W3:Y:S04]  /*5dd50*/  LDL.LU R0, [R1+0x4588] ;  /* 0x0045880001007983 */ /* 0x000ee80000300800 */
[----:B------:R0:W-:Y:S04]  /*5dd60*/  STL.64 [R1+0x4478], R12 ;  /* 0x0044780c01007387 */ /* 0x0001e80000100a00 */
[----:B------:R-:W4:Y:S04]  /*5dd70*/  LDL.LU R8, [R1+0x380] ;  /* 0x0003800001087983 */ /* 0x000f280000300800 */
[----:B------:R-:W4:Y:S04]  /*5dd80*/  LDL.LU R9, [R1+0x384] ;  /* 0x0003840001097983 */ /* 0x000f280000300800 */
[----:B------:R-:W2:Y:S04]  /*5dd90*/  LDL.LU R10, [R1+0x388] ;  /* 0x00038800010a7983 */ /* 0x000ea80000300800 */
[----:B------:R-:W2:Y:S01]  /*5dda0*/  LDL.LU R11, [R1+0x38c] ;  /* 0x00038c00010b7983 */ /* 0x000ea20000300800 */
[----:B0-----:R-:W-:-:S02]  /*5ddb0*/  MOV R12, R28 ;  /* 0x0000001c000c7202 */ /* 0x001fc40000000f00 */
[----:B------:R-:W-:Y:S01]  /*5ddc0*/  MOV R13, R29 ;  /* 0x0000001d000d7202 */ /* 0x000fe20000000f00 */
[----:B------:R-:W3:Y:S04]  /*5ddd0*/  LDL.LU R28, [R1+0x4584] ;  /* 0x00458400011c7983 */ /* 0x000ee80000300800 */
[----:B------:R-:W3:Y:S04]  /*5dde0*/  LDL.LU R29, [R1+0x4580] ;  /* 0x00458000011d7983 */ /* 0x000ee80000300800 */
[----:B------:R0:W-:Y:S02]  /*5ddf0*/  STL.64 [R1+0x4490], R12 ;  /* 0x0044900c01007387 */ /* 0x0001e40000100a00 */
[----:B0-----:R-:W-:Y:S01]  /*5de00*/  IMAD.MOV.U32 R12, RZ, RZ, R25 ;  /* 0x000000ffff0c7224 */ /* 0x001fe200078e0019 */
[----:B------:R-:W-:Y:S01]  /*5de10*/  MOV R13, R24 ;  /* 0x00000018000d7202 */ /* 0x000fe20000000f00 */
[----:B------:R-:W-:Y:S01]  /*5de20*/  IMAD.MOV.U32 R25, RZ, RZ, R27 ;  /* 0x000000ffff197224 */ /* 0x000fe200078e001b */
[----:B------:R-:W-:Y:S01]  /*5de30*/  MOV R24, R26 ;  /* 0x0000001a00187202 */ /* 0x000fe20000000f00 */
[----:B--2---:R-:W-:Y:S04]  /*5de40*/  STL.64 [R1+0x4470], R10 ;  /* 0x0044700a01007387 */ /* 0x004fe80000100a00 */
[----:B----4-:R0:W-:Y:S04]  /*5de50*/  STL.64 [R1+0x4468], R8 ;  /* 0x0044680801007387 */ /* 0x0101e80000100a00 */
[----:B0-----:R-:W2:Y:S04]  /*5de60*/  LDL.LU R8, [R1+0x390] ;  /* 0x0003900001087983 */ /* 0x001ea80000300800 */
[----:B------:R-:W2:Y:S04]  /*5de70*/  LDL.LU R9, [R1+0x394] ;  /* 0x0003940001097983 */ /* 0x000ea80000300800 */
[----:B------:R-:W4:Y:S04]  /*5de80*/  LDL.LU R10, [R1+0x398] ;  /* 0x00039800010a7983 */ /* 0x000f280000300800 */
[----:B------:R-:W4:Y:S04]  /*5de90*/  LDL.LU R11, [R1+0x39c] ;  /* 0x00039c00010b7983 */ /* 0x000f280000300800 */
[----:B------:R0:W-:Y:S04]  /*5dea0*/  STL.64 [R1+0x44c0], R12 ;  /* 0x0044c00c01007387 */ /* 0x0001e80000100a00 */
[----:B------:R-:W2:Y:S04]  /*5deb0*/  LDL.LU R26, [R1+0x457c] ;  /* 0x00457c00011a7983 */ /* 0x000ea80000300800 */
[----:B------:R-:W2:Y:S04]  /*5dec0*/  LDL.LU R27, [R1+0x4578] ;  /* 0x00457800011b7983 */ /* 0x000ea80000300800 */
[----:B------:R1:W-:Y:S04]  /*5ded0*/  STL.64 [R1+0x44c8], R24 ;  /* 0x0044c81801007387 */ /* 0x0003e80000100a00 */
[----:B0-----:R-:W2:Y:S04]  /*5dee0*/  LDL.LU R12, [R1+0x4d0] ;  /* 0x0004d000010c7983 */ /* 0x001ea80000300800 */
[----:B------:R-:W2:Y:S04]  /*5def0*/  LDL.LU R13, [R1+0x4d4] ;  /* 0x0004d400010d7983 */ /* 0x000ea80000300800 */
[----:B------:R-:W2:Y:S04]  /*5df00*/  LDL.LU R14, [R1+0x4d8] ;  /* 0x0004d800010e7983 */ /* 0x000ea80000300800 */
[----:B------:R-:W2:Y:S01]  /*5df10*/  LDL.LU R15, [R1+0x4dc] ;  /* 0x0004dc00010f7983 */ /* 0x000ea20000300800 */
[----:B-1----:R-:W-:-:S02]  /*5df20*/  MOV R24, R6 ;  /* 0x0000000600187202 */ /* 0x002fc40000000f00 */
[----:B------:R-:W-:Y:S01]  /*5df30*/  MOV R25, R7 ;  /* 0x0000000700197202 */ /* 0x000fe20000000f00 */
[----:B--2---:R-:W-:Y:S04]  /*5df40*/  STL.64 [R1+0x44d8], R14 ;  /* 0x0044d80e01007387 */ /* 0x004fe80000100a00 */
[----:B------:R-:W-:Y:S04]  /*5df50*/  STL.64 [R1+0x44d0], R12 ;  /* 0x0044d00c01007387 */ /* 0x000fe80000100a00 */
[----:B------:R-:W2:Y:S04]  /*5df60*/  LDL.LU R6, [R1+0x4574] ;  /* 0x0045740001067983 */ /* 0x000ea80000300800 */
[----:B------:R-:W2:Y:S04]  /*5df70*/  LDL.LU R7, [R1+0x4570] ;  /* 0x0045700001077983 */ /* 0x000ea80000300800 */
[----:B------:R3:W-:Y:S02]  /*5df80*/  STL.64 [R1+0x44e0], R24 ;  /* 0x0044e01801007387 */ /* 0x0007e40000100a00 */
[----:B---3--:R-:W-:Y:S01]  /*5df90*/  IMAD.MOV.U32 R24, RZ, RZ, R0 ;  /* 0x000000ffff187224 */ /* 0x008fe200078e0000 */
[----:B------:R-:W-:Y:S01]  /*5dfa0*/  MOV R25, R2 ;  /* 0x0000000200197202 */ /* 0x000fe20000000f00 */
[----:B------:R-:W3:Y:S04]  /*5dfb0*/  LDL.LU R0, [R1+0x456c] ;  /* 0x00456c0001007983 */ /* 0x000ee80000300800 */
[----:B------:R-:W2:Y:S04]  /*5dfc0*/  LDL.LU R2, [R1+0x4568] ;  /* 0x0045680001027983 */ /* 0x000ea80000300800 */
[----:B------:R0:W-:Y:S04]  /*5dfd0*/  STL.64 [R1+0x44f8], R24 ;  /* 0x0044f81801007387 */ /* 0x0001e80000100a00 */
[----:B------:R-:W2:Y:S04]  /*5dfe0*/  LDL.LU R12, [R1+0x4e0] ;  /* 0x0004e000010c7983 */ /* 0x000ea80000300800 */
[----:B------:R-:W2:Y:S04]  /*5dff0*/  LDL.LU R13, [R1+0x4e4] ;  /* 0x0004e400010d7983 */ /* 0x000ea80000300800 */
[----:B------:R-:W2:Y:S04]  /*5e000*/  LDL.LU R14, [R1+0x4e8] ;  /* 0x0004e800010e7983 */ /* 0x000ea80000300800 */
[----:B------:R-:W2:Y:S01]  /*5e010*/  LDL.LU R15, [R1+0x4ec] ;  /* 0x0004ec00010f7983 */ /* 0x000ea20000300800 */
[----:B0-----:R-:W-:Y:S01]  /*5e020*/  MOV R24, R29 ;  /* 0x0000001d00187202 */ /* 0x001fe20000000f00 */
[----:B------:R-:W-:-:S05]  /*5e030*/  IMAD.MOV.U32 R25, RZ, RZ, R28 ;  /* 0x000000ffff197224 */ /* 0x000fca00078e001c */
[----:B------:R-:W-:Y:S04]  /*5e040*/  STL.64 [R1+0x4510], R24 ;  /* 0x0045101801007387 */ /* 0x000fe80000100a00 */
[----:B--2---:R-:W-:Y:S04]  /*5e050*/  STL.64 [R1+0x44f0], R14 ;  /* 0x0044f00e01007387 */ /* 0x004fe80000100a00 */
[----:B------:R0:W-:Y:S04]  /*5e060*/  STL.64 [R1+0x44e8], R12 ;  /* 0x0044e80c01007387 */ /* 0x0001e80000100a00 */
[----:B0-----:R-:W2:Y:S04]  /*5e070*/  LDL.LU R12, [R1+0x4f0] ;  /* 0x0004f000010c7983 */ /* 0x001ea80000300800 */
[----:B------:R-:W2:Y:S04]  /*5e080*/  LDL.LU R13, [R1+0x4f4] ;  /* 0x0004f400010d7983 */ /* 0x000ea80000300800 */
[----:B------:R-:W2:Y:S04]  /*5e090*/  LDL.LU R14, [R1+0x4f8] ;  /* 0x0004f800010e7983 */ /* 0x000ea80000300800 */
[----:B------:R-:W2:Y:S01]  /*5e0a0*/  LDL.LU R15, [R1+0x4fc] ;  /* 0x0004fc00010f7983 */ /* 0x000ea20000300800 */
[----:B------:R-:W-:-:S02]  /*5e0b0*/  MOV R24, R27 ;  /* 0x0000001b00187202 */ /* 0x000fc40000000f00 */
[----:B------:R-:W-:-:S05]  /*5e0c0*/  MOV R25, R26 ;  /* 0x0000001a00197202 */ /* 0x000fca0000000f00 */
[----:B------:R0:W-:Y:S02]  /*5e0d0*/  STL.64 [R1+0x4528], R24 ;  /* 0x0045281801007387 */ /* 0x0001e40000100a00 */
[----:B0-----:R-:W-:Y:S01]  /*5e0e0*/  IMAD.MOV.U32 R24, RZ, RZ, R7 ;  /* 0x000000ffff187224 */ /* 0x001fe200078e0007 */
[----:B------:R-:W-:Y:S01]  /*5e0f0*/  MOV R25, R6 ;  /* 0x0000000600197202 */ /* 0x000fe20000000f00 */
[----:B--2---:R-:W-:Y:S04]  /*5e100*/  STL.64 [R1+0x4508], R14 ;  /* 0x0045080e01007387 */ /* 0x004fe80000100a00 */
[----:B------:R0:W-:Y:S04]  /*5e110*/  STL.64 [R1+0x4500], R12 ;  /* 0x0045000c01007387 */ /* 0x0001e80000100a00 */
[----:B0-----:R-:W2:Y:S04]  /*5e120*/  LDL.LU R12, [R1+0x500] ;  /* 0x00050000010c7983 */ /* 0x001ea80000300800 */
[----:B------:R-:W2:Y:S04]  /*5e130*/  LDL.LU R13, [R1+0x504] ;  /* 0x00050400010d7983 */ /* 0x000ea80000300800 */
[----:B------:R-:W2:Y:S04]  /*5e140*/  LDL.LU R14, [R1+0x508] ;  /* 0x00050800010e7983 */ /* 0x000ea80000300800 */
[----:B------:R-:W2:Y:S04]  /*5e150*/  LDL.LU R15, [R1+0x50c] ;  /* 0x00050c00010f7983 */ /* 0x000ea80000300800 */
[----:B------:R0:W-:Y:S04]  /*5e160*/  STL.64 [R1+0x4540], R24 ;  /* 0x0045401801007387 */ /* 0x0001e80000100a00 */
[----:B0-----:R-:W2:Y:S04]  /*5e170*/  LDL.LU R24, [R1+0x530] ;  /* 0x0005300001187983 */ /* 0x001ea80000300800 */
[----:B------:R-:W2:Y:S04]  /*5e180*/  LDL.LU R25, [R1+0x534] ;  /* 0x0005340001197983 */ /* 0x000ea80000300800 */
[----:B------:R-:W2:Y:S04]  /*5e190*/  LDL.LU R26, [R1+0x538] ;  /* 0x00053800011a7983 */ /* 0x000ea80000300800 */
[----:B------:R-:W2:Y:S01]  /*5e1a0*/  LDL.LU R27, [R1+0x53c] ;  /* 0x00053c00011b7983 */ /* 0x000ea20000300800 */
[----:B------:R-:W-:Y:S01]  /*5e1b0*/  MOV R16, R2 ;  /* 0x0000000200107202 */ /* 0x000fe20000000f00 */
[----:B---3--:R-:W-:-:S02]  /*5e1c0*/  IMAD.MOV.U32 R17, RZ, RZ, R0 ;  /* 0x000000ffff117224 */ /* 0x008fc400078e0000 */
[----:B------:R-:W3:Y:S04]  /*5e1d0*/  LDL.64 R4, [R1+0x30] ;  /* 0x0000300001047983 */ /* 0x000ee80000100a00 */
[----:B--2---:R-:W-:Y:S04]  /*5e1e0*/  STL.64 [R1+0x4558], R26 ;  /* 0x0045581a01007387 */ /* 0x004fe80000100a00 */
[----:B------:R-:W-:Y:S04]  /*5e1f0*/  STL.64 [R1+0x4550], R24 ;  /* 0x0045501801007387 */ /* 0x000fe80000100a00 */
[----:B------:R0:W-:Y:S04]  /*5e200*/  STL.64 [R1+0x4560], R16 ;  /* 0x0045601001007387 */ /* 0x0001e80000100a00 */
[----:B0-----:R-:W3:Y:S04]  /*5e210*/  LDL.LU R16, [R1+0x550] ;  /* 0x0005500001107983 */ /* 0x001ee80000300800 */
[----:B------:R-:W3:Y:S04]  /*5e220*/  LDL.LU R17, [R1+0x554] ;  /* 0x0005540001117983 */ /* 0x000ee80000300800 */
[----:B------:R-:W3:Y:S04]  /*5e230*/  LDL.LU R18, [R1+0x558] ;  /* 0x0005580001127983 */ /* 0x000ee80000300800 */
[----:B------:R-:W3:Y:S04]  /*5e240*/  LDL.LU R19, [R1+0x55c] ;  /* 0x00055c0001137983 */ /* 0x000ee80000300800 */
[----:B------:R-:W2:Y:S04]  /*5e250*/  LDL.LU R24, [R1+0x540] ;  /* 0x0005400001187983 */ /* 0x000ea80000300800 */
[----:B------:R-:W2:Y:S04]  /*5e260*/  LDL.LU R25, [R1+0x544] ;  /* 0x0005440001197983 */ /* 0x000ea80000300800 */
        /* <DEDUP_REMOVED lines=14> */
[----:B----4-:R-:W-:Y:S04]  /*5e350*/  STL.64 [R1+0x4488], R10 ;  /* 0x0044880a01007387 */ /* 0x010fe80000100a00 */
        /* <DEDUP_REMOVED lines=12> */
[----:B------:R0:W-:Y:S04]  /*5e420*/  STL.64 [R1+0x8c0], R16 ;  /* 0x0008c01001007387 */ /* 0x0001e80000100a00 */
[----:B------:R1:W-:Y:S04]  /*5e430*/  STL.64 [R1+0x8c8], R18 ;  /* 0x0008c81201007387 */ /* 0x0003e80000100a00 */
[----:B0-----:R-:W1:Y:S01]  /*5e440*/  LDL.LU.64 R16, [R1+0x4560] ;  /* 0x0045600001107983 */ /* 0x001e620000300a00 */
[----:B------:R-:W-:-:S02]  /*5e450*/  MOV R2, R4 ;  /* 0x0000000400027202 */ /* 0x000fc40000000f00 */
[----:B------:R-:W-:Y:S01]  /*5e460*/  MOV R0, R5 ;  /* 0x0000000500007202 */ /* 0x000fe20000000f00 */
[----:B------:R-:W3:Y:S04]  /*5e470*/  LDL.LU R4, [R1+0x370] ;  /* 0x0003700001047983 */ /* 0x000ee80000300800 */
[----:B------:R-:W3:Y:S04]  /*5e480*/  LDL.LU R5, [R1+0x374] ;  /* 0x0003740001057983 */ /* 0x000ee80000300800 */
[----:B------:R-:W3:Y:S04]  /*5e490*/  LDL.LU R6, [R1+0x378] ;  /* 0x0003780001067983 */ /* 0x000ee80000300800 */
[----:B------:R-:W3:Y:S01]  /*5e4a0*/  LDL.LU R7, [R1+0x37c] ;  /* 0x00037c0001077983 */ /* 0x000ee20000300800 */
[C---:B-1----:R-:W-:Y:S03]  /*5e4b0*/  HMMA.16816.F32 R16, R20.reuse, R16, R24 ;  /* 0x000000101410723c */ /* 0x042fe60000001818 */
[----:B------:R-:W4:Y:S04]  /*5e4c0*/  LDL.LU.64 R26, [R1+0x4558] ;  /* 0x00455800011a7983 */ /* 0x000f280000300a00 */
[----:B------:R-:W4:Y:S11]  /*5e4d0*/  LDL.LU.64 R24, [R1+0x4550] ;  /* 0x0045500001187983 */ /* 0x000f360000300a00 */
[----:B------:R-:W-:Y:S05]  /*5e4e0*/  @!UPT UIADD3 URZ, URZ, URZ, URZ ;  /* 0x0000003f3f3ff290 */ /* 0x000fea000fffe03f */
[----:B------:R0:W-:Y:S04]  /*5e4f0*/  STL.64 [R1+0x840], R16 ;  /* 0x0008401001007387 */ /* 0x0001e80000100a00 */
[----:B------:R-:W-:Y:S04]  /*5e500*/  STL.64 [R1+0x848], R18 ;  /* 0x0008481201007387 */ /* 0x000fe80000100a00 */
[----:B0-----:R-:W4:Y:S02]  /*5e510*/  LDL.LU.64 R16, [R1+0x4548] ;  /* 0x0045480001107983 */ /* 0x001f240000300a00 */
[C---:B----4-:R-:W-:Y:S11]  /*5e520*/  HMMA.16816.F32 R24, R20.reuse, R16, R24 ;  /* 0x000000101418723c */ /* 0x050ff60000001818 */
[----:B------:R-:W-:Y:S11]  /*5e530*/  @!UPT UIADD3 URZ, URZ, URZ, URZ ;  /* 0x0000003f3f3ff290 */ /* 0x000ff6000fffe03f */
[----:B------:R-:W-:Y:S01]  /*5e540*/  @!UPT UIADD3 URZ, URZ, URZ, URZ ;  /* 0x0000003f3f3ff290 */ /* 0x000fe2000fffe03f */
[----:B------:R0:W-:Y:S04]  /*5e550*/  STL.64 [R1+0x830], R24 ;  /* 0x0008301801007387 */ /* 0x0001e80000100a00 */
[----:B------:R-:W-:Y:S04]  /*5e560*/  STL.64 [R1+0x838], R26 ;  /* 0x0008381a01007387 */ /* 0x000fe80000100a00 */
[----:B0-----:R-:W4:Y:S04]  /*5e570*/  LDL.LU.64 R24, [R1+0x4540] ;  /* 0x0045400001187983 */ /* 0x001f280000300a00 */
[----:B------:R0:W-:Y:S04]  /*5e580*/  STL.64 [R1+0x4438], R16 ;  /* 0x0044381001007387 */ /* 0x0001e80000100a00 */
[----:B0-----:R-:W2:Y:S04]  /*5e590*/  LDL.LU R16, [R1+0x4c0] ;  /* 0x0004c00001107983 */ /* 0x001ea80000300800 */
[----:B------:R-:W2:Y:S04]  /*5e5a0*/  LDL.LU R17, [R1+0x4c4] ;  /* 0x0004c40001117983 */ /* 0x000ea80000300800 */
[----:B------:R-:W2:Y:S04]  /*5e5b0*/  LDL.LU R18, [R1+0x4c8] ;  /* 0x0004c80001127983 */ /* 0x000ea80000300800 */
[----:B------:R-:W2:Y:S01]  /*5e5c0*/  LDL.LU R19, [R1+0x4cc] ;  /* 0x0004cc0001137983 */ /* 0x000ea20000300800 */
[C---:B----4-:R-:W-:Y:S03]  /*5e5d0*/  HMMA.16816.F32 R24, R20.reuse, R24, R12 ;  /* 0x000000181418723c */ /* 0x050fe6000000180c */
[----:B------:R-:W4:Y:S04]  /*5e5e0*/  LDL.LU.64 R14, [R1+0x4538] ;  /* 0x00453800010e7983 */ /* 0x000f280000300a00 */
[----:B------:R-:W4:Y:S11]  /*5e5f0*/  LDL.LU.64 R12, [R1+0x4530] ;  /* 0x00453000010c7983 */ /* 0x000f360000300a00 */
[----:B------:R-:W-:Y:S05]  /*5e600*/  @!UPT UIADD3 URZ, URZ, URZ, URZ ;  /* 0x0000003f3f3ff290 */ /* 0x000fea000fffe03f */
[----:B------:R0:W-:Y:S04]  /*5e610*/  STL.64 [R1+0x820], R24 ;  /* 0x0008201801007387 */ /* 0x0001e80000100a00 */
[----:B------:R4:W-:Y:S04]  /*5e620*/  STL.64 [R1+0x828], R26 ;  /* 0x0008281a01007387 */ /* 0x0009e80000100a00 */
[----:B0-----:R-:W4:Y:S02]  /*5e630*/  LDL.LU.64 R24, [R1+0x4528] ;  /* 0x0045280001187983 */ /* 0x001f240000300a00 */
[C---:B----4-:R-:W-:Y:S02]  /*5e640*/  HMMA.16816.F32 R24, R20.reuse, R24, R12 ;  /* 0x000000181418723c */ /* 0x050fe4000000180c */
[----:B------:R-:W4:Y:S04]  /*5e650*/  LDL.LU.64 R14, [R1+0x4520] ;  /* 0x00452000010e7983 */ /* 0x000f280000300a00 */
[----:B------:R-:W4:Y:S11]  /*5e660*/  LDL.LU.64 R12, [R1+0x4518] ;  /* 0x00451800010c7983 */ /* 0x000f360000300a00 */
[----:B------:R-:W-:Y:S06]  /*5e670*/  @!UPT UIADD3 URZ, URZ, URZ, URZ ;  /* 0x0000003f3f3ff290 */ /* 0x000fec000fffe03f */
        /* <DEDUP_REMOVED lines=25> */
[----:B------:R-:W4:Y:S11]  /*5e810*/  LDL.LU.64 R12, [R1+0x44c0] ;  /* 0x0044c000010c7983 */ /* 0x000f360000300a00 */
[----:B------:R-:W-:Y:S10]  /*5e820*/  @!UPT UIADD3 URZ, URZ, URZ, URZ ;  /* 0x0000003f3f3ff290 */ /* 0x000ff4000fffe03f */
[----:B------:R0:W-:Y:S04]  /*5e830*/  STL.64 [R1+0x7d0], R24 ;  /* 0x0007d01801007387 */ /* 0x0001e80000100a00 */
[----:B------:R1:W-:Y:S04]  /*5e840*/  STL.64 [R1+0x7d8], R26 ;  /* 0x0007d81a01007387 */ /* 0x0003e80000100a00 */
[----:B0-----:R-:W2:Y:S02]  /*5e850*/  LDL.LU.64 R24, [R1+0x44b8] ;  /* 0x0044b80001187983 */ /* 0x001ea40000300a00 */
[----:B--2---:R-:W-:Y:S01]  /*5e860*/  HMMA.16816.F32 R16, R20, R24, R16 ;  /* 0x000000181410723c */ /* 0x004fe20000001810 */
[----:B------:R-:W-:Y:S01]  /*5e870*/  IMAD.MOV.U32 R29, RZ, RZ, R24 ;  /* 0x000000ffff1d7224 */ /* 0x000fe200078e0018 */
[----:B------:R-:W-:Y:S11]  /*5e880*/  MOV R28, R25 ;  /* 0x00000019001c7202 */ /* 0x000ff60000000f00 */
[----:B------:R-:W-:Y:S10]  /*5e890*/  @!UPT UIADD3 URZ, URZ, URZ, URZ ;  /* 0x0000003f3f3ff290 */ /* 0x000ff4000fffe03f */
[----:B------:R0:W-:Y:S04]  /*5e8a0*/  STL.64 [R1+0x7c0], R16 ;  /* 0x0007c01001007387 */ /* 0x0001e80000100a00 */
[----:B------:R2:W-:Y:S04]  /*5e8b0*/  STL.64 [R1+0x7c8], R18 ;  /* 0x0007c81201007387 */ /* 0x0005e80000100a00 */
[----:B-1----:R-:W4:Y:S04]  /*5e8c0*/  LDL.LU.64 R26, [R1+0x44b0] ;  /* 0x0044b000011a7983 */ /* 0x002f280000300a00 */
[----:B------:R-:W4:Y:S04]  /*5e8d0*/  LDL.LU.64 R24, [R1+0x44a8] ;  /* 0x0044a80001187983 */ /* 0x000f280000300a00 */
[----:B------:R-:W3:Y:S04]  /*5e8e0*/  LDL.LU R20, [R1+0x360] ;  /* 0x0003600001147983 */ /* 0x000ee80000300800 */
[----:B------:R-:W3:Y:S04]  /*5e8f0*/  LDL.LU R21, [R1+0x364] ;  /* 0x0003640001157983 */ /* 0x000ee80000300800 */
[----:B------:R-:W3:Y:S04]  /*5e900*/  LDL.LU R22, [R1+0x368] ;  /* 0x0003680001167983 */ /* 0x000ee80000300800 */
[----:B------:R-:W3:Y:S04]  /*5e910*/  LDL.LU R23, [R1+0x36c] ;  /* 0x00036c0001177983 */ /* 0x000ee80000300800 */
[----:B0-----:R-:W3:Y:S04]  /*5e920*/  LDL.LU R16, [R1+0x450] ;  /* 0x0004500001107983 */ /* 0x001ee80000300800 */
[----:B------:R-:W3:Y:S04]  /*5e930*/  LDL.LU R17, [R1+0x454] ;  /* 0x0004540001117983 */ /* 0x000ee80000300800 */
[----:B--2---:R-:W2:Y:S04]  /*5e940*/  LDL.LU R18, [R1+0x458] ;  /* 0x0004580001127983 */ /* 0x004ea80000300800 */
        /* <DEDUP_REMOVED lines=19> */
[----:B------:R-:W-:Y:S04]  /*5ea80*/  STL.64 [R1+0x790], R12 ;  /* 0x0007900c01007387 */ /* 0x000fe80000100a00 */
[----:B------:R0:W-:Y:S04]  /*5ea90*/  STL.64 [R1+0x798], R14 ;  /* 0x0007980e01007387 */ /* 0x0001e80000100a00 */
[----:B0-----:R-:W2:Y:S04]  /*5eaa0*/  LDL.LU.64 R14, [R1+0x4460] ;  /* 0x00446000010e7983 */ /* 0x001ea80000300a00 */
[----:B------:R-:W4:Y:S02]  /*5eab0*/  LDL.LU.64 R12, [R1+0x4458] ;  /* 0x00445800010c7983 */ /* 0x000f240000300a00 */
[C---:B----4-:R-:W-:Y:S11]  /*5eac0*/  HMMA.16816.F32 R8, R24.reuse, R12, R8 ;  /* 0x0000000c1808723c */ /* 0x050ff60000001808 */
[----:B------:R-:W-:Y:S11]  /*5ead0*/  @!UPT UIADD3 URZ, URZ, URZ, URZ ;  /* 0x0000003f3f3ff290 */ /* 0x000ff6000fffe03f */
[----:B------:R-:W-:Y:S01]  /*5eae0*/  @!UPT UIADD3 URZ, URZ, URZ, URZ ;  /* 0x0000003f3f3ff290 */ /* 0x000fe2000fffe03f */
[----:B------:R-:W-:Y:S04]  /*5eaf0*/  STL.64 [R1+0x780], R8 ;  /* 0x0007800801007387 */ /* 0x000fe80000100a00 */
[----:B------:R0:W-:Y:S04]  /*5eb00*/  STL.64 [R1+0x788], R10 ;  /* 0x0007880a01007387 */ /* 0x0001e80000100a00 */
[----:B0-----:R-:W4:Y:S04]  /*5eb10*/  LDL.LU.64 R10, [R1+0x4450] ;  /* 0x00445000010a7983 */ /* 0x001f280000300a00 */
[----:B------:R-:W3:Y:S04]  /*5eb20*/  LDL.LU.64 R8, [R1+0x4448] ;  /* 0x0044480001087983 */ /* 0x000ee80000300a00 */
[----:B--2---:R-:W-:Y:S04]  /*5eb30*/  STL.64 [R1+0x4370], R14 ;  /* 0x0043700e01007387 */ /* 0x004fe80000100a00 */
[----:B------:R0:W-:Y:S04]  /*5eb40*/  STL.64 [R1+0x4368], R12 ;  /* 0x0043680c01007387 */ /* 0x0001e80000100a00 */
[----:B0-----:R-:W2:Y:S04]  /*5eb50*/  LDL.LU R12, [R1+0x430] ;  /* 0x00043000010c7983 */ /* 0x001ea80000300800 */
[----:B------:R-:W2:Y:S04]  /*5eb60*/  LDL.LU R13, [R1+0x434] ;  /* 0x00043400010d7983 */ /* 0x000ea80000300800 */
[----:B------:R-:W2:Y:S04]  /*5eb70*/  LDL.LU R14, [R1+0x438] ;  /* 0x00043800010e7983 */ /* 0x000ea80000300800 */
[----:B------:R-:W2:Y:S01]  /*5eb80*/  LDL.LU R15, [R1+0x43c] ;  /* 0x00043c00010f7983 */ /* 0x000ea20000300800 */
[C---:B---3--:R-:W-:Y:S11]  /*5eb90*/  HMMA.16816.F32 R4, R24.reuse, R8, R4 ;  /* 0x000000081804723c */ /* 0x048ff60000001804 */
[----:B------:R-:W-:Y:S11]  /*5eba0*/  @!UPT UIADD3 URZ, URZ, URZ, URZ ;  /* 0x0000003f3f3ff290 */ /* 0x000ff6000fffe03f */
[----:B------:R-:W-:Y:S01]  /*5ebb0*/  @!UPT UIADD3 URZ, URZ, URZ, URZ ;  /* 0x0000003f3f3ff290 */ /* 0x000fe2000fffe03f */
[----:B------:R0:W-:Y:S04]  /*5ebc0*/  STL.64 [R1+0x770], R4 ;  /* 0x0007700401007387 */ /* 0x0001e80000100a00 */
[----:B------:R-:W-:Y:S04]  /*5ebd0*/  STL.64 [R1+0x778], R6 ;  /* 0x0007780601007387 */ /* 0x000fe80000100a00 */
[----:B0-----:R-:W3:Y:S04]  /*5ebe0*/  LDL.LU.64 R4, [R1+0x4440] ;  /* 0x0044400001047983 */ /* 0x001ee80000300a00 */
[----:B----4-:R-:W-:Y:S04]  /*5ebf0*/  STL.64 [R1+0x4360], R10 ;  /* 0x0043600a01007387 */ /* 0x010fe80000100a00 */
[----:B------:R0:W-:Y:S04]  /*5ec00*/  STL.64 [R1+0x4358], R8 ;  /* 0x0043580801007387 */ /* 0x0001e80000100a00 */
[----:B0-----:R-:W4:Y:S01]  /*5ec10*/  LDL.64 R8, [R1+0x150] ;  /* 0x0001500001087983 */ /* 0x001f220000100a00 */
[----:B---3--:R-:W-:Y:S03]  /*5ec20*/  HMMA.16816.F32 R20, R24, R4, R20 ;  /* 0x000000041814723c */ /* 0x008fe60000001814 */
[----:B------:R0:W-:Y:S04]  /*5ec30*/  STL [R1+0x4340], R4 ;  /* 0x0043400401007387 */ /* 0x0001e80000100800 */
[----:B------:R1:W-:Y:S11]  /*5ec40*/  STL [R1+0x433c], R5 ;  /* 0x00433c0501007387 */ /* 0x0003f60000100800 */
[----:B------:R-:W-:Y:S05]  /*5ec50*/  @!UPT UIADD3 URZ, URZ, URZ, URZ ;  /* 0x0000003f3f3ff290 */ /* 0x000fea000fffe03f */
[----:B------:R-:W-:Y:S04]  /*5ec60*/  STL.64 [R1+0x760], R20 ;  /* 0x0007601401007387 */ /* 0x000fe80000100a00 */
[----:B------:R-:W-:Y:S04]  /*5ec70*/  STL.64 [R1+0x768], R22 ;  /* 0x0007681601007387 */ /* 0x000fe80000100a00 */
[----:B------:R-:W3:Y:S04]  /*5ec80*/  LDSM.16.M88.4 R20, [R3+0x32000] ;  /* 0x032000000314783b */ /* 0x000ee80000000200 */
[----:B0-----:R-:W2:Y:S04]  /*5ec90*/  LDL.LU R4, [R1+0x440] ;  /* 0x0004400001047983 */ /* 0x001ea80000300800 */
[----:B-1----:R-:W2:Y:S04]  /*5eca0*/  LDL.LU R5, [R1+0x444] ;  /* 0x0004440001057983 */ /* 0x002ea80000300800 */
[----:B------:R-:W2:Y:S04]  /*5ecb0*/  LDL.LU R6, [R1+0x448] ;  /* 0x0004480001067983 */ /* 0x000ea80000300800 */
[----:B------:R-:W2:Y:S04]  /*5ecc0*/  LDL.LU R7, [R1+0x44c] ;  /* 0x00044c0001077983 */ /* 0x000ea80000300800 */
[----:B------:R-:W-:Y:S04]  /*5ecd0*/  STL [R1+0x4344], R3 ;  /* 0x0043440301007387 */ /* 0x000fe80000100800 */
[----:B---3--:R-:W-:Y:S04]  /*5ece0*/  STL.64 [R1+0x4260], R22 ;  /* 0x0042601601007387 */ /* 0x008fe80000100a00 */
[----:B------:R0:W-:Y:S02]  /*5ecf0*/  STL.64 [R1+0x4258], R20 ;  /* 0x0042581401007387 */ /* 0x0001e40000100a00 */
[----:B0-----:R-:W-:Y:S01]  /*5ed00*/  MOV R20, R29 ;  /* 0x0000001d00147202 */ /* 0x001fe20000000f00 */
[----:B------:R-:W-:-:S05]  /*5ed10*/  IMAD.MOV.U32 R21, RZ, RZ, R28 ;  /* 0x000000ffff157224 */ /* 0x000fca00078e001c */
[----:B------:R0:W-:Y:S02]  /*5ed20*/  STL.64 [R1+0x4420], R20 ;  /* 0x0044201401007387 */ /* 0x0001e40000100a00 */
[----:B0-----:R-:W-:Y:S02]  /*5ed30*/  MOV R20, R2 ;  /* 0x0000000200147202 */ /* 0x001fe40000000f00 */
[----:B------:R-:W-:-:S07]  /*5ed40*/  MOV R21, R0 ;  /* 0x0000000000157202 */ /* 0x000fce0000000f00 */
[C---:B------:R-:W-:Y:S01]  /*5ed50*/  HMMA.16816.F32 R20, R24.reuse, R20, R16 ;  /* 0x000000141814723c */ /* 0x040fe20000001810 */
[----:B------:R-:W3:Y:S01]  /*5ed60*/  LDL.LU.64 R16, [R1+0x4438] ;  /* 0x0044380001107983 */ /* 0x000ee20000300a00 */
[----:B----4-:R-:W-:Y:S01]  /*5ed70*/  MOV R0, R9 ;  /* 0x0000000900007202 */ /* 0x010fe20000000f00 */
[----:B------:R-:W-:Y:S11]  /*5ed80*/  IMAD.MOV.U32 R2, RZ, RZ, R8 ;  /* 0x000000ffff027224 */ /* 0x000ff600078e0008 */
[----:B------:R-:W-:Y:S09]  /*5ed90*/  @!UPT UIADD3 URZ, URZ, URZ, URZ ;  /* 0x0000003f3f3ff290 */ /* 0x000ff2000fffe03f */
[----:B------:R-:W-:Y:S04]  /*5eda0*/  STL.64 [R1+0x750], R20 ;  /* 0x0007501401007387 */ /* 0x000fe80000100a00 */
[----:B------:R-:W-:Y:S01]  /*5edb0*/  STL.64 [R1+0x758], R22 ;  /* 0x0007581601007387 */ /* 0x000fe20000100a00 */
[C---:B--2---:R-:W-:Y:S11]  /*5edc0*/  HMMA.16816.F32 R4, R24.reuse, R8, R4 ;  /* 0x000000081804723c */ /* 0x044ff60000001804 */
[----:B------:R-:W-:Y:S11]  /*5edd0*/  @!UPT UIADD3 URZ, URZ, URZ, URZ ;  /* 0x0000003f3f3ff290 */ /* 0x000ff6000fffe03f */
[----:B------:R-:W-:Y:S01]  /*5ede0*/  @!UPT UIADD3 URZ, URZ, URZ, URZ ;  /* 0x0000003f3f3ff290 */ /* 0x000fe2000fffe03f */
[----:B------:R-:W-:Y:S04]  /*5edf0*/  STL.64 [R1+0x740], R4 ;  /* 0x0007400401007387 */ /* 0x000fe80000100a00 */
[----:B------:R3:W-:Y:S04]  /*5ee00*/  STL.64 [R1+0x748], R6 ;  /* 0x0007480601007387 */ /* 0x0007e80000100a00 */
[----:B------:R-:W-:Y:S04]  /*5ee10*/  STL [R1+0x434c], R0 ;  /* 0x00434c0001007387 */ /* 0x000fe80000100800 */
[----:B------:R-:W-:Y:S01]  /*5ee20*/  STL [R1+0x4348], R2 ;  /* 0x0043480201007387 */ /* 0x000fe20000100800 */
[C---:B---3--:R-:W-:Y:S03]  /*5ee30*/  HMMA.16816.F32 R4, R24.reuse, R16, R12 ;  /* 0x000000101804723c */ /* 0x048fe6000000180c */
[----:B------:R-:W2:Y:S04]  /*5ee40*/  LDL.64 R12, [R1] ;  /* 0x00000000010c7983 */ /* 0x000ea80000100a00 */
[----:B--2---:R-:W-:Y:S11]  /*5ee50*/  STL.64 [R1+0x4388], R12 ;  /* 0x0043880c01007387 */ /* 0x004ff60000100a00 */
[----:B------:R-:W-:Y:S05]  /*5ee60*/  @!UPT UIADD3 URZ, URZ, URZ, URZ ;  /* 0x0000003f3f3ff290 */ /* 0x000fea000fffe03f */
[----:B------:R-:W-:Y:S04]  /*5ee70*/  STL.64 [R1+0x730], R4 ;  /* 0x0007300401007387 */ /* 0x000fe80000100a00 */
[----:B------:R-:W-:Y:S04]  /*5ee80*/  STL.64 [R1+0x738], R6 ;  /* 0x0007380601007387 */ /* 0x000fe80000100a00 */
        /* <DEDUP_REMOVED lines=8> */
[----:B--2---:R-:W-:Y:S04]  /*5ef10*/  STL.64 [R1+0x43c0], R18 ;  /* 0x0043c01201007387 */ /* 0x004fe80000100a00 */
[----:B----4-:R0:W-:Y:S04]  /*5ef20*/  STL.64 [R1+0x43b8], R16 ;  /* 0x0043b81001007387 */ /* 0x0101e80000100a00 */
[----:B0-----:R-:W2:Y:S04]  /*5ef30*/  LDL.64 R16, [R1+0xe0] ;  /* 0x0000e00001107983 */ /* 0x001ea80000100a00 */
[----:B--2---:R0:W-:Y:S04]  /*5ef40*/  STL.64 [R1+0x43d0], R16 ;  /* 0x0043d01001007387 */ /* 0x0041e80000100a00 */
[----:B0-----:R-:W2:Y:S04]  /*5ef50*/  LDL.64 R16, [R1+0xf0] ;  /* 0x0000f00001107983 */ /* 0x001ea80000100a00 */
[----:B--2---:R0:W-:Y:S04]  /*5ef60*/  STL.64 [R1+0x43e8], R16 ;  /* 0x0043e81001007387 */ /* 0x0041e80000100a00 */
[----:B0-----:R-:W2:Y:S04]  /*5ef70*/  LDL.64 R16, [R1+0x100] ;  /* 0x0001000001107983 */ /* 0x001ea80000100a00 */
[----:B--2---:R-:W-:Y:S04]  /*5ef80*/  STL.64 [R1+0x4400], R16 ;  /* 0x0044001001007387 */ /* 0x004fe80000100a00 */
[----:B------:R-:W2:Y:S04]  /*5ef90*/  LDL.64 R12, [R1+0x10] ;  /* 0x00001000010c7983 */ /* 0x000ea80000100a00 */
[----:B--2---:R0:W-:Y:S04]  /*5efa0*/  STL.64 [R1+0x4390], R12 ;  /* 0x0043900c01007387 */ /* 0x0041e80000100a00 */
[----:B0-----:R-:W2:Y:S04]  /*5efb0*/  LDL.64 R12, [R1+0x20] ;  /* 0x00002000010c7983 */ /* 0x001ea80000100a00 */
[----:B--2---:R0:W-:Y:S04]  /*5efc0*/  STL.64 [R1+0x43c8], R12 ;  /* 0x0043c80c01007387 */ /* 0x0041e80000100a00 */
[----:B0-----:R-:W2:Y:S04]  /*5efd0*/  LDL.LU R12, [R1+0x3d0] ;  /* 0x0003d000010c7983 */ /* 0x001ea80000300800 */
[----:B------:R-:W2:Y:S04]  /*5efe0*/  LDL.LU R13, [R1+0x3d4] ;  /* 0x0003d400010d7983 */ /* 0x000ea80000300800 */
[----:B------:R-:W4:Y:S04]  /*5eff0*/  LDL.LU R14, [R1+0x3d8] ;  /* 0x0003d800010e7983 */ /* 0x000f280000300800 */
[----:B------:R-:W4:Y:S04]  /*5f000*/  LDL.LU R15, [R1+0x3dc] ;  /* 0x0003dc00010f7983 */ /* 0x000f280000300800 */
[----:B------:R-:W2:Y:S04]  /*5f010*/  LDL.LU R20, [R1+0x410] ;  /* 0x0004100001147983 */ /* 0x000ea80000300800 */
[----:B------:R-:W2:Y:S04]  /*5f020*/  LDL.LU R21, [R1+0x414] ;  /* 0x0004140001157983 */ /* 0x000ea80000300800 */
[----:B------:R-:W2:Y:S04]  /*5f030*/  LDL.LU R22, [R1+0x418] ;  /* 0x0004180001167983 */ /* 0x000ea80000300800 */
[----:B------:R-:W2:Y:S04]  /*5f040*/  LDL.LU R23, [R1+0x41c] ;  /* 0x00041c0001177983 */ /* 0x000ea80000300800 */
[----:B------:R-:W3:Y:S04]  /*5f050*/  LDL.LU R4, [R1+0x420] ;  /* 0x0004200001047983 */ /* 0x000ee80000300800 */
[----:B------:R-:W3:Y:S04]  /*5f060*/  LDL.LU R5, [R1+0x424] ;  /* 0x0004240001057983 */ /* 0x000ee80000300800 */
[----:B------:R-:W3:Y:S04]  /*5f070*/  LDL.LU R6, [R1+0x428] ;  /* 0x0004280001067983 */ /* 0x000ee80000300800 */
[----:B------:R-:W3:Y:S04]  /*5f080*/  LDL.LU R7, [R1+0x42c] ;  /* 0x00042c0001077983 */ /* 0x000ee80000300800 */
[----:B--2---:R-:W-:Y:S04]  /*5f090*/  STL.64 [R1+0x4430], R22 ;  /* 0x0044301601007387 */ /* 0x004fe80000100a00 */
[----:B------:R0:W-:Y:S04]  /*5f0a0*/  STL.64 [R1+0x4428], R20 ;  /* 0x0044281401007387 */ /* 0x0001e80000100a00 */
[----:B------:R-:W2:Y:S04]  /*5f0b0*/  LDL.64 R16, [R1+0x110] ;  /* 0x0001100001107983 */ /* 0x000ea80000100a00 */
[----:B0-----:R-:W3:Y:S04]  /*5f0c0*/  LDL.64 R20, [R1+0x130] ;  /* 0x0001300001147983 */ /* 0x001ee80000100a00 */
[----:B--2---:R0:W-:Y:S04]  /*5f0d0*/  STL.64 [R1+0x4418], R16 ;  /* 0x0044181001007387 */ /* 0x0041e80000100a00 */
[----:B0-----:R-:W2:Y:S04]  /*5f0e0*/  LDL.64 R16, [R1+0x120] ;  /* 0x0001200001107983 */ /* 0x001ea80000100a00 */
[----:B----4-:R-:W-:Y:S04]  /*5f0f0*/  STL.64 [R1+0x43e0], R14 ;  /* 0x0043e00e01007387 */ /* 0x010fe80000100a00 */
[----:B------:R0:W-:Y:S04]  /*5f100*/  STL.64 [R1+0x43d8], R12 ;  /* 0x0043d80c01007387 */ /* 0x0001e80000100a00 */
        /* <DEDUP_REMOVED lines=22> */
[----:B------:R-:W4:Y:S04]  /*5f270*/  LDL.LU R11, [R1+0x28c] ;  /* 0x00028c00010b7983 */ /* 0x000f280000300800 */
[----:B----4-:R-:W-:Y:S04]  /*5f280*/  STL.64 [R1+0x43a0], R10 ;  /* 0x0043a00a01007387 */ /* 0x010fe80000100a00 */
[----:B---3--:R0:W-:Y:S04]  /*5f290*/  STL.64 [R1+0x4398], R8 ;  /* 0x0043980801007387 */ /* 0x0081e80000100a00 */
[----:B0-----:R-:W3:Y:S04]  /*5f2a0*/  LDL.LU R8, [R1+0x2a0] ;  /* 0x0002a00001087983 */ /* 0x001ee80000300800 */
[----:B------:R-:W3:Y:S04]  /*5f2b0*/  LDL.LU R9, [R1+0x2a4] ;  /* 0x0002a40001097983 */ /* 0x000ee80000300800 */
[----:B------:R-:W3:Y:S04]  /*5f2c0*/  LDL.LU R10, [R1+0x2a8] ;  /* 0x0002a800010a7983 */ /* 0x000ee80000300800 */
[----:B------:R-:W3:Y:S04]  /*5f2d0*/  LDL.LU R11, [R1+0x2ac] ;  /* 0x0002ac00010b7983 */ /* 0x000ee80000300800 */
[----:B------:R-:W-:Y:S04]  /*5f2e0*/  STL.64 [R1+0x720], R4 ;  /* 0x0007200401007387 */ /* 0x000fe80000100a00 */
[----:B------:R0:W-:Y:S04]  /*5f2f0*/  STL.64 [R1+0x728], R6 ;  /* 0x0007280601007387 */ /* 0x0001e80000100a00 */
[----:B------:R-:W4:Y:S01]  /*5f300*/  LDL.LU.64 R22, [R1+0x4430] ;  /* 0x0044300001167983 */ /* 0x000f220000300a00 */
[----:B0-----:R-:W-:Y:S01]  /*5f310*/  MOV R7, R20 ;  /* 0x0000001400077202 */ /* 0x001fe20000000f00 */
[----:B------:R-:W-:-:S02]  /*5f320*/  IMAD.MOV.U32 R6, RZ, RZ, R21 ;  /* 0x000000ffff067224 */ /* 0x000fc400078e0015 */
[----:B------:R-:W4:Y:S04]  /*5f330*/  LDL.LU.64 R20, [R1+0x4428] ;  /* 0x0044280001147983 */ /* 0x000f280000300a00 */
        /* <DEDUP_REMOVED lines=18> */
[----:B------:R-:W2:Y:S02]  /*5f460*/  LDL.LU.64 R16, [R1+0x4400] ;  /* 0x0044000001107983 */ /* 0x000ea40000300a00 */
[C---:B--2---:R-:W-:Y:S01]  /*5f470*/  HMMA.16816.F32 R12, R24.reuse, R16, R12 ;  /* 0x00000010180c723c */ /* 0x044fe2000000180c */
[----:B------:R-:W-:Y:S01]  /*5f480*/  MOV R4, R16 ;  /* 0x0000001000047202 */ /* 0x000fe20000000f00 */
[----:B------:R-:W-:Y:S11]  /*5f490*/  IMAD.MOV.U32 R5, RZ, RZ, R17 ;  /* 0x000000ffff057224 */ /* 0x000ff600078e0011 */
[----:B------:R-:W-:Y:S10]  /*5f4a0*/  @!UPT UIADD3 URZ, URZ, URZ, URZ ;  /* 0x0000003f3f3ff290 */ /* 0x000ff4000fffe03f */
        /* <DEDUP_REMOVED lines=9> */
[----:B------:R-:W-:Y:S04]  /*5f540*/  STL.64 [R1+0x6e0], R12 ;  /* 0x0006e00c01007387 */ /* 0x000fe80000100a00 */
[----:B------:R0:W-:Y:S04]  /*5f550*/  STL.64 [R1+0x6e8], R14 ;  /* 0x0006e80e01007387 */ /* 0x0001e80000100a00 */
[----:B0-----:R-:W2:Y:S04]  /*5f560*/  LDL.LU.64 R14, [R1+0x43e0] ;  /* 0x0043e000010e7983 */ /* 0x001ea80000300a00 */
[----:B------:R-:W2:Y:S04]  /*5f570*/  LDL.LU.64 R12, [R1+0x43d8] ;  /* 0x0043d800010c7983 */ /* 0x000ea80000300a00 */
[----:B------:R-:W2:Y:S02]  /*5f580*/  LDL.LU.64 R16, [R1+0x43d0] ;  /* 0x0043d00001107983 */ /* 0x000ea40000300a00 */
[C---:B--2---:R-:W-:Y:S01]  /*5f590*/  HMMA.16816.F32 R12, R24.reuse, R16, R12 ;  /* 0x00000010180c723c */ /* 0x044fe2000000180c */
[----:B------:R-:W-:Y:S01]  /*5f5a0*/  IMAD.MOV.U32 R7, RZ, RZ, R16 ;  /* 0x000000ffff077224 */ /* 0x000fe200078e0010 */
[----:B------:R-:W-:Y:S11]  /*5f5b0*/  MOV R0, R17 ;  /* 0x0000001100007202 */ /* 0x000ff60000000f00 */
[----:B------:R-:W-:Y:S10]  /*5f5c0*/  @!UPT UIADD3 URZ, URZ, URZ, URZ ;  /* 0x0000003f3f3ff290 */ /* 0x000ff4000fffe03f */
[----:B------:R0:W-:Y:S04]  /*5f5d0*/  STL.64 [R1+0x6d0], R12 ;  /* 0x0006d00c01007387 */ /* 0x0001e80000100a00 */
[----:B------:R-:W-:Y:S04]  /*5f5e0*/  STL.64 [R1+0x6d8], R14 ;  /* 0x0006d80e01007387 */ /* 0x000fe80000100a00 */
[----:B0-----:R-:W2:Y:S04]  /*5f5f0*/  LDL.LU.64 R12, [R1+0x43c8] ;  /* 0x0043c800010c7983 */ /* 0x001ea80000300a00 */
[----:B------:R-:W4:Y:S04]  /*5f600*/  LDL.LU.64 R18, [R1+0x43c0] ;  /* 0x0043c00001127983 */ /* 0x000f280000300a00 */
[----:B------:R-:W4:Y:S02]  /*5f610*/  LDL.LU.64 R16, [R1+0x43b8] ;  /* 0x0043b80001107983 */ /* 0x000f240000300a00 */
[----:B----4-:R-:W-:Y:S02]  /*5f620*/  HMMA.16816.F32 R24, R24, R20, R16 ;  /* 0x000000141818723c */ /* 0x010fe40000001810 */
[----:B------:R-:W3:Y:S04]  /*5f630*/  LDL.LU.64 R18, [R1+0x43b0] ;  /* 0x0043b00001127983 */ /* 0x000ee80000300a00 */
[----:B------:R-:W3:Y:S11]  /*5f640*/  LDL.LU.64 R16, [R1+0x43a8] ;  /* 0x0043a80001107983 */ /* 0x000ef60000300a00 */
        /* <DEDUP_REMOVED lines=8> */
[----:B--2---:R-:W-:Y:S01]  /*5f6d0*/  MOV R21, R12 ;  /* 0x0000000c00157202 */ /* 0x004fe20000000f00 */
[----:B------:R-:W-:Y:S01]  /*5f6e0*/  IMAD.MOV.U32 R20, RZ, RZ, R13 ;  /* 0x000000ffff147224 */ /* 0x000fe200078e000d */
[C---:B---3--:R-:W-:Y:S11]  /*5f6f0*/  HMMA.16816.F32 R8, R16.reuse, R12, R8 ;  /* 0x0000000c1008723c */ /* 0x048ff60000001808 */
[----:B------:R-:W-:Y:S11]  /*5f700*/  @!UPT UIADD3 URZ, URZ, URZ, URZ ;  /* 0x0000003f3f3ff290 */ /* 0x000ff6000fffe03f */
[----:B------:R-:W-:Y:S01]  /*5f710*/  @!UPT UIADD3 URZ, URZ, URZ, URZ ;  /* 0x0000003f3f3ff290 */ /* 0x000fe2000fffe03f */
[----:B------:R-:W-:Y:S04]  /*5f720*/  STL.64 [R1+0x630], R8 ;  /* 0x0006300801007387 */ /* 0x000fe80000100a00 */
[----:B------:R0:W-:Y:S04]  /*5f730*/  STL.64 [R1+0x638], R10 ;  /* 0x0006380a01007387 */ /* 0x0001e80000100a00 */
[----:B0-----:R-:W2:Y:S04]  /*5f740*/  LDL.LU.64 R10, [R1+0x43a0] ;  /* 0x0043a000010a7983 */ /* 0x001ea80000300a00 */
[----:B------:R-:W2:Y:S04]  /*5f750*/  LDL.LU.64 R8, [R1+0x4398] ;  /* 0x0043980001087983 */ /* 0x000ea80000300a00 */
[----:B------:R-:W4:Y:S02]  /*5f760*/  LDL.LU.64 R12, [R1+0x4390] ;  /* 0x00439000010c7983 */ /* 0x000f240000300a00 */
[C---:B----4-:R-:W-:Y:S11]  /*5f770*/  HMMA.16816.F32 R24, R16.reuse, R12, R24 ;  /* 0x0000000c1018723c */ /* 0x050ff60000001818 */
[----:B------:R-:W-:Y:S11]  /*5f780*/  @!UPT UIADD3 URZ, URZ, URZ, URZ ;  /* 0x0000003f3f3ff290 */ /* 0x000ff6000fffe03f */
[----:B------:R-:W-:Y:S01]  /*5f790*/  @!UPT UIADD3 URZ, URZ, URZ, URZ ;  /* 0x0000003f3f3ff290 */ /* 0x000fe2000fffe03f */
[----:B------:R0:W-:Y:S04]  /*5f7a0*/  STL.64 [R1+0x620], R24 ;  /* 0x0006201801007387 */ /* 0x0001e80000100a00 */
[----:B------:R1:W-:Y:S01]  /*5f7b0*/  STL.64 [R1+0x628], R26 ;  /* 0x0006281a01007387 */ /* 0x0003e20000100a00 */
[----:B0-----:R-:W-:Y:S02]  /*5f7c0*/  MOV R25, R12 ;  /* 0x0000000c00197202 */ /* 0x001fe40000000f00 */
[----:B------:R-:W-:Y:S02]  /*5f7d0*/  MOV R24, R13 ;  /* 0x0000000d00187202 */ /* 0x000fe40000000f00 */
[----:B------:R-:W2:Y:S02]  /*5f7e0*/  LDL.LU.64 R12, [R1+0x4388] ;  /* 0x00438800010c7983 */ /* 0x000ea40000300a00 */
[C---:B--2---:R-:W-:Y:S01]  /*5f7f0*/  HMMA.16816.F32 R8, R16.reuse, R12, R8 ;  /* 0x0000000c1008723c */ /* 0x044fe20000001808 */
[----:B-1----:R-:W-:Y:S01]  /*5f800*/  IMAD.MOV.U32 R27, RZ, RZ, R12 ;  /* 0x000000ffff1b7224 */ /* 0x002fe200078e000c */
        /* <DEDUP_REMOVED lines=17> */
[----:B0-----:R-:W4:Y:S04]  /*5f920*/  LDL.LU R12, [R1+0x260] ;  /* 0x00026000010c7983 */ /* 0x001f280000300800 */
[----:B------:R-:W4:Y:S04]  /*5f930*/  LDL.LU R13, [R1+0x264] ;  /* 0x00026400010d7983 */ /* 0x000f280000300800 */
[----:B------:R-:W4:Y:S04]  /*5f940*/  LDL.LU R14, [R1+0x268] ;  /* 0x00026800010e7983 */ /* 0x000f280000300800 */
[----:B------:R-:W4:Y:S02]  /*5f950*/  LDL.LU R15, [R1+0x26c] ;  /* 0x00026c00010f7983 */ /* 0x000f240000300800 */
[----:B----4-:R-:W-:Y:S11]  /*5f960*/  HMMA.16816.F32 R12, R16, R8, R12 ;  /* 0x00000008100c723c */ /* 0x010ff6000000180c */
[----:B------:R-:W-:Y:S11]  /*5f970*/  @!UPT UIADD3 URZ, URZ, URZ, URZ ;  /* 0x0000003f3f3ff290 */ /* 0x000ff6000fffe03f */
[----:B------:R-:W-:Y:S01]  /*5f980*/  @!UPT UIADD3 URZ, URZ, URZ, URZ ;  /* 0x0000003f3f3ff290 */ /* 0x000fe2000fffe03f */
[----:B------:R0:W-:Y:S04]  /*5f990*/  STL.64 [R1+0x5f0], R12 ;  /* 0x0005f00c01007387 */ /* 0x0001e80000100a00 */
[----:B------:R-:W-:Y:S01]  /*5f9a0*/  STL.64 [R1+0x5f8], R14 ;  /* 0x0005f80e01007387 */ /* 0x000fe20000100a00 */
[----:B0-----:R-:W-:Y:S01]  /*5f9b0*/  MOV R12, R27 ;  /* 0x0000001b000c7202 */ /* 0x001fe20000000f00 */
[----:B------:R-:W-:-:S05]  /*5f9c0*/  IMAD.MOV.U32 R13, RZ, RZ, R26 ;  /* 0x000000ffff0d7224 */ /* 0x000fca00078e001a */
[----:B------:R-:W-:Y:S04]  /*5f9d0*/  STL.64 [R1+0x4220], R12 ;  /* 0x0042200c01007387 */ /* 0x000fe80000100a00 */
[----:B--2---:R-:W-:Y:S04]  /*5f9e0*/  STL.64 [R1+0x41f8], R10 ;  /* 0x0041f80a01007387 */ /* 0x004fe80000100a00 */
[----:B------:R0:W-:Y:S04]  /*5f9f0*/  STL.64 [R1+0x41f0], R8 ;  /* 0x0041f00801007387 */ /* 0x0001e80000100a00 */
[----:B0-----:R-:W2:Y:S04]  /*5fa00*/  LDL.LU R8, [R1+0x1a0] ;  /* 0x0001a00001087983 */ /* 0x001ea80000300800 */
[----:B------:R-:W2:Y:S04]  /*5fa10*/  LDL.LU R9, [R1+0x1a4] ;  /* 0x0001a40001097983 */ /* 0x000ea80000300800 */
[----:B------:R-:W3:Y:S04]  /*5fa20*/  LDL.LU R10, [R1+0x1a8] ;  /* 0x0001a800010a7983 */ /* 0x000ee80000300800 */
[----:B------:R-:W3:Y:S01]  /*5fa30*/  LDL.LU R11, [R1+0x1ac] ;  /* 0x0001ac00010b7983 */ /* 0x000ee20000300800 */
[----:B------:R-:W-:-:S02]  /*5fa40*/  MOV R12, R25 ;  /* 0x00000019000c7202 */ /* 0x000fc40000000f00 */
[----:B------:R-:W-:-:S05]  /*5fa50*/  MOV R13, R24 ;  /* 0x00000018000d7202 */ /* 0x000fca0000000f00 */
[----:B------:R0:W-:Y:S02]  /*5fa60*/  STL.64 [R1+0x4238], R12 ;  /* 0x0042380c01007387 */ /* 0x0001e40000100a00 */
[----:B0-----:R-:W-:Y:S01]  /*5fa70*/  IMAD.MOV.U32 R12, RZ, RZ, R21 ;  /* 0x000000ffff0c7224 */ /* 0x001fe200078e0015 */
[----:B------:R-:W-:Y:S01]  /*5fa80*/  MOV R13, R20 ;  /* 0x00000014000d7202 */ /* 0x000fe20000000f00 */
[----:B---3--:R-:W-:Y:S04]  /*5fa90*/  STL.64 [R1+0x4218], R10 ;  /* 0x0042180a01007387 */ /* 0x008fe80000100a00 */
[----:B--2---:R0:W-:Y:S04]  /*5faa0*/  STL.64 [R1+0x4210], R8 ;  /* 0x0042100801007387 */ /* 0x0041e80000100a00 */
[----:B0-----:R-:W2:Y:S04]  /*5fab0*/  LDL.LU R8, [R1+0x1b0] ;  /* 0x0001b00001087983 */ /* 0x001ea80000300800 */
[----:B------:R-:W2:Y:S04]  /*5fac0*/  LDL.LU R9, [R1+0x1b4] ;  /* 0x0001b40001097983 */ /* 0x000ea80000300800 */
[----:B------:R-:W3:Y:S04]  /*5fad0*/  LDL.LU R10, [R1+0x1b8] ;  /* 0x0001b800010a7983 */ /* 0x000ee80000300800 */
[----:B------:R-:W3:Y:S04]  /*5fae0*/  LDL.LU R11, [R1+0x1bc] ;  /* 0x0001bc00010b7983 */ /* 0x000ee80000300800 */
[----:B------:R0:W-:Y:S04]  /*5faf0*/  STL.64 [R1+0x4268], R12 ;  /* 0x0042680c01007387 */ /* 0x0001e80000100a00 */
[----:B0-----:R-:W4:Y:S04]  /*5fb00*/  LDL.LU R12, [R1+0x2b0] ;  /* 0x0002b000010c7983 */ /* 0x001f280000300800 */
[----:B------:R-:W4:Y:S04]  /*5fb10*/  LDL.LU R13, [R1+0x2b4] ;  /* 0x0002b400010d7983 */ /* 0x000f280000300800 */
[----:B------:R-:W2:Y:S04]  /*5fb20*/  LDL.LU R14, [R1+0x2b8] ;  /* 0x0002b800010e7983 */ /* 0x000ea80000300800 */
[----:B------:R-:W2:Y:S01]  /*5fb30*/  LDL.LU R15, [R1+0x2bc] ;  /* 0x0002bc00010f7983 */ /* 0x000ea20000300800 */
[----:B------:R-:W-:Y:S01]  /*5fb40*/  MOV R20, R7 ;  /* 0x0000000700147202 */ /* 0x000fe20000000f00 */
[----:B------:R-:W-:-:S02]  /*5fb50*/  IMAD.MOV.U32 R21, RZ, RZ, R0 ;  /* 0x000000ffff157224 */ /* 0x000fc400078e0000 */
[----:B--2---:R-:W-:Y:S04]  /*5fb60*/  STL.64 [R1+0x4280], R14 ;  /* 0x0042800e01007387 */ /* 0x004fe80000100a00 */
[----:B----4-:R0:W-:Y:S04]  /*5fb70*/  STL.64 [R1+0x4278], R12 ;  /* 0x0042780c01007387 */ /* 0x0101e80000100a00 */
[----:B------:R-:W2:Y:S04]  /*5fb80*/  LDL.LU R7, [R1+0x4350] ;  /* 0x0043500001077983 */ /* 0x000ea80000300800 */
[----:B------:R-:W4:Y:S04]  /*5fb90*/  LDL.LU R0, [R1+0x434c] ;  /* 0x00434c0001007983 */ /* 0x000f280000300800 */
        /* <DEDUP_REMOVED lines=16> */
[----:B-1----:R-:W-:Y:S01]  /*5fca0*/  IMAD.MOV.U32 R20, RZ, RZ, R4 ;  /* 0x000000ffff147224 */ /* 0x002fe200078e0004 */
[----:B------:R-:W-:-:S02]  /*5fcb0*/  MOV R21, R5 ;  /* 0x0000000500157202 */ /* 0x000fc40000000f00 */
        /* <DEDUP_REMOVED lines=9> */
[----:B-1----:R-:W-:Y:S01]  /*5fd50*/  MOV R20, R28 ;  /* 0x0000001c00147202 */ /* 0x002fe20000000f00 */
[----:B------:R-:W-:-:S02]  /*5fd60*/  IMAD.MOV.U32 R21, RZ, RZ, R29 ;  /* 0x000000ffff157224 */ /* 0x000fc400078e001d */
[----:B--2---:R-:W-:Y:S04]  /*5fd70*/  STL.64 [R1+0x42c8], R14 ;  /* 0x0042c80e01007387 */ /* 0x004fe80000100a00 */
[----:B------:R-:W-:Y:S04]  /*5fd80*/  STL.64 [R1+0x42c0], R12 ;  /* 0x0042c00c01007387 */ /* 0x000fe80000100a00 */
[----:B------:R-:W2:Y:S04]  /*5fd90*/  LDL.LU R28, [R1+0x4338] ;  /* 0x00433800011c7983 */ /* 0x000ea80000300800 */
[----:B------:R0:W-:Y:S02]  /*5fda0*/  STL.64 [R1+0x42d0], R20 ;  /* 0x0042d01401007387 */ /* 0x0001e40000100a00 */
[----:B0-----:R-:W-:-:S02]  /*5fdb0*/  MOV R20, R23 ;  /* 0x0000001700147202 */ /* 0x001fc40000000f00 */
[----:B------:R-:W-:-:S05]  /*5fdc0*/  MOV R21, R22 ;  /* 0x0000001600157202 */ /* 0x000fca0000000f00 */
[----:B------:R0:W-:Y:S04]  /*5fdd0*/  STL.64 [R1+0x42e8], R20 ;  /* 0x0042e81401007387 */ /* 0x0001e80000100a00 */
[----:B------:R-:W2:Y:S04]  /*5fde0*/  LDL.LU R12, [R1+0x300] ;  /* 0x00030000010c7983 */ /* 0x000ea80000300800 */
[----:B------:R-:W2:Y:S04]  /*5fdf0*/  LDL.LU R13, [R1+0x304] ;  /* 0x00030400010d7983 */ /* 0x000ea80000300800 */
[----:B------:R-:W2:Y:S04]  /*5fe00*/  LDL.LU R14, [R1+0x308] ;  /* 0x00030800010e7983 */ /* 0x000ea80000300800 */
[----:B------:R-:W2:Y:S01]  /*5fe10*/  LDL.LU R15, [R1+0x30c] ;  /* 0x00030c00010f7983 */ /* 0x000ea20000300800 */
[----:B0-----:R-:W-:Y:S01]  /*5fe20*/  IMAD.MOV.U32 R20, RZ, RZ, R7 ;  /* 0x000000ffff147224 */ /* 0x001fe200078e0007 */
[----:B------:R-:W-:-:S05]  /*5fe30*/  MOV R21, R6 ;  /* 0x0000000600157202 */ /* 0x000fca0000000f00 */
[----:B------:R-:W-:Y:S04]  /*5fe40*/  STL.64 [R1+0x4300], R20 ;  /* 0x0043001401007387 */ /* 0x000fe80000100a00 */
[----:B--2---:R-:W-:Y:S04]  /*5fe50*/  STL.64 [R1+0x42e0], R14 ;  /* 0x0042e00e01007387 */ /* 0x004fe80000100a00 */
[----:B------:R0:W-:Y:S04]  /*5fe60*/  STL.64 [R1+0x42d8], R12 ;  /* 0x0042d80c01007387 */ /* 0x0001e80000100a00 */
[----:B0-----:R-:W2:Y:S04]  /*5fe70*/  LDL.LU R12, [R1+0x310] ;  /* 0x00031000010c7983 */ /* 0x001ea80000300800 */
[----:B------:R-:W2:Y:S04]  /*5fe80*/  LDL.LU R13, [R1+0x314] ;  /* 0x00031400010d7983 */ /* 0x000ea80000300800 */
[----:B------:R-:W2:Y:S04]  /*5fe90*/  LDL.LU R14, [R1+0x318] ;  /* 0x00031800010e7983 */ /* 0x000ea80000300800 */
[----:B------:R-:W2:Y:S04]  /*5fea0*/  LDL.LU R15, [R1+0x31c] ;  /* 0x00031c00010f7983 */ /* 0x000ea80000300800 */
[----:B------:R-:W2:Y:S04]  /*5feb0*/  LDL.64 R20, [R1+0x140] ;  /* 0x0001400001147983 */ /* 0x000ea80000100a00 */
[----:B--2---:R-:W-:Y:S04]  /*5fec0*/  STL.64 [R1+0x4318], R20 ;  /* 0x0043181401007387 */ /* 0x004fe80000100a00 */
[----:B------:R-:W-:Y:S04]  /*5fed0*/  STL.64 [R1+0x42f8], R14 ;  /* 0x0042f80e01007387 */ /* 0x000fe80000100a00 */
[----:B------:R0:W-:Y:S04]  /*5fee0*/  STL.64 [R1+0x42f0], R12 ;  /* 0x0042f00c01007387 */ /* 0x0001e80000100a00 */
[----:B0-----:R-:W2:Y:S04]  /*5fef0*/  LDL.LU R12, [R1+0x320] ;  /* 0x00032000010c7983 */ /* 0x001ea80000300800 */
[----:B------:R-:W2:Y:S04]  /*5ff00*/  LDL.LU R13, [R1+0x324] ;  /* 0x00032400010d7983 */ /* 0x000ea80000300800 */
[----:B------:R-:W2:Y:S04]  /*5ff10*/  LDL.LU R14, [R1+0x328] ;  /* 0x00032800010e7983 */ /* 0x000ea80000300800 */
[----:B------:R-:W2:Y:S01]  /*5ff20*/  LDL.LU R15, [R1+0x32c] ;  /* 0x00032c00010f7983 */ /* 0x000ea20000300800 */
[----:B------:R-:W-:Y:S01]  /*5ff30*/  MOV R20, R2 ;  /* 0x0000000200147202 */ /* 0x000fe20000000f00 */
[----:B----4-:R-:W-:-:S02]  /*5ff40*/  IMAD.MOV.U32 R21, RZ, RZ, R0 ;  /* 0x000000ffff157224 */ /* 0x010fc400078e0000 */
[----:B------:R-:W4:Y:S04]  /*5ff50*/  LDL.LU R24, [R1+0x250] ;  /* 0x0002500001187983 */ /* 0x000f280000300800 */
[----:B------:R-:W4:Y:S04]  /*5ff60*/  LDL.LU R25, [R1+0x254] ;  /* 0x0002540001197983 */ /* 0x000f280000300800 */
[----:B------:R-:W4:Y:S04]  /*5ff70*/  LDL.LU R26, [R1+0x258] ;  /* 0x00025800011a7983 */ /* 0x000f280000300800 */
[----:B------:R-:W4:Y:S04]  /*5ff80*/  LDL.LU R27, [R1+0x25c] ;  /* 0x00025c00011b7983 */ /* 0x000f280000300800 */
[----:B------:R0:W-:Y:S04]  /*5ff90*/  STL.64 [R1+0x4330], R20 ;  /* 0x0043301401007387 */ /* 0x0001e80000100a00 */
        /* <DEDUP_REMOVED lines=10> */
[C---:B----4-:R-:W-:Y:S03]  /*60040*/  HMMA.16816.F32 R24, R16.reuse, R4, R24 ;  /* 0x000000041018723c */ /* 0x050fe60000001818 */
        /* <DEDUP_REMOVED lines=18> */
[----:B------:R0:W-:Y:S04]  /*60170*/  STL.64 [R1+0x41e8], R4 ;  /* 0x0041e80401007387 */ /* 0x0001e80000100a00 */
[----:B0-----:R-:W4:Y:S04]  /*60180*/  LDL.LU R4, [R1+0x190] ;  /* 0x0001900001047983 */ /* 0x001f280000300800 */
[----:B------:R-:W-:Y:S04]  /*60190*/  STL.64 [R1+0x5e0], R24 ;  /* 0x0005e01801007387 */ /* 0x000fe80000100a00 */
[----:B------:R-:W-:Y:S04]  /*601a0*/  STL.64 [R1+0x5e8], R26 ;  /* 0x0005e81a01007387 */ /* 0x000fe80000100a00 */
[----:B------:R-:W0:Y:S04]  /*601b0*/  LDSM.16.M88.4 R24, [R3+0x32800] ;  /* 0x032800000318783b */ /* 0x000e280000000200 */
[----:B------:R-:W4:Y:S04]  /*601c0*/  LDL.LU R5, [R1+0x194] ;  /* 0x0001940001057983 */ /* 0x000f280000300800 */
[----:B------:R-:W4:Y:S04]  /*601d0*/  LDL.LU R6, [R1+0x198] ;  /* 0x0001980001067983 */ /* 0x000f280000300800 */
[----:B------:R-:W4:Y:S04]  /*601e0*/  LDL.LU R7, [R1+0x19c] ;  /* 0x00019c0001077983 */ /* 0x000f280000300800 */
[----:B0-----:R-:W-:Y:S04]  /*601f0*/  STL [R1+0x4140], R27 ;  /* 0x0041401b01007387 */ /* 0x001fe80000100800 */
[----:B------:R-:W-:Y:S04]  /*60200*/  STL [R1+0x4168], R26 ;  /* 0x0041681a01007387 */ /* 0x000fe80000100800 */
[----:B------:R0:W-:Y:S04]  /*60210*/  STL.64 [R1+0x4160], R24 ;  /* 0x0041601801007387 */ /* 0x0001e80000100a00 */
[----:B0-----:R-:W2:Y:S02]  /*60220*/  LDL.64 R24, [R1+0x30] ;  /* 0x0000300001187983 */ /* 0x001ea40000100a00 */
[C---:B--2---:R-:W-:Y:S11]  /*60230*/  HMMA.16816.F32 R20, R16.reuse, R24, R20 ;  /* 0x000000181014723c */ /* 0x044ff60000001814 */
[----:B------:R-:W-:Y:S11]  /*60240*/  @!UPT UIADD3 URZ, URZ, URZ, URZ ;  /* 0x0000003f3f3ff290 */ /* 0x000ff6000fffe03f */
[----:B------:R-:W-:Y:S01]  /*60250*/  @!UPT UIADD3 URZ, URZ, URZ, URZ ;  /* 0x0000003f3f3ff290 */ /* 0x000fe2000fffe03f */
[----:B------:R0:W-:Y:S04]  /*60260*/  STL.64 [R1+0x5d0], R20 ;  /* 0x0005d01401007387 */ /* 0x0001e80000100a00 */
[----:B------:R1:W-:Y:S04]  /*60270*/  STL.64 [R1+0x5d8], R22 ;  /* 0x0005d81601007387 */ /* 0x0003e80000100a00 */
[----:B0-----:R-:W1:Y:S02]  /*60280*/  LDL.LU.64 R20, [R1+0x4330] ;  /* 0x0043300001147983 */ /* 0x001e640000300a00 */
[C---:B-1----:R-:W-:Y:S02]  /*60290*/  HMMA.16816.F32 R20, R16.reuse, R20, R12 ;  /* 0x000000141014723c */ /* 0x042fe4000000180c */
[----:B------:R-:W2:Y:S04]  /*602a0*/  LDL.LU.64 R14, [R1+0x4328] ;  /* 0x00432800010e7983 */ /* 0x000ea80000300a00 */
[----:B------:R-:W2:Y:S11]  /*602b0*/  LDL.LU.64 R12, [R1+0x4320] ;  /* 0x00432000010c7983 */ /* 0x000eb60000300a00 */
[----:B------:R-:W-:Y:S06]  /*602c0*/  @!UPT UIADD3 URZ, URZ, URZ, URZ ;  /* 0x0000003f3f3ff290 */ /* 0x000fec000fffe03f */
[----:B------:R0:W-:Y:S04]  /*602d0*/  STL.64 [R1+0x5c0], R20 ;  /* 0x0005c01401007387 */ /* 0x0001e80000100a00 */
[----:B------:R-:W-:Y:S04]  /*602e0*/  STL.64 [R1+0x5c8], R22 ;  /* 0x0005c81601007387 */ /* 0x000fe80000100a00 */
[----:B0-----:R-:W2:Y:S02]  /*602f0*/  LDL.LU.64 R20, [R1+0x4318] ;  /* 0x0043180001147983 */ /* 0x001ea40000300a00 */
        /* <DEDUP_REMOVED lines=51> */
[----:B--2---:R-:W-:Y:S02]  /*60630*/  HMMA.16816.F32 R16, R16, R20, R12 ;  /* 0x000000141010723c */ /* 0x004fe4000000180c */
[----:B------:R-:W3:Y:S04]  /*60640*/  LDL.LU.64 R12, [R1+0x4268] ;  /* 0x00426800010c7983 */ /* 0x000ee80000300a00 */
[----:B-1----:R-:W3:Y:S04]  /*60650*/  LDL.LU.64 R22, [R1+0x4260] ;  /* 0x0042600001167983 */ /* 0x002ee80000300a00 */
[----:B------:R-:W3:Y:S11]  /*60660*/  LDL.LU.64 R20, [R1+0x4258] ;  /* 0x0042580001147983 */ /* 0x000ef60000300a00 */
[----:B------:R-:W-:Y:S02]  /*60670*/  @!UPT UIADD3 URZ, URZ, URZ, URZ ;  /* 0x0000003f3f3ff290 */ /* 0x000fe4000fffe03f */
[----:B------:R0:W-:Y:S04]  /*60680*/  STL.64 [R1+0x540], R16 ;  /* 0x0005401001007387 */ /* 0x0001e80000100a00 */
[----:B------:R1:W-:Y:S04]  /*60690*/  STL.64 [R1+0x548], R18 ;  /* 0x0005481201007387 */ /* 0x0003e80000100a00 */
[----:B0-----:R-:W2:Y:S04]  /*606a0*/  LDL.LU R16, [R1+0x170] ;  /* 0x0001700001107983 */ /* 0x001ea80000300800 */
[----:B------:R-:W2:Y:S01]  /*606b0*/  LDL.LU R17, [R1+0x174] ;  /* 0x0001740001117983 */ /* 0x000ea20000300800 */
[----:B-1----:R-:W-:-:S03]  /*606c0*/  IMAD.MOV.U32 R19, RZ, RZ, R28 ;  /* 0x000000ffff137224 */ /* 0x002fc600078e001c */
[----:B------:R-:W2:Y:S04]  /*606d0*/  LDL.LU R18, [R1+0x178] ;  /* 0x0001780001127983 */ /* 0x000ea80000300800 */
[----:B------:R-:W2:Y:S01]  /*606e0*/  LDL.LU R28, [R1+0x4250] ;  /* 0x00425000011c7983 */ /* 0x000ea20000300800 */
[C---:B---3--:R-:W-:Y:S03]  /*606f0*/  HMMA.16816.F32 R12, R20.reuse, R12, R8 ;  /* 0x0000000c140c723c */ /* 0x048fe60000001808 */
[----:B------:R-:W3:Y:S04]  /*60700*/  LDL.LU.64 R10, [R1+0x4248] ;  /* 0x00424800010a7983 */ /* 0x000ee80000300a00 */
[----:B------:R-:W3:Y:S11]  /*60710*/  LDL.LU.64 R8, [R1+0x4240] ;  /* 0x0042400001087983 */ /* 0x000ef60000300a00 */
[----:B------:R-:W-:Y:S05]  /*60720*/  @!UPT UIADD3 URZ, URZ, URZ, URZ ;  /* 0x0000003f3f3ff290 */ /* 0x000fea000fffe03f */
[----:B------:R0:W-:Y:S04]  /*60730*/  STL.64 [R1+0x530], R12 ;  /* 0x0005300c01007387 */ /* 0x0001e80000100a00 */
[----:B------:R3:W-:Y:S04]  /*60740*/  STL.64 [R1+0x538], R14 ;  /* 0x0005380e01007387 */ /* 0x0007e80000100a00 */
[----:B0-----:R-:W3:Y:S02]  /*60750*/  LDL.LU.64 R12, [R1+0x4238] ;  /* 0x00423800010c7983 */ /* 0x001ee40000300a00 */
[C---:B---3--:R-:W-:Y:S02]  /*60760*/  HMMA.16816.F32 R12, R20.reuse, R12, R8 ;  /* 0x0000000c140c723c */ /* 0x048fe40000001808 */
[----:B------:R-:W3:Y:S04]  /*60770*/  LDL.LU.64 R10, [R1+0x4230] ;  /* 0x00423000010a7983 */ /* 0x000ee80000300a00 */
[----:B------:R-:W3:Y:S11]  /*60780*/  LDL.LU.64 R8, [R1+0x4228] ;  /* 0x0042280001087983 */ /* 0x000ef60000300a00 */
[----:B------:R-:W-:Y:S06]  /*60790*/  @!UPT UIADD3 URZ, URZ, URZ, URZ ;  /* 0x0000003f3f3ff290 */ /* 0x000fec000fffe03f */
[----:B------:R0:W-:Y:S04]  /*607a0*/  STL.64 [R1+0x520], R12 ;  /* 0x0005200c01007387 */ /* 0x0001e80000100a00 */
[----:B------:R3:W-:Y:S04]  /*607b0*/  STL.64 [R1+0x528], R14 ;  /* 0x0005280e01007387 */ /* 0x0007e80000100a00 */
[----:B0-----:R-:W3:Y:S02]  /*607c0*/  LDL.LU.64 R12, [R1+0x4220] ;  /* 0x00422000010c7983 */ /* 0x001ee40000300a00 */
[C---:B---3--:R-:W-:Y:S02]  /*607d0*/  HMMA.16816.F32 R12, R20.reuse, R12, R8 ;  /* 0x0000000c140c723c */ /* 0x048fe40000001808 */
[----:B------:R-:W3:Y:S04]  /*607e0*/  LDL.LU.64 R10, [R1+0x4218] ;  /* 0x00421800010a7983 */ /* 0x000ee80000300a00 */
[----:B------:R-:W3:Y:S11]  /*607f0*/  LDL.LU.64 R8, [R1+0x4210] ;  /* 0x0042100001087983 */ /* 0x000ef60000300a00 */
[----:B------:R-:W-:Y:S06]  /*60800*/  @!UPT UIADD3 URZ, URZ, URZ, URZ ;  /* 0x0000003f3f3ff290 */ /* 0x000fec000fffe03f */
[----:B------:R-:W-:Y:S04]  /*60810*/  STL.64 [R1+0x510], R12 ;  /* 0x0005100c01007387 */ /* 0x000fe80000100a00 */
[----:B------:R0:W-:Y:S04]  /*60820*/  STL.64 [R1+0x518], R14 ;  /* 0x0005180e01007387 */ /* 0x0001e80000100a00 */
[----:B0-----:R-:W2:Y:S04]  /*60830*/  LDL.LU.64 R14, [R1+0x4208] ;  /* 0x00420800010e7983 */ /* 0x001ea80000300a00 */
[----:B------:R-:W3:Y:S02]  /*60840*/  LDL.LU.64 R12, [R1+0x4200] ;  /* 0x00420000010c7983 */ /* 0x000ee40000300a00 */
[C---:B---3--:R-:W-:Y:S11]  /*60850*/  HMMA.16816.F32 R8, R20.reuse, R12, R8 ;  /* 0x0000000c1408723c */ /* 0x048ff60000001808 */
[----:B------:R-:W-:Y:S11]  /*60860*/  @!UPT UIADD3 URZ, URZ, URZ, URZ ;  /* 0x0000003f3f3ff290 */ /* 0x000ff6000fffe03f */
[----:B------:R-:W-:Y:S01]  /*60870*/  @!UPT UIADD3 URZ, URZ, URZ, URZ ;  /* 0x0000003f3f3ff290 */ /* 0x000fe2000fffe03f */
[----:B------:R-:W-:Y:S04]  /*60880*/  STL.64 [R1+0x500], R8 ;  /* 0x0005000801007387 */ /* 0x000fe80000100a00 */
[----:B------:R0:W-:Y:S04]  /*60890*/  STL.64 [R1+0x508], R10 ;  /* 0x0005080a01007387 */ /* 0x0001e80000100a00 */
[----:B0-----:R-:W3:Y:S04]  /*608a0*/  LDL.LU.64 R10, [R1+0x41f8] ;  /* 0x0041f800010a7983 */ /* 0x001ee80000300a00 */
[----:B------:R-:W4:Y:S04]  /*608b0*/  LDL.LU.64 R8, [R1+0x41f0] ;  /* 0x0041f00001087983 */ /* 0x000f280000300a00 */
[----:B--2---:R-:W-:Y:S04]  /*608c0*/  STL.64 [R1+0x4100], R14 ;  /* 0x0041000e01007387 */ /* 0x004fe80000100a00 */
[----:B------:R0:W-:Y:S04]  /*608d0*/  STL.64 [R1+0x40f8], R12 ;  /* 0x0040f80c01007387 */ /* 0x0001e80000100a00 */
[----:B0-----:R-:W2:Y:S04]  /*608e0*/  LDL.LU R12, [R1+0x180] ;  /* 0x00018000010c7983 */ /* 0x001ea80000300800 */
[----:B------:R-:W2:Y:S04]  /*608f0*/  LDL.LU R13, [R1+0x184] ;  /* 0x00018400010d7983 */ /* 0x000ea80000300800 */
[----:B------:R-:W2:Y:S01]  /*60900*/  LDL.LU R14, [R1+0x188] ;  /* 0x00018800010e7983 */ /* 0x000ea20000300800 */
[----:B------:R-:W-:Y:S01]  /*60910*/  MOV R15, R28 ;  /* 0x0000001c000f7202 */ /* 0x000fe20000000f00 */
[C---:B----4-:R-:W-:Y:S11]  /*60920*/  HMMA.16816.F32 R4, R20.reuse, R8, R4 ;  /* 0x000000081404723c */ /* 0x050ff60000001804 */
[----:B------:R-:W-:Y:S11]  /*60930*/  @!UPT UIADD3 URZ, URZ, URZ, URZ ;  /* 0x0000003f3f3ff290 */ /* 0x000ff6000fffe03f */
[----:B------:R-:W-:Y:S01]  /*60940*/  @!UPT UIADD3 URZ, URZ, URZ, URZ ;  /* 0x0000003f3f3ff290 */ /* 0x000fe2000fffe03f */
[----:B------:R0:W-:Y:S04]  /*60950*/  STL.64 [R1+0x4f0], R4 ;  /* 0x0004f00401007387 */ /* 0x0001e80000100a00 */
[----:B------:R-:W-:Y:S04]  /*60960*/  STL.64 [R1+0x4f8], R6 ;  /* 0x0004f80601007387 */ /* 0x000fe80000100a00 */
[----:B0-----:R-:W2:Y:S04]  /*60970*/  LDL.LU.64 R4, [R1+0x41e8] ;  /* 0x0041e80001047983 */ /* 0x001ea80000300a00 */
[----:B---3--:R-:W-:Y:S04]  /*60980*/  STL.64 [R1+0x40f0], R10 ;  /* 0x0040f00a01007387 */ /* 0x008fe80000100a00 */
[----:B------:R2:W-:Y:S04]  /*60990*/  STL.64 [R1+0x40e8], R8 ;  /* 0x0040e80801007387 */ /* 0x0005e80000100a00 */
[----:B------:R-:W3:Y:S01]  /*609a0*/  LDL R28, [R1+0xe14] ;  /* 0x000e1400011c7983 */ /* 0x000ee20000100800 */
[----:B------:R-:W-:Y:S01]  /*609b0*/  IMAD.MOV.U32 R29, RZ, RZ, R25 ;  /* 0x000000ffff1d7224 */ /* 0x000fe200078e0019 */
[C---:B--2---:R-:W-:Y:S02]  /*609c0*/  HMMA.16816.F32 R8, R20.reuse, R4, R12 ;  /* 0x000000041408723c */ /* 0x044fe4000000180c */
[----:B---3--:R-:W-:Y:S04]  /*609d0*/  STL [R1+0x40e4], R28 ;  /* 0x0040e41c01007387 */ /* 0x008fe80000100800 */
[----:B------:R0:W-:Y:S02]  /*609e0*/  STL.64 [R1+0x4118], R4 ;  /* 0x0041180401007387 */ /* 0x0001e40000100a00 */
[----:B0-----:R-:W-:Y:S11]  /*609f0*/  HMMA.16816.F32 R4, R20, R24, R16 ;  /* 0x000000181404723c */ /* 0x001ff60000001810 */
[----:B------:R-:W-:Y:S04]  /*60a00*/  @!UPT UIADD3 URZ, URZ, URZ, URZ ;  /* 0x0000003f3f3ff290 */ /* 0x000fe8000fffe03f */
[----:B------:R0:W-:Y:S01]  /*60a10*/  STL.64 [R1+0x4e0], R8 ;  /* 0x0004e00801007387 */ /* 0x0001e20000100a00 */
[----:B------:R-:W-:-:S03]  /*60a20*/  MOV R28, R24 ;  /* 0x00000018001c7202 */ /* 0x000fc60000000f00 */
[----:B------:R1:W-:Y:S04]  /*60a30*/  STL.64 [R1+0x4e8], R10 ;  /* 0x0004e80a01007387 */ /* 0x0003e80000100a00 */
[----:B------:R2:W-:Y:S04]  /*60a40*/  STL.64 [R1+0x4d0], R4 ;  /* 0x0004d00401007387 */ /* 0x0005e80000100a00 */
[----:B------:R3:W-:Y:S04]  /*60a50*/  STL.64 [R1+0x4d8], R6 ;  /* 0x0004d80601007387 */ /* 0x0007e80000100a00 */
[----:B------:R-:W4:Y:S04]  /*60a60*/  LDL.LU R24, [R1+0x1f0] ;  /* 0x0001f00001187983 */ /* 0x000f280000300800 */
[----:B------:R-:W4:Y:S04]  /*60a70*/  LDL.LU R25, [R1+0x1f4] ;  /* 0x0001f40001197983 */ /* 0x000f280000300800 */
[----:B------:R-:W4:Y:S04]  /*60a80*/  LDL.LU R26, [R1+0x1f8] ;  /* 0x0001f800011a7983 */ /* 0x000f280000300800 */
[----:B------:R-:W4:Y:S04]  /*60a90*/  LDL.LU R27, [R1+0x1fc] ;  /* 0x0001fc00011b7983 */ /* 0x000f280000300800 */
[----:B0-----:R-:W4:Y:S04]  /*60aa0*/  LDL.LU R8, [R1+0x220] ;  /* 0x0002200001087983 */ /* 0x001f280000300800 */
[----:B------:R-:W4:Y:S04]  /*60ab0*/  LDL.LU R9, [R1+0x224] ;  /* 0x0002240001097983 */ /* 0x000f280000300800 */
[----:B-1----:R-:W4:Y:S04]  /*60ac0*/  LDL.LU R10, [R1+0x228] ;  /* 0x00022800010a7983 */ /* 0x002f280000300800 */
[----:B------:R-:W4:Y:S04]  /*60ad0*/  LDL.LU R11, [R1+0x22c] ;  /* 0x00022c00010b7983 */ /* 0x000f280000300800 */
[----:B--2---:R-:W2:Y:S04]  /*60ae0*/  LDL.LU R4, [R1+0x240] ;  /* 0x0002400001047983 */ /* 0x004ea80000300800 */
[----:B------:R-:W2:Y:S04]  /*60af0*/  LDL.LU R5, [R1+0x244] ;  /* 0x0002440001057983 */ /* 0x000ea80000300800 */
[----:B---3--:R-:W3:Y:S04]  /*60b00*/  LDL.LU R6, [R1+0x248] ;  /* 0x0002480001067983 */ /* 0x008ee80000300800 */
[----:B------:R-:W3:Y:S01]  /*60b10*/  LDL.LU R7, [R1+0x24c] ;  /* 0x00024c0001077983 */ /* 0x000ee20000300800 */
[----:B------:R-:W-:-:S02]  /*60b20*/  MOV R16, R2 ;  /* 0x0000000200107202 */ /* 0x000fc40000000f00 */
[----:B------:R-:W-:Y:S01]  /*60b30*/  MOV R17, R0 ;  /* 0x0000000000117202 */ /* 0x000fe20000000f00 */
[----:B---3--:R-:W-:Y:S04]  /*60b40*/  STL.64 [R1+0x41c8], R6 ;  /* 0x0041c80601007387 */ /* 0x008fe80000100a00 */
[----:B--2---:R-:W-:Y:S04]  /*60b50*/  STL.64 [R1+0x41c0], R4 ;  /* 0x0041c00401007387 */ /* 0x004fe80000100a00 */
[----:B------:R0:W-:Y:S04]  /*60b60*/  STL.64 [R1+0x41d0], R16 ;  /* 0x0041d01001007387 */ /* 0x0001e80000100a00 */
[----:B0-----:R-:W2:Y:S04]  /*60b70*/  LDL.64 R16, [R1+0x150] ;  /* 0x0001500001107983 */ /* 0x001ea80000100a00 */
[----:B------:R-:W3:Y:S04]  /*60b80*/  LDL.LU R4, [R1+0xc0] ;  /* 0x0000c00001047983 */ /* 0x000ee80000300800 */
[----:B------:R-:W3:Y:S04]  /*60b90*/  LDL.LU R5, [R1+0xc4] ;  /* 0x0000c40001057983 */ /* 0x000ee80000300800 */
[----:B------:R-:W2:Y:S04]  /*60ba0*/  LDL.LU R6, [R1+0xc8] ;  /* 0x0000c80001067983 */ /* 0x000ea80000300800 */
[----:B------:R-:W2:Y:S04]  /*60bb0*/  LDL.LU R7, [R1+0xcc] ;  /* 0x0000cc0001077983 */ /* 0x000ea80000300800 */
[----:B--2---:R-:W-:Y:S04]  /*60bc0*/  STL.64 [R1+0x41e0], R6 ;  /* 0x0041e00601007387 */ /* 0x004fe80000100a00 */
[----:B---3--:R0:W-:Y:S04]  /*60bd0*/  STL.64 [R1+0x41d8], R4 ;  /* 0x0041d80401007387 */ /* 0x0081e80000100a00 */
[----:B0-----:R-:W2:Y:S04]  /*60be0*/  LDL.LU R4, [R1+0x160] ;  /* 0x0001600001047983 */ /* 0x001ea80000300800 */
[----:B------:R-:W2:Y:S04]  /*60bf0*/  LDL.LU R5, [R1+0x164] ;  /* 0x0001640001057983 */ /* 0x000ea80000300800 */
[----:B------:R-:W2:Y:S04]  /*60c00*/  LDL.LU R6, [R1+0x168] ;  /* 0x0001680001067983 */ /* 0x000ea80000300800 */
[----:B------:R-:W2:Y:S04]  /*60c10*/  LDL.LU R7, [R1+0x16c] ;  /* 0x00016c0001077983 */ /* 0x000ea80000300800 */
[----:B----4-:R-:W-:Y:S04]  /*60c20*/  STL.64 [R1+0x41a8], R10 ;  /* 0x0041a80a01007387 */ /* 0x010fe80000100a00 */
[----:B------:R0:W-:Y:S04]  /*60c30*/  STL.64 [R1+0x41a0], R8 ;  /* 0x0041a00801007387 */ /* 0x0001e80000100a00 */
[----:B0-----:R-:W3:Y:S04]  /*60c40*/  LDL.64 R8, [R1+0x120] ;  /* 0x0001200001087983 */ /* 0x001ee80000100a00 */
[----:B---3--:R0:W-:Y:S04]  /*60c50*/  STL.64 [R1+0x41b8], R8 ;  /* 0x0041b80801007387 */ /* 0x0081e80000100a00 */
[----:B0-----:R-:W3:Y:S04]  /*60c60*/  LDL.64 R8, [R1+0x130] ;  /* 0x0001300001087983 */ /* 0x001ee80000100a00 */
        /* <DEDUP_REMOVED lines=8> */
[----:B0-----:R-:W2:Y:S01]  /*60cf0*/  LDL.64 R12, [R1+0x110] ;  /* 0x00011000010c7983 */ /* 0x001ea20000100a00 */
[----:B------:R-:W-:Y:S03]  /*60d00*/  HMMA.16816.F32 R4, R20, R16, R4 ;  /* 0x000000101404723c */ /* 0x000fe60000001804 */
[----:B--2---:R0:W-:Y:S04]  /*60d10*/  STL.64 [R1+0x41b0], R12 ;  /* 0x0041b00c01007387 */ /* 0x0041e80000100a00 */
[----:B0-----:R-:W2:Y:S04]  /*60d20*/  LDL.LU R12, [R1+0x230] ;  /* 0x00023000010c7983 */ /* 0x001ea80000300800 */
[----:B------:R-:W2:Y:S04]  /*60d30*/  LDL.LU R13, [R1+0x234] ;  /* 0x00023400010d7983 */ /* 0x000ea80000300800 */
[----:B------:R-:W2:Y:S04]  /*60d40*/  LDL.LU R14, [R1+0x238] ;  /* 0x00023800010e7983 */ /* 0x000ea80000300800 */
[----:B------:R-:W2:Y:S04]  /*60d50*/  LDL.LU R15, [R1+0x23c] ;  /* 0x00023c00010f7983 */ /* 0x000ea80000300800 */
[----:B------:R-:W-:Y:S04]  /*60d60*/  STL.64 [R1+0x4178], R26 ;  /* 0x0041781a01007387 */ /* 0x000fe80000100a00 */
[----:B------:R0:W-:Y:S04]  /*60d70*/  STL.64 [R1+0x4170], R24 ;  /* 0x0041701801007387 */ /* 0x0001e80000100a00 */
[----:B0-----:R-:W4:Y:S01]  /*60d80*/  LDL.64 R24, [R1+0xf0] ;  /* 0x0000f00001187983 */ /* 0x001f220000100a00 */
[----:B------:R-:W-:Y:S01]  /*60d90*/  IMAD.MOV.U32 R2, RZ, RZ, R16 ;  /* 0x000000ffff027224 */ /* 0x000fe200078e0010 */
[----:B------:R-:W-:-:S02]  /*60da0*/  MOV R0, R17 ;  /* 0x0000001100007202 */ /* 0x000fc40000000f00 */
[----:B----4-:R0:W-:Y:S04]  /*60db0*/  STL.64 [R1+0x4190], R24 ;  /* 0x0041901801007387 */ /* 0x0101e80000100a00 */
[----:B0-----:R-:W4:Y:S04]  /*60dc0*/  LDL.LU R24, [R1+0x210] ;  /* 0x0002100001187983 */ /* 0x001f280000300800 */
[----:B------:R-:W4:Y:S04]  /*60dd0*/  LDL.LU R25, [R1+0x214] ;  /* 0x0002140001197983 */ /* 0x000f280000300800 */
[----:B------:R-:W4:Y:S04]  /*60de0*/  LDL.LU R26, [R1+0x218] ;  /* 0x00021800011a7983 */ /* 0x000f280000300800 */
[----:B------:R-:W4:Y:S04]  /*60df0*/  LDL.LU R27, [R1+0x21c] ;  /* 0x00021c00011b7983 */ /* 0x000f280000300800 */
        /* <DEDUP_REMOVED lines=9> */
[----:B------:R-:W-:Y:S04]  /*60e90*/  STL.64 [R1+0x4b0], R16 ;  /* 0x0004b01001007387 */ /* 0x000fe80000100a00 */
[----:B------:R-:W-:Y:S04]  /*60ea0*/  STL.64 [R1+0x4b8], R18 ;  /* 0x0004b81201007387 */ /* 0x000fe80000100a00 */
[----:B------:R-:W0:Y:S04]  /*60eb0*/  LDSM.16.M88.4 R16, [R3+0x33000] ;  /* 0x033000000310783b */ /* 0x000e280000000200 */
[----:B0-----:R-:W-:Y:S04]  /*60ec0*/  STL.64 [R1+0x3ff8], R18 ;  /* 0x003ff81201007387 */ /* 0x001fe80000100a00 */
[----:B------:R0:W-:Y:S04]  /*60ed0*/  STL.64 [R1+0x3ff0], R16 ;  /* 0x003ff01001007387 */ /* 0x0001e80000100a00 */
[----:B0-----:R-:W4:Y:S01]  /*60ee0*/  LDL.64 R16, [R1+0xd0] ;  /* 0x0000d00001107983 */ /* 0x001f220000100a00 */
[----:B---3--:R-:W-:Y:S01]  /*60ef0*/  IMAD.MOV.U32 R3, RZ, RZ, R9 ;  /* 0x000000ffff037224 */ /* 0x008fe200078e0009 */
[----:B--2---:R-:W-:Y:S02]  /*60f00*/  HMMA.16816.F32 R4, R20, R8, R4 ;  /* 0x000000081404723c */ /* 0x004fe40000001804 */
[----:B----4-:R0:W-:Y:S04]  /*60f10*/  STL.64 [R1+0x4158], R16 ;  /* 0x0041581001007387 */ /* 0x0101e80000100a00 */
[----:B0-----:R-:W2:Y:S11]  /*60f20*/  LDL.64 R16, [R1+0xe0] ;  /* 0x0000e00001107983 */ /* 0x001eb60000100a00 */
[----:B------:R-:W-:Y:S06]  /*60f30*/  @!UPT UIADD3 URZ, URZ, URZ, URZ ;  /* 0x0000003f3f3ff290 */ /* 0x000fec000fffe03f */
[----:B------:R0:W-:Y:S04]  /*60f40*/  STL.64 [R1+0x4a0], R4 ;  /* 0x0004a00401007387 */ /* 0x0001e80000100a00 */
[----:B------:R1:W-:Y:S01]  /*60f50*/  STL.64 [R1+0x4a8], R6 ;  /* 0x0004a80601007387 */ /* 0x0003e20000100a00 */
[----:B0-----:R-:W-:-:S03]  /*60f60*/  MOV R4, R8 ;  /* 0x0000000800047202 */ /* 0x001fc60000000f00 */
[----:B------:R-:W3:Y:S02]  /*60f70*/  LDL.LU.64 R8, [R1+0x41b8] ;  /* 0x0041b80001087983 */ /* 0x000ee40000300a00 */
[C---:B---3--:R-:W-:Y:S01]  /*60f80*/  HMMA.16816.F32 R12, R20.reuse, R8, R12 ;  /* 0x00000008140c723c */ /* 0x048fe2000000180c */
[----:B-1----:R-:W-:Y:S02]  /*60f90*/  MOV R6, R8 ;  /* 0x0000000800067202 */ /* 0x002fe40000000f00 */
[----:B------:R-:W-:Y:S11]  /*60fa0*/  MOV R5, R9 ;  /* 0x0000000900057202 */ /* 0x000ff60000000f00 */
[----:B------:R-:W-:Y:S09]  /*60fb0*/  @!UPT UIADD3 URZ, URZ, URZ, URZ ;  /* 0x0000003f3f3ff290 */ /* 0x000ff2000fffe03f */
[----:B------:R0:W-:Y:S04]  /*60fc0*/  STL.64 [R1+0x490], R12 ;  /* 0x0004900c01007387 */ /* 0x0001e80000100a00 */
[----:B------:R-:W-:Y:S04]  /*60fd0*/  STL.64 [R1+0x498], R14 ;  /* 0x0004980e01007387 */ /* 0x000fe80000100a00 */
[----:B0-----:R-:W3:Y:S04]  /*60fe0*/  LDL.LU.64 R12, [R1+0x41b0] ;  /* 0x0041b000010c7983 */ /* 0x001ee80000300a00 */
[----:B------:R-:W3:Y:S04]  /*60ff0*/  LDL.LU.64 R10, [R1+0x41a8] ;  /* 0x0041a800010a7983 */ /* 0x000ee80000300a00 */
[----:B------:R-:W3:Y:S02]  /*61000*/  LDL.LU.64 R8, [R1+0x41a0] ;  /* 0x0041a00001087983 */ /* 0x000ee40000300a00 */
[----:B---3--:R-:W-:Y:S01]  /*61010*/  HMMA.16816.F32 R8, R20, R12, R8 ;  /* 0x0000000c1408723c */ /* 0x008fe20000001808 */
[----:B------:R-:W-:Y:S11]  /*61020*/  MOV R7, R13 ;  /* 0x0000000d00077202 */ /* 0x000ff60000000f00 */
[----:B------:R-:W-:Y:S11]  /*61030*/  @!UPT UIADD3 URZ, URZ, URZ, URZ ;  /* 0x0000003f3f3ff290 */ /* 0x000ff6000fffe03f */
[----:B------:R0:W-:Y:S04]  /*61040*/  STL.64 [R1+0x480], R8 ;  /* 0x0004800801007387 */ /* 0x0001e80000100a00 */
[----:B------:R-:W-:Y:S01]  /*61050*/  STL.64 [R1+0x488], R10 ;  /* 0x0004880a01007387 */ /* 0x000fe20000100a00 */
[----:B0-----:R-:W-:-:S03]  /*61060*/  IMAD.MOV.U32 R8, RZ, RZ, R12 ;  /* 0x000000ffff087224 */ /* 0x001fc600078e000c */
[----:B------:R-:W3:Y:S04]  /*61070*/  LDL.LU.64 R12, [R1+0x4198] ;  /* 0x00419800010c7983 */ /* 0x000ee80000300a00 */
[----:B------:R-:W-:Y:S04]  /*61080*/  STL.64 [R1+0x4150], R6 ;  /* 0x0041500601007387 */ /* 0x000fe80000100a00 */
[----:B------:R0:W-:Y:S04]  /*61090*/  STL.64 [R1+0x4148], R4 ;  /* 0x0041480401007387 */ /* 0x0001e80000100a00 */
[----:B0-----:R-:W4:Y:S04]  /*610a0*/  LDL.LU R4, [R1+0x1e0] ;  /* 0x0001e00001047983 */ /* 0x001f280000300800 */
[----:B------:R-:W4:Y:S04]  /*610b0*/  LDL.LU R5, [R1+0x1e4] ;  /* 0x0001e40001057983 */ /* 0x000f280000300800 */
[----:B------:R-:W4:Y:S04]  /*610c0*/  LDL.LU R6, [R1+0x1e8] ;  /* 0x0001e80001067983 */ /* 0x000f280000300800 */
[----:B------:R-:W4:Y:S01]  /*610d0*/  LDL.LU R7, [R1+0x1ec] ;  /* 0x0001ec0001077983 */ /* 0x000f220000300800 */
[C---:B---3--:R-:W-:Y:S01]  /*610e0*/  HMMA.16816.F32 R24, R20.reuse, R12, R24 ;  /* 0x0000000c1418723c */ /* 0x048fe20000001818 */
[----:B------:R-:W-:Y:S01]  /*610f0*/  MOV R10, R12 ;  /* 0x0000000c000a7202 */ /* 0x000fe20000000f00 */
[----:B------:R-:W-:Y:S11]  /*61100*/  IMAD.MOV.U32 R9, RZ, RZ, R13 ;  /* 0x000000ffff097224 */ /* 0x000ff600078e000d */
[----:B------:R-:W-:Y:S10]  /*61110*/  @!UPT UIADD3 URZ, URZ, URZ, URZ ;  /* 0x0000003f3f3ff290 */ /* 0x000ff4000fffe03f */
[----:B------:R0:W-:Y:S04]  /*61120*/  STL.64 [R1+0x470], R24 ;  /* 0x0004701801007387 */ /* 0x0001e80000100a00 */
[----:B------:R1:W-:Y:S04]  /*61130*/  STL.64 [R1+0x478], R26 ;  /* 0x0004781a01007387 */ /* 0x0003e80000100a00 */
[----:B0-----:R-:W3:Y:S04]  /*61140*/  LDL.LU.64 R24, [R1+0x4190] ;  /* 0x0041900001187983 */ /* 0x001ee80000300a00 */
[----:B------:R-:W3:Y:S04]  /*61150*/  LDL.LU.64 R14, [R1+0x4188] ;  /* 0x00418800010e7983 */ /* 0x000ee80000300a00 */
[----:B------:R-:W3:Y:S02]  /*61160*/  LDL.LU.64 R12, [R1+0x4180] ;  /* 0x00418000010c7983 */ /* 0x000ee40000300a00 */
[----:B---3--:R-:W-:Y:S01]  /*61170*/  HMMA.16816.F32 R12, R20, R24, R12 ;  /* 0x00000018140c723c */ /* 0x008fe2000000180c */
[----:B------:R-:W-:Y:S11]  /*61180*/  MOV R11, R25 ;  /* 0x00000019000b7202 */ /* 0x000ff60000000f00 */
[----:B------:R-:W-:Y:S11]  /*61190*/  @!UPT UIADD3 URZ, URZ, URZ, URZ ;  /* 0x0000003f3f3ff290 */ /* 0x000ff6000fffe03f */
[----:B------:R0:W-:Y:S04]  /*611a0*/  STL.64 [R1+0x460], R12 ;  /* 0x0004600c01007387 */ /* 0x0001e80000100a00 */
[----:B------:R2:W-:Y:S04]  /*611b0*/  STL.64 [R1+0x468], R14 ;  /* 0x0004680e01007387 */ /* 0x0005e80000100a00 */
[----:B-1----:R-:W3:Y:S01]  /*611c0*/  LDL.LU.64 R26, [R1+0x4178] ;  /* 0x00417800011a7983 */ /* 0x002ee20000300a00 */
[----:B0-----:R-:W-:-:S03]  /*611d0*/  MOV R12, R24 ;  /* 0x00000018000c7202 */ /* 0x001fc60000000f00 */
[----:B------:R-:W3:Y:S01]  /*611e0*/  LDL.LU.64 R24, [R1+0x4170] ;  /* 0x0041700001187983 */ /* 0x000ee20000300a00 */
[----:B--2---:R-:W-:Y:S01]  /*611f0*/  MOV R15, R17 ;  /* 0x00000011000f7202 */ /* 0x004fe20000000f00 */
[----:B---3--:R-:W-:Y:S11]  /*61200*/  HMMA.16816.F32 R24, R20, R16, R24 ;  /* 0x000000101418723c */ /* 0x008ff60000001818 */
[----:B------:R-:W-:Y:S11]  /*61210*/  @!UPT UIADD3 URZ, URZ, URZ, URZ ;  /* 0x0000003f3f3ff290 */ /* 0x000ff6000fffe03f */
[----:B------:R-:W-:Y:S01]  /*61220*/  @!UPT UIADD3 URZ, URZ, URZ, URZ ;  /* 0x0000003f3f3ff290 */ /* 0x000fe2000fffe03f */
[----:B------:R-:W-:Y:S04]  /*61230*/  STL.64 [R1+0x450], R24 ;  /* 0x0004501801007387 */ /* 0x000fe80000100a00 */
[----:B------:R0:W-:Y:S04]  /*61240*/  STL.64 [R1+0x458], R26 ;  /* 0x0004581a01007387 */ /* 0x0001e80000100a00 */
[----:B0-----:R-:W2:Y:S01]  /*61250*/  LDL.LU R26, [R1+0x4168] ;  /* 0x00416800011a7983 */ /* 0x001ea20000300800 */
[----:B------:R-:W-:-:S03]  /*61260*/  IMAD.MOV.U32 R27, RZ, RZ, R16 ;  /* 0x000000ffff1b7224 */ /* 0x000fc600078e0010 */
[----:B------:R-:W2:Y:S04]  /*61270*/  LDL.LU.64 R24, [R1+0x4160] ;  /* 0x0041600001187983 */ /* 0x000ea80000300a00 */
[----:B------:R-:W4:Y:S02]  /*61280*/  LDL.LU.64 R16, [R1+0x4158] ;  /* 0x0041580001107983 */ /* 0x000f240000300a00 */
[----:B----4-:R-:W-:Y:S02]  /*61290*/  HMMA.16816.F32 R20, R20, R16, R4 ;  /* 0x000000101414723c */ /* 0x010fe40000001804 */
[----:B------:R-:W3:Y:S01]  /*612a0*/  LDL.LU.64 R6, [R1+0x4150] ;  /* 0x0041500001067983 */ /* 0x000ee20000300a00 */
[----:B------:R-:W-:-:S03]  /*612b0*/  MOV R14, R16 ;  /* 0x00000010000e7202 */ /* 0x000fc60000000f00 */
[----:B------:R-:W4:Y:S01]  /*612c0*/  LDL.LU.64 R4, [R1+0x4148] ;  /* 0x0041480001047983 */ /* 0x000f220000300a00 */
[----:B------:R-:W-:Y:S11]  /*612d0*/  IMAD.MOV.U32 R13, RZ, RZ, R17 ;  /* 0x000000ffff0d7224 */ /* 0x000ff600078e0011 */
[----:B------:R-:W-:Y:S05]  /*612e0*/  @!UPT UIADD3 URZ, URZ, URZ, URZ ;  /* 0x0000003f3f3ff290 */ /* 0x000fea000fffe03f */
[----:B------:R0:W-:Y:S04]  /*612f0*/  STL.64 [R1+0x440], R20 ;  /* 0x0004401401007387 */ /* 0x0001e80000100a00 */
[----:B------:R-:W-:Y:S04]  /*61300*/  STL.64 [R1+0x448], R22 ;  /* 0x0004481601007387 */ /* 0x000fe80000100a00 */
[----:B------:R-:W2:Y:S04]  /*61310*/  LDL.LU R16, [R1+0x6c0] ;  /* 0x0006c00001107983 */ /* 0x000ea80000300800 */
[----:B------:R-:W2:Y:S04]  /*61320*/  LDL.LU R17, [R1+0x6c4] ;  /* 0x0006c40001117983 */ /* 0x000ea80000300800 */
[----:B------:R-:W2:Y:S04]  /*61330*/  LDL.LU R18, [R1+0x6c8] ;  /* 0x0006c80001127983 */ /* 0x000ea80000300800 */
[----:B------:R-:W2:Y:S01]  /*61340*/  LDL.LU R19, [R1+0x6cc] ;  /* 0x0006cc0001137983 */ /* 0x000ea20000300800 */
[----:B0-----:R-:W-:Y:S01]  /*61350*/  IMAD.MOV.U32 R20, RZ, RZ, R14 ;  /* 0x000000ffff147224 */ /* 0x001fe200078e000e */
[----:B------:R-:W-:-:S02]  /*61360*/  MOV R21, R13 ;  /* 0x0000000d00157202 */ /* 0x000fc40000000f00 */
[----:B--2---:R-:W-:Y:S04]  /*61370*/  STL.64 [R1+0x4008], R18 ;  /* 0x0040081201007387 */ /* 0x004fe80000100a00 */
[----:B------:R0:W-:Y:S02]  /*61380*/  STL.64 [R1+0x4000], R16 ;  /* 0x0040001001007387 */ /* 0x0001e40000100a00 */
[----:B0-----:R-:W-:Y:S02]  /*61390*/  MOV R16, R27 ;  /* 0x0000001b00107202 */ /* 0x001fe40000000f00 */
[----:B------:R-:W-:Y:S01]  /*613a0*/  MOV R17, R15 ;  /* 0x0000000f00117202 */ /* 0x000fe20000000f00 */
[----:B------:R-:W2:Y:S04]  /*613b0*/  LDL.LU R27, [R1+0x4140] ;  /* 0x00414000011b7983 */ /* 0x000ea80000300800 */
[----:B------:R0:W-:Y:S02]  /*613c0*/  STL.64 [R1+0x4018], R16 ;  /* 0x0040181001007387 */ /* 0x0001e40000100a00 */
[----:B0-----:R-:W-:Y:S01]  /*613d0*/  MOV R16, R12 ;  /* 0x0000000c00107202 */ /* 0x001fe20000000f00 */
[----:B------:R-:W-:-:S05]  /*613e0*/  IMAD.MOV.U32 R17, RZ, RZ, R11 ;  /* 0x000000ffff117224 */ /* 0x000fca00078e000b */
[----:B------:R-:W-:Y:S04]  /*613f0*/  STL.64 [R1+0x4030], R16 ;  /* 0x0040301001007387 */ /* 0x000fe80000100a00 */
[----:B------:R0:W-:Y:S04]  /*61400*/  STL.64 [R1+0x4010], R20 ;  /* 0x0040101401007387 */ /* 0x0001e80000100a00 */
[----:B0-----:R-:W2:Y:S04]  /*61410*/  LDL.LU R20, [R1+0x6b0] ;  /* 0x0006b00001147983 */ /* 0x001ea80000300800 */
[----:B------:R-:W2:Y:S04]  /*61420*/  LDL.LU R21, [R1+0x6b4] ;  /* 0x0006b40001157983 */ /* 0x000ea80000300800 */
[----:B------:R-:W2:Y:S04]  /*61430*/  LDL.LU R22, [R1+0x6b8] ;  /* 0x0006b80001167983 */ /* 0x000ea80000300800 */
[----:B------:R-:W2:Y:S01]  /*61440*/  LDL.LU R23, [R1+0x6bc] ;  /* 0x0006bc0001177983 */ /* 0x000ea20000300800 */
[----:B------:R-:W-:-:S02]  /*61450*/  MOV R16, R10 ;  /* 0x0000000a00107202 */ /* 0x000fc40000000f00 */
[----:B------:R-:W-:-:S05]  /*61460*/  MOV R17, R9 ;  /* 0x0000000900117202 */ /* 0x000fca0000000f00 */
[----:B------:R-:W-:Y:S04]  /*61470*/  STL.64 [R1+0x4048], R16 ;  /* 0x0040481001007387 */ /* 0x000fe80000100a00 */
[----:B--2---:R-:W-:Y:S04]  /*61480*/  STL.64 [R1+0x4028], R22 ;  /* 0x0040281601007387 */ /* 0x004fe80000100a00 */
[----:B------:R0:W-:Y:S04]  /*61490*/  STL.64 [R1+0x4020], R20 ;  /* 0x0040201401007387 */ /* 0x0001e80000100a00 */
[----:B0-----:R-:W2:Y:S04]  /*614a0*/  LDL.LU R20, [R1+0x6a0] ;  /* 0x0006a00001147983 */ /* 0x001ea80000300800 */
[----:B------:R-:W2:Y:S04]  /*614b0*/  LDL.LU R21, [R1+0x6a4] ;  /* 0x0006a40001157983 */ /* 0x000ea80000300800 */
[----:B------:R-:W2:Y:S04]  /*614c0*/  LDL.LU R22, [R1+0x6a8] ;  /* 0x0006a80001167983 */ /* 0x000ea80000300800 */
[----:B------:R-:W2:Y:S01]  /*614d0*/  LDL.LU R23, [R1+0x6ac] ;  /* 0x0006ac0001177983 */ /* 0x000ea20000300800 */
[----:B------:R-:W-:Y:S01]  /*614e0*/  IMAD.MOV.U32 R16, RZ, RZ, R8 ;  /* 0x000000ffff107224 */ /* 0x000fe200078e0008 */
[----:B---3--:R-:W-:-:S05]  /*614f0*/  MOV R17, R7 ;  /* 0x0000000700117202 */ /* 0x008fca0000000f00 */
[----:B------:R0:W-:Y:S02]  /*61500*/  STL.64 [R1+0x4060], R16 ;  /* 0x0040601001007387 */ /* 0x0001e40000100a00 */
[----:B0-----:R-:W-:Y:S01]  /*61510*/  MOV R16, R6 ;  /* 0x0000000600107202 */ /* 0x001fe20000000f00 */
[----:B----4-:R-:W-:-:S05]  /*61520*/  IMAD.MOV.U32 R17, RZ, RZ, R5 ;  /* 0x000000ffff117224 */ /* 0x010fca00078e0005 */
        /* <DEDUP_REMOVED lines=9> */
[----:B------:R-:W-:Y:S04]  /*615c0*/  STL.64 [R1+0x4090], R16 ;  /* 0x0040901001007387 */ /* 0x000fe80000100a00 */
[----:B---3--:R-:W-:Y:S04]  /*615d0*/  STL.64 [R1+0x4058], R22 ;  /* 0x0040581601007387 */ /* 0x008fe80000100a00 */
[----:B--2---:R0:W-:Y:S04]  /*615e0*/  STL.64 [R1+0x4050], R20 ;  /* 0x0040501401007387 */ /* 0x0041e80000100a00 */
[----:B0-----:R-:W2:Y:S04]  /*615f0*/  LDL.LU R20, [R1+0x680] ;  /* 0x0006800001147983 */ /* 0x001ea80000300800 */
[----:B------:R-:W2:Y:S04]  /*61600*/  LDL.LU R21, [R1+0x684] ;  /* 0x0006840001157983 */ /* 0x000ea80000300800 */
[----:B------:R-:W3:Y:S04]  /*61610*/  LDL.LU R22, [R1+0x688] ;  /* 0x0006880001167983 */ /* 0x000ee80000300800 */
[----:B------:R-:W3:Y:S04]  /*61620*/  LDL.LU R23, [R1+0x68c] ;  /* 0x00068c0001177983 */ /* 0x000ee80000300800 */
[----:B------:R-:W4:Y:S04]  /*61630*/  LDL.64 R16, [R1+0x140] ;  /* 0x0001400001107983 */ /* 0x000f280000100a00 */
[----:B----4-:R-:W-:Y:S04]  /*61640*/  STL.64 [R1+0x40a8], R16 ;  /* 0x0040a81001007387 */ /* 0x010fe80000100a00 */
[----:B---3--:R-:W-:Y:S04]  /*61650*/  STL.64 [R1+0x4070], R22 ;  /* 0x0040701601007387 */ /* 0x008fe80000100a00 */
[----:B--2---:R0:W-:Y:S04]  /*61660*/  STL.64 [R1+0x4068], R20 ;  /* 0x0040681401007387 */ /* 0x0041e80000100a00 */
[----:B0-----:R-:W2:Y:S04]  /*61670*/  LDL.LU R20, [R1+0x670] ;  /* 0x0006700001147983 */ /* 0x001ea80000300800 */
[----:B------:R-:W2:Y:S04]  /*61680*/  LDL.LU R21, [R1+0x674] ;  /* 0x0006740001157983 */ /* 0x000ea80000300800 */
[----:B------:R-:W3:Y:S04]  /*61690*/  LDL.LU R22, [R1+0x678] ;  /* 0x0006780001167983 */ /* 0x000ee80000300800 */
[----:B------:R-:W3:Y:S01]  /*616a0*/  LDL.LU R23, [R1+0x67c] ;  /* 0x00067c0001177983 */ /* 0x000ee20000300800 */
[----:B------:R-:W-:Y:S01]  /*616b0*/  IMAD.MOV.U32 R16, RZ, RZ, R2 ;  /* 0x000000ffff107224 */ /* 0x000fe200078e0002 */
        /* <DEDUP_REMOVED lines=18> */
[----:B------:R-:W2:Y:S04]  /*617e0*/  LDL.64 R4, [R1+0x10] ;  /* 0x0000100001047983 */ /* 0x000ea80000100a00 */
[----:B0-----:R-:W3:Y:S04]  /*617f0*/  LDL.64 R16, [R1+0x20] ;  /* 0x0000200001107983 */ /* 0x001ee80000100a00 */
[----:B--2---:R0:W-:Y:S04]  /*61800*/  STL.64 [R1+0x4138], R4 ;  /* 0x0041380401007387 */ /* 0x0041e80000100a00 */
[----:B0-----:R-:W2:Y:S04]  /*61810*/  LDL.LU R4, [R1+0xb0] ;  /* 0x0000b00001047983 */ /* 0x001ea80000300800 */
[----:B------:R-:W2:Y:S04]  /*61820*/  LDL.LU R5, [R1+0xb4] ;  /* 0x0000b40001057983 */ /* 0x000ea80000300800 */
[----:B------:R-:W2:Y:S04]  /*61830*/  LDL.LU R6, [R1+0xb8] ;  /* 0x0000b80001067983 */ /* 0x000ea80000300800 */
[----:B------:R-:W2:Y:S04]  /*61840*/  LDL.LU R7, [R1+0xbc] ;  /* 0x0000bc0001077983 */ /* 0x000ea80000300800 */
[----:B------:R-:W-:Y:S04]  /*61850*/  STL.64 [R1+0x4110], R10 ;  /* 0x0041100a01007387 */ /* 0x000fe80000100a00 */
[----:B----4-:R0:W-:Y:S04]  /*61860*/  STL.64 [R1+0x4108], R8 ;  /* 0x0041080801007387 */ /* 0x0101e80000100a00 */
[----:B0-----:R-:W4:Y:S04]  /*61870*/  LDL.LU R8, [R1+0x90] ;  /* 0x0000900001087983 */ /* 0x001f280000300800 */
[----:B------:R-:W4:Y:S04]  /*61880*/  LDL.LU R9, [R1+0x94] ;  /* 0x0000940001097983 */ /* 0x000f280000300800 */
[----:B------:R-:W4:Y:S04]  /*61890*/  LDL.LU R10, [R1+0x98] ;  /* 0x00009800010a7983 */ /* 0x000f280000300800 */
[----:B------:R-:W4:Y:S04]  /*618a0*/  LDL.LU R11, [R1+0x9c] ;  /* 0x00009c00010b7983 */ /* 0x000f280000300800 */
[----:B------:R-:W4:Y:S04]  /*618b0*/  LDL.64 R12, [R1] ;  /* 0x00000000010c7983 */ /* 0x000f280000100a00 */
        /* <DEDUP_REMOVED lines=11> */
[----:B------:R-:W3:Y:S01]  /*61970*/  LDL.LU R23, [R1+0x4c] ;  /* 0x00004c0001177983 */ /* 0x000ee20000300800 */
[----:B------:R-:W-:Y:S03]  /*61980*/  HMMA.16816.F32 R4, R24, R16, R4 ;  /* 0x000000101804723c */ /* 0x000fe60000001804 */
[----:B---3--:R-:W-:Y:S04]  /*61990*/  STL.64 [R1+0x40c8], R22 ;  /* 0x0040c81601007387 */ /* 0x008fe80000100a00 */
[----:B--2---:R0:W-:Y:S04]  /*619a0*/  STL.64 [R1+0x40c0], R20 ;  /* 0x0040c01401007387 */ /* 0x0041e80000100a00 */
[----:B0-----:R-:W2:Y:S04]  /*619b0*/  LDL.LU R20, [R1+0x60] ;  /* 0x0000600001147983 */ /* 0x001ea80000300800 */
[----:B------:R-:W2:Y:S04]  /*619c0*/  LDL.LU R21, [R1+0x64] ;  /* 0x0000640001157983 */ /* 0x000ea80000300800 */
[----:B------:R-:W3:Y:S04]  /*619d0*/  LDL.LU R22, [R1+0x68] ;  /* 0x0000680001167983 */ /* 0x000ee80000300800 */
[----:B------:R-:W3:Y:S01]  /*619e0*/  LDL.LU R23, [R1+0x6c] ;  /* 0x00006c0001177983 */ /* 0x000ee20000300800 */
[----:B------:R-:W-:Y:S01]  /*619f0*/  MOV R3, R16 ;  /* 0x0000001000037202 */ /* 0x000fe20000000f00 */
[----:B------:R-:W-:-:S02]  /*61a00*/  IMAD.MOV.U32 R2, RZ, RZ, R17 ;  /* 0x000000ffff027224 */ /* 0x000fc400078e0011 */
[----:B---3--:R-:W-:Y:S04]  /*61a10*/  STL.64 [R1+0x40d8], R22 ;  /* 0x0040d81601007387 */ /* 0x008fe80000100a00 */
[----:B--2---:R0:W-:Y:S04]  /*61a20*/  STL.64 [R1+0x40d0], R20 ;  /* 0x0040d01401007387 */ /* 0x0041e80000100a00 */
[----:B0-----:R-:W2:Y:S04]  /*61a30*/  LDL.LU R20, [R1+0x70] ;  /* 0x0000700001147983 */ /* 0x001ea80000300800 */
[----:B------:R-:W2:Y:S04]  /*61a40*/  LDL.LU R21, [R1+0x74] ;  /* 0x0000740001157983 */ /* 0x000ea80000300800 */
[----:B------:R-:W2:Y:S04]  /*61a50*/  LDL.LU R22, [R1+0x78] ;  /* 0x0000780001167983 */ /* 0x000ea80000300800 */
[----:B------:R-:W2:Y:S04]  /*61a60*/  LDL.LU R23, [R1+0x7c] ;  /* 0x00007c0001177983 */ /* 0x000ea80000300800 */
[----:B------:R0:W-:Y:S04]  /*61a70*/  STL.64 [R1+0x430], R4 ;  /* 0x0004300401007387 */ /* 0x0001e80000100a00 */
[----:B------:R1:W-:Y:S04]  /*61a80*/  STL.64 [R1+0x438], R6 ;  /* 0x0004380601007387 */ /* 0x0003e80000100a00 */
[----:B0-----:R-:W3:Y:S04]  /*61a90*/  LDL.LU.64 R4, [R1+0x4138] ;  /* 0x0041380001047983 */ /* 0x001ee80000300a00 */
[----:B------:R-:W3:Y:S04]  /*61aa0*/  LDL.LU.64 R18, [R1+0x4130] ;  /* 0x0041300001127983 */ /* 0x000ee80000300a00 */
[----:B------:R-:W3:Y:S01]  /*61ab0*/  LDL.LU.64 R16, [R1+0x4128] ;  /* 0x0041280001107983 */ /* 0x000ee20000300a00 */
[----:B----4-:R-:W-:Y:S01]  /*61ac0*/  HMMA.16816.F32 R8, R24, R12, R8 ;  /* 0x0000000c1808723c */ /* 0x010fe20000001808 */
[----:B-1----:R-:W-:Y:S01]  /*61ad0*/  IMAD.MOV.U32 R6, RZ, RZ, R12 ;  /* 0x000000ffff067224 */ /* 0x002fe200078e000c */
[----:B------:R-:W-:-:S06]  /*61ae0*/  MOV R0, R13 ;  /* 0x0000000d00007202 */ /* 0x000fcc0000000f00 */
[----:B---3--:R-:W-:Y:S01]  /*61af0*/  HMMA.16816.F32 R16, R24, R4, R16 ;  /* 0x000000041810723c */ /* 0x008fe20000001810 */
[----:B------:R-:W-:Y:S11]  /*61b00*/  MOV R7, R5 ;  /* 0x0000000500077202 */ /* 0x000ff60000000f00 */
[----:B------:R-:W-:Y:S11]  /*61b10*/  @!UPT UIADD3 URZ, URZ, URZ, URZ ;  /* 0x0000003f3f3ff290 */ /* 0x000ff6000fffe03f */
[----:B------:R0:W-:Y:S04]  /*61b20*/  STL.64 [R1+0x420], R16 ;  /* 0x0004201001007387 */ /* 0x0001e80000100a00 */
[----:B------:R1:W-:Y:S04]  /*61b30*/  STL.64 [R1+0x428], R18 ;  /* 0x0004281201007387 */ /* 0x0003e80000100a00 */
[----:B0-----:R-:W3:Y:S01]  /*61b40*/  LDL.LU.64 R16, [R1+0x4120] ;  /* 0x0041200001107983 */ /* 0x001ee20000300a00 */
[----:B-1----:R-:W-:-:S03]  /*61b50*/  MOV R18, R4 ;  /* 0x0000000400127202 */ /* 0x002fc60000000f00 */
[----:B------:R-:W4:Y:S04]  /*61b60*/  LDL.LU.64 R4, [R1+0x4118] ;  /* 0x0041180001047983 */ /* 0x000f280000300a00 */
[----:B------:R-:W-:Y:S04]  /*61b70*/  STL.64 [R1+0x410], R8 ;  /* 0x0004100801007387 */ /* 0x000fe80000100a00 */
[----:B------:R0:W-:Y:S04]  /*61b80*/  STL.64 [R1+0x418], R10 ;  /* 0x0004180a01007387 */ /* 0x0001e80000100a00 */
[----:B0-----:R-:W2:Y:S04]  /*61b90*/  LDL.LU.64 R10, [R1+0x4110] ;  /* 0x00411000010a7983 */ /* 0x001ea80000300a00 */
[----:B------:R-:W2:Y:S04]  /*61ba0*/  LDL.LU.64 R8, [R1+0x4108] ;  /* 0x0041080001087983 */ /* 0x000ea80000300a00 */
        /* <DEDUP_REMOVED lines=9> */
[----:B------:R-:W-:Y:S04]  /*61c40*/  STL.64 [R1+0x3fc8], R14 ;  /* 0x003fc80e01007387 */ /* 0x000fe80000100a00 */
[----:B------:R0:W-:Y:S02]  /*61c50*/  STL.64 [R1+0x3fc0], R12 ;  /* 0x003fc00c01007387 */ /* 0x0001e40000100a00 */
[----:B0-----:R-:W-:Y:S01]  /*61c60*/  MOV R12, R28 ;  /* 0x0000001c000c7202 */ /* 0x001fe20000000f00 */
[----:B------:R-:W-:Y:S01]  /*61c70*/  IMAD.MOV.U32 R13, RZ, RZ, R29 ;  /* 0x000000ffff0d7224 */ /* 0x000fe200078e001d */
        /* <DEDUP_REMOVED lines=8> */
[----:B------:R-:W4:Y:S04]  /*61d00*/  LDL.LU.64 R20, [R1+0x40d0] ;  /* 0x0040d00001147983 */ /* 0x000f280000300a00 */
[----:B------:R-:W-:Y:S04]  /*61d10*/  STL.64 [R1+0x3fd8], R10 ;  /* 0x003fd80a01007387 */ /* 0x000fe80000100a00 */
[----:B------:R0:W-:Y:S04]  /*61d20*/  STL.64 [R1+0x3fd0], R8 ;  /* 0x003fd00801007387 */ /* 0x0001e80000100a00 */
[----:B0-----:R-:W2:Y:S04]  /*61d30*/  LDL.LU R8, [R1+0x50] ;  /* 0x0000500001087983 */ /* 0x001ea80000300800 */
[----:B------:R-:W2:Y:S04]  /*61d40*/  LDL.LU R9, [R1+0x54] ;  /* 0x0000540001097983 */ /* 0x000ea80000300800 */
[----:B------:R-:W2:Y:S04]  /*61d50*/  LDL.LU R10, [R1+0x58] ;  /* 0x00005800010a7983 */ /* 0x000ea80000300800 */
[----:B------:R-:W2:Y:S01]  /*61d60*/  LDL.LU R11, [R1+0x5c] ;  /* 0x00005c00010b7983 */ /* 0x000ea20000300800 */
[C---:B----4-:R-:W-:Y:S11]  /*61d70*/  HMMA.16816.F32 R20, R24.reuse, R4, R20 ;  /* 0x000000041814723c */ /* 0x050ff60000001814 */
[----:B------:R-:W-:Y:S11]  /*61d80*/  @!UPT UIADD3 URZ, URZ, URZ, URZ ;  /* 0x0000003f3f3ff290 */ /* 0x000ff6000fffe03f */
[----:B------:R-:W-:Y:S01]  /*61d90*/  @!UPT UIADD3 URZ, URZ, URZ, URZ ;  /* 0x0000003f3f3ff290 */ /* 0x000fe2000fffe03f */
[----:B------:R-:W-:Y:S04]  /*61da0*/  STL.64 [R1+0x3e0], R20 ;  /* 0x0003e01401007387 */ /* 0x000fe80000100a00 */
[----:B------:R0:W-:Y:S04]  /*61db0*/  STL.64 [R1+0x3e8], R22 ;  /* 0x0003e81601007387 */ /* 0x0001e80000100a00 */
[----:B0-----:R-:W3:Y:S04]  /*61dc0*/  LDL.LU.64 R22, [R1+0x40c8] ;  /* 0x0040c80001167983 */ /* 0x001ee80000300a00 */
[----:B------:R-:W3:Y:S01]  /*61dd0*/  LDL.LU.64 R20, [R1+0x40c0] ;  /* 0x0040c00001147983 */ /* 0x000ee20000300a00 */
[C---:B--2---:R-:W-:Y:S07]  /*61de0*/  HMMA.16816.F32 R12, R24.reuse, R12, R8 ;  /* 0x0000000c180c723c */ /* 0x044fee0000001808 */
[----:B------:R-:W-:Y:S01]  /*61df0*/  MOV R8, R18 ;  /* 0x0000001200087202 */ /* 0x000fe20000000f00 */
[----:B------:R-:W-:Y:S11]  /*61e00*/  STL [R1+0x3fbc], R5 ;  /* 0x003fbc0501007387 */ /* 0x000ff60000100800 */
[----:B------:R-:W-:Y:S04]  /*61e10*/  @!UPT UIADD3 URZ, URZ, URZ, URZ ;  /* 0x0000003f3f3ff290 */ /* 0x000fe8000fffe03f */
[----:B------:R-:W-:Y:S04]  /*61e20*/  STL.64 [R1+0x3d0], R12 ;  /* 0x0003d00c01007387 */ /* 0x000fe80000100a00 */
[----:B------:R-:W-:Y:S01]  /*61e30*/  STL.64 [R1+0x3d8], R14 ;  /* 0x0003d80e01007387 */ /* 0x000fe20000100a00 */
[C---:B---3--:R-:W-:Y:S03]  /*61e40*/  HMMA.16816.F32 R16, R24.reuse, R16, R20 ;  /* 0x000000101810723c */ /* 0x048fe60000001814 */
[----:B------:R-:W2:Y:S04]  /*61e50*/  LDL.LU.64 R22, [R1+0x40b8] ;  /* 0x0040b80001167983 */ /* 0x000ea80000300a00 */
[----:B------:R-:W2:Y:S11]  /*61e60*/  LDL.LU.64 R20, [R1+0x40b0] ;  /* 0x0040b00001147983 */ /* 0x000eb60000300a00 */
[----:B------:R-:W-:Y:S05]  /*61e70*/  @!UPT UIADD3 URZ, URZ, URZ, URZ ;  /* 0x0000003f3f3ff290 */ /* 0x000fea000fffe03f */
[----:B------:R0:W-:Y:S04]  /*61e80*/  STL.64 [R1+0x3c0], R16 ;  /* 0x0003c01001007387 */ /* 0x0001e80000100a00 */
[----:B------:R-:W-:Y:S04]  /*61e90*/  STL.64 [R1+0x3c8], R18 ;  /* 0x0003c81201007387 */ /* 0x000fe80000100a00 */
[----:B0-----:R-:W2:Y:S01]  /*61ea0*/  LDL.LU.64 R16, [R1+0x40a8] ;  /* 0x0040a80001107983 */ /* 0x001ea20000300a00 */
[----:B------:R-:W-:Y:S01]  /*61eb0*/  IMAD.MOV.U32 R12, RZ, RZ, R6 ;  /* 0x000000ffff0c7224 */ /* 0x000fe200078e0006 */
        /* <DEDUP_REMOVED lines=45> */
[----:B------:R-:W2:Y:S11]  /*62190*/  LDL.LU.64 R20, [R1+0x4010] ;  /* 0x0040100001147983 */ /* 0x000eb60000300a00 */
[----:B------:R-:W-:Y:S10]  /*621a0*/  @!UPT UIADD3 URZ, URZ, URZ, URZ ;  /* 0x0000003f3f3ff290 */ /* 0x000ff4000fffe03f */
[----:B------:R-:W-:Y:S04]  /*621b0*/  STL.64 [R1+0x350], R16 ;  /* 0x0003501001007387 */ /* 0x000fe80000100a00 */
[----:B------:R0:W-:Y:S04]  /*621c0*/  STL.64 [R1+0x358], R18 ;  /* 0x0003581201007387 */ /* 0x0001e80000100a00 */
[----:B0-----:R-:W2:Y:S04]  /*621d0*/  LDL.LU.64 R18, [R1+0x4008] ;  /* 0x0040080001127983 */ /* 0x001ea80000300a00 */
[----:B------:R-:W2:Y:S01]  /*621e0*/  LDL.LU.64 R16, [R1+0x4000] ;  /* 0x0040000001107983 */ /* 0x000ea20000300a00 */
[----:B------:R-:W-:Y:S01]  /*621f0*/  MOV R13, R0 ;  /* 0x00000000000d7202 */ /* 0x000fe20000000f00 */
[----:B--2---:R-:W-:Y:S02]  /*62200*/  HMMA.16816.F32 R24, R24, R20, R16 ;  /* 0x000000141818723c */ /* 0x004fe40000001810 */
[----:B------:R-:W2:Y:S04]  /*62210*/  LDL.LU.64 R18, [R1+0x3ff8] ;  /* 0x003ff80001127983 */ /* 0x000ea80000300a00 */
[----:B------:R-:W2:Y:S04]  /*62220*/  LDL.LU.64 R16, [R1+0x3ff0] ;  /* 0x003ff00001107983 */ /* 0x000ea80000300a00 */
[----:B------:R-:W3:Y:S04]  /*62230*/  LDL.LU R20, [R1+0xd90] ;  /* 0x000d900001147983 */ /* 0x000ee80000300800 */
[----:B------:R-:W4:Y:S09]  /*62240*/  LDL.LU R21, [R1+0xd94] ;  /* 0x000d940001157983 */ /* 0x000f320000300800 */
[----:B------:R0:W-:Y:S04]  /*62250*/  STL.64 [R1+0x340], R24 ;  /* 0x0003401801007387 */ /* 0x0001e80000100a00 */
[----:B------:R1:W-:Y:S04]  /*62260*/  STL.64 [R1+0x348], R26 ;  /* 0x0003481a01007387 */ /* 0x0003e80000100a00 */
[----:B------:R-:W2:Y:S04]  /*62270*/  LDL.LU R22, [R1+0xd98] ;  /* 0x000d980001167983 */ /* 0x000ea80000300800 */
[----:B------:R-:W2:Y:S04]  /*62280*/  LDL.LU R0, [R1+0xd9c] ;  /* 0x000d9c0001007983 */ /* 0x000ea80000300800 */
[----:B0-----:R-:W2:Y:S04]  /*62290*/  LDL.LU R24, [R1+0xda0] ;  /* 0x000da00001187983 */ /* 0x001ea80000300800 */
[----:B------:R-:W2:Y:S04]  /*622a0*/  LDL.LU R25, [R1+0xda4] ;  /* 0x000da40001197983 */ /* 0x000ea80000300800 */
[----:B-1----:R-:W2:Y:S04]  /*622b0*/  LDL.LU R26, [R1+0xda8] ;  /* 0x000da800011a7983 */ /* 0x002ea80000300800 */
[----:B------:R-:W2:Y:S04]  /*622c0*/  LDL.LU R27, [R1+0xdac] ;  /* 0x000dac00011b7983 */ /* 0x000ea80000300800 */
[----:B------:R-:W2:Y:S04]  /*622d0*/  LDL.LU R15, [R1+0xdb0] ;  /* 0x000db000010f7983 */ /* 0x000ea80000300800 */
[----:B------:R-:W2:Y:S04]  /*622e0*/  LDL.LU R11, [R1+0xdb4] ;  /* 0x000db400010b7983 */ /* 0x000ea80000300800 */
[----:B------:R-:W2:Y:S01]  /*622f0*/  LDL.LU R10, [R1+0xdb8] ;  /* 0x000db800010a7983 */ /* 0x000ea20000300800 */
[----:B------:R-:W-:Y:S01]  /*62300*/  MOV R9, R7 ;  /* 0x0000000700097202 */ /* 0x000fe20000000f00 */
[----:B---3--:R-:W-:-:S02]  /*62310*/  FMUL R20, R29, R20 ;  /* 0x000000141d147220 */ /* 0x008fc40000400000 */
[----:B----4-:R-:W-:Y:S02]  /*62320*/  FMUL R21, R29, R21 ;  /* 0x000000151d157220 */ /* 0x010fe40000400000 */
[C---:B--2---:R-:W-:Y:S02]  /*62330*/  FMUL R22, R28.reuse, R22 ;  /* 0x000000161c167220 */ /* 0x044fe40000400000 */
[----:B------:R-:W-:Y:S01]  /*62340*/  FMUL R23, R28, R0 ;  /* 0x000000001c177220 */ /* 0x000fe20000400000 */
[----:B------:R-:W-:Y:S04]  /*62350*/  STL.64 [R1+0x3fe8], R10 ;  /* 0x003fe80a01007387 */ /* 0x000fe80000100a00 */
[----:B------:R0:W-:Y:S02]  /*62360*/  STL.64 [R1+0x3fe0], R8 ;  /* 0x003fe00801007387 */ /* 0x0001e40000100a00 */
[----:B0-----:R-:W-:-:S02]  /*62370*/  MOV R8, R3 ;  /* 0x0000000300087202 */ /* 0x001fc40000000f00 */
[----:B------:R-:W-:Y:S01]  /*62380*/  MOV R9, R2 ;  /* 0x0000000200097202 */ /* 0x000fe20000000f00 */
[----:B------:R-:W2:Y:S04]  /*62390*/  LDL.LU R3, [R1+0xdbc] ;  /* 0x000dbc0001037983 */ /* 0x000ea80000300800 */
[----:B------:R-:W3:Y:S04]  /*623a0*/  LDL.LU R14, [R1+0xdc0] ;  /* 0x000dc000010e7983 */ /* 0x000ee80000300800 */
[----:B------:R-:W4:Y:S01]  /*623b0*/  LDL.LU R7, [R1+0xdc4] ;  /* 0x000dc40001077983 */ /* 0x000f220000300800 */
[----:B------:R-:W-:Y:S03]  /*623c0*/  HMMA.16816.F32 R20, R16, R8, R20 ;  /* 0x000000081014723c */ /* 0x000fe60000001814 */
[----:B------:R-:W3:Y:S04]  /*623d0*/  LDL.LU R2, [R1+0xdc8] ;  /* 0x000dc80001027983 */ /* 0x000ee80000300800 */
[----:B------:R-:W3:Y:S04]  /*623e0*/  LDL.LU R0, [R1+0xdcc] ;  /* 0x000dcc0001007983 */ /* 0x000ee80000300800 */
[----:B------:R-:W3:Y:S04]  /*623f0*/  LDL.LU.64 R10, [R1+0x3fe8] ;  /* 0x003fe800010a7983 */ /* 0x000ee80000300a00 */
[----:B------:R-:W3:Y:S01]  /*62400*/  LDL.LU.64 R8, [R1+0x3fe0] ;  /* 0x003fe00001087983 */ /* 0x000ee20000300a00 */
[----:B------:R-:W-:-:S02]  /*62410*/  FMUL R24, R29, R24 ;  /* 0x000000181d187220 */ /* 0x000fc40000400000 */
[C---:B------:R-:W-:Y:S02]  /*62420*/  FMUL R25, R29.reuse, R25 ;  /* 0x000000191d197220 */ /* 0x040fe40000400000 */
[C---:B------:R-:W-:Y:S02]  /*62430*/  FMUL R26, R28.reuse, R26 ;  /* 0x0000001a1c1a7220 */ /* 0x040fe40000400000 */
[----:B------:R-:W-:Y:S01]  /*62440*/  FMUL R27, R28, R27 ;  /* 0x0000001b1c1b7220 */ /* 0x000fe20000400000 */
[----:B------:R0:W-:Y:S04]  /*62450*/  STL.64 [R1+0x330], R20 ;  /* 0x0003301401007387 */ /* 0x0001e80000100a00 */
[----:B------:R2:W-:Y:S01]  /*62460*/  STL.64 [R1+0x338], R22 ;  /* 0x0003381601007387 */ /* 0x0005e20000100a00 */
[----:B0-----:R-:W-:-:S02]  /*62470*/  FMUL R20, R29, R15 ;  /* 0x0000000f1d147220 */ /* 0x001fc40000400000 */
[C---:B--2---:R-:W-:Y:S01]  /*62480*/  FMUL R23, R28.reuse, R3 ;  /* 0x000000031c177220 */ /* 0x044fe20000400000 */
[C---:B---3--:R-:W-:Y:S01]  /*62490*/  HMMA.16816.F32 R24, R16.reuse, R8, R24 ;  /* 0x000000081018723c */ /* 0x048fe20000001818 */
[C---:B------:R-:W-:Y:S02]  /*624a0*/  FMUL R21, R29.reuse, R11 ;  /* 0x0000000b1d157220 */ /* 0x040fe40000400000 */
[----:B------:R-:W-:Y:S02]  /*624b0*/  FMUL R22, R28, R10 ;  /* 0x0000000a1c167220 */ /* 0x000fe40000400000 */
[----:B------:R-:W2:Y:S04]  /*624c0*/  LDL.LU.64 R10, [R1+0x3fd8] ;  /* 0x003fd800010a7983 */ /* 0x000ea80000300a00 */
[----:B------:R-:W3:Y:S01]  /*624d0*/  LDL.LU.64 R8, [R1+0x3fd0] ;  /* 0x003fd00001087983 */ /* 0x000ee20000300a00 */
[----:B------:R-:W-:Y:S03]  /*624e0*/  HMMA.16816.F32 R20, R16, R12, R20 ;  /* 0x0000000c1014723c */ /* 0x000fe60000001814 */
[----:B------:R-:W2:Y:S10]  /*624f0*/  LDL.LU R3, [R1+0xddc] ;  /* 0x000ddc0001037983 */ /* 0x000eb40000300800 */
[----:B------:R0:W-:Y:S04]  /*62500*/  STL.64 [R1+0x320], R24 ;  /* 0x0003201801007387 */ /* 0x0001e80000100a00 */
[----:B------:R-:W-:Y:S01]  /*62510*/  STL.64 [R1+0x328], R26 ;  /* 0x0003281a01007387 */ /* 0x000fe20000100a00 */
[----:B0-----:R-:W-:-:S03]  /*62520*/  FMUL R24, R29, R14 ;  /* 0x0000000e1d187220 */ /* 0x001fc60000400000 */
[----:B------:R-:W2:Y:S04]  /*62530*/  LDL.LU.64 R14, [R1+0x3fc8] ;  /* 0x003fc800010e7983 */ /* 0x000ea80000300a00 */
[----:B------:R-:W2:Y:S04]  /*62540*/  LDL.LU.64 R12, [R1+0x3fc0] ;  /* 0x003fc000010c7983 */ /* 0x000ea80000300a00 */
[----:B------:R0:W-:Y:S04]  /*62550*/  STL.64 [R1+0x310], R20 ;  /* 0x0003101401007387 */ /* 0x0001e80000100a00 */
[----:B------:R1:W-:Y:S04]  /*62560*/  STL.64 [R1+0x318], R22 ;  /* 0x0003181601007387 */ /* 0x0003e80000100a00 */
[----:B0-----:R-:W3:Y:S04]  /*62570*/  LDL.LU R21, [R1+0xdd0] ;  /* 0x000dd00001157983 */ /* 0x001ee80000300800 */
[----:B-1----:R-:W3:Y:S04]  /*62580*/  LDL.LU R22, [R1+0xdd4] ;  /* 0x000dd40001167983 */ /* 0x002ee80000300800 */
[----:B------:R-:W3:Y:S01]  /*62590*/  LDL.LU R23, [R1+0xdd8] ;  /* 0x000dd80001177983 */ /* 0x000ee20000300800 */
[----:B----4-:R-:W-:-:S02]  /*625a0*/  FMUL R25, R29, R7 ;  /* 0x000000071d197220 */ /* 0x010fc40000400000 */
[C---:B------:R-:W-:Y:S01]  /*625b0*/  FMUL R26, R28.reuse, R2 ;  /* 0x000000021c1a7220 */ /* 0x040fe20000400000 */
[----:B------:R-:W4:Y:S01]  /*625c0*/  LDL.LU R7, [R1+0xdf0] ;  /* 0x000df00001077983 */ /* 0x000f220000300800 */
[----:B------:R-:W-:-:S03]  /*625d0*/  FMUL R27, R28, R0 ;  /* 0x000000001c1b7220 */ /* 0x000fc60000400000 */
[----:B------:R-:W4:Y:S04]  /*625e0*/  LDL.LU R2, [R1+0xdf4] ;  /* 0x000df40001027983 */ /* 0x000f280000300800 */
[----:B------:R-:W4:Y:S01]  /*625f0*/  LDL.LU R0, [R1+0xdf8] ;  /* 0x000df80001007983 */ /* 0x000f220000300800 */
[----:B--2---:R-:W-:Y:S01]  /*62600*/  HMMA.16816.F32 R24, R16, R12, R24 ;  /* 0x0000000c1018723c */ /* 0x004fe20000001818 */
[C---:B---3--:R-:W-:Y:S11]  /*62610*/  FMUL R20, R29.reuse, R21 ;  /* 0x000000151d147220 */ /* 0x048ff60000400000 */
[----:B------:R-:W-:Y:S11]  /*62620*/  @!UPT UIADD3 URZ, URZ, URZ, URZ ;  /* 0x0000003f3f3ff290 */ /* 0x000ff6000fffe03f */
[----:B------:R0:W-:Y:S04]  /*62630*/  STL.64 [R1+0x300], R24 ;  /* 0x0003001801007387 */ /* 0x0001e80000100a00 */
[----:B------:R1:W-:Y:S01]  /*62640*/  STL.64 [R1+0x308], R26 ;  /* 0x0003081a01007387 */ /* 0x0003e20000100a00 */
[----:B------:R-:W-:-:S03]  /*62650*/  FMUL R21, R29, R22 ;  /* 0x000000161d157220 */ /* 0x000fc60000400000 */
[----:B0-----:R-:W2:Y:S04]  /*62660*/  LDL.LU R24, [R1+0xde0] ;  /* 0x000de00001187983 */ /* 0x001ea80000300800 */
[----:B------:R-:W3:Y:S04]  /*62670*/  LDL.LU R25, [R1+0xde4] ;  /* 0x000de40001197983 */ /* 0x000ee80000300800 */
[----:B-1----:R-:W3:Y:S04]  /*62680*/  LDL.LU R26, [R1+0xde8] ;  /* 0x000de800011a7983 */ /* 0x002ee80000300800 */
[----:B------:R-:W3:Y:S01]  /*62690*/  LDL.LU R27, [R1+0xdec] ;  /* 0x000dec00011b7983 */ /* 0x000ee20000300800 */
[----:B------:R-:W-:-:S02]  /*626a0*/  FMUL R22, R28, R23 ;  /* 0x000000171c167220 */ /* 0x000fc40000400000 */
[----:B------:R-:W-:Y:S01]  /*626b0*/  FMUL R23, R28, R3 ;  /* 0x000000031c177220 */ /* 0x000fe20000400000 */
[----:B------:R-:W-:Y:S04]  /*626c0*/  STL.64 [R1+0x3f28], R14 ;  /* 0x003f280e01007387 */ /* 0x000fe80000100a00 */
[----:B------:R0:W-:Y:S04]  /*626d0*/  STL.64 [R1+0x3f20], R12 ;  /* 0x003f200c01007387 */ /* 0x0001e80000100a00 */
[----:B------:R-:W3:Y:S01]  /*626e0*/  LDL.LU R3, [R1+0xdfc] ;  /* 0x000dfc0001037983 */ /* 0x000ee20000300800 */
[----:B0-----:R-:W-:-:S03]  /*626f0*/  IMAD.MOV.U32 R12, RZ, RZ, R5 ;  /* 0x000000ffff0c7224 */ /* 0x001fc600078e0005 */
[----:B------:R-:W3:Y:S01]  /*62700*/  LDL.LU R5, [R1+0x3fbc] ;  /* 0x003fbc0001057983 */ /* 0x000ee20000300800 */
[----:B------:R-:W-:Y:S01]  /*62710*/  MOV R13, R6 ;  /* 0x00000006000d7202 */ /* 0x000fe20000000f00 */
[----:B------:R-:W-:Y:S02]  /*62720*/  HMMA.16816.F32 R20, R16, R8, R20 ;  /* 0x000000081014723c */ /* 0x000fe40000001814 */
[----:B------:R-:W3:Y:S04]  /*62730*/  LDL.LU R6, [R1+0x3fb8] ;  /* 0x003fb80001067983 */ /* 0x000ee80000300800 */
[----:B------:R-:W-:Y:S04]  /*62740*/  STL.64 [R1+0x3f38], R10 ;  /* 0x003f380a01007387 */ /* 0x000fe80000100a00 */
[----:B------:R-:W-:Y:S11]  /*62750*/  STL.64 [R1+0x3f30], R8 ;  /* 0x003f300801007387 */ /* 0x000ff60000100a00 */
[----:B------:R-:W-:Y:S02]  /*62760*/  @!UPT UIADD3 URZ, URZ, URZ, URZ ;  /* 0x0000003f3f3ff290 */ /* 0x000fe4000fffe03f */
[----:B------:R4:W-:Y:S04]  /*62770*/  STL.64 [R1+0x2e0], R20 ;  /* 0x0002e01401007387 */ /* 0x0009e80000100a00 */
[----:B------:R0:W-:Y:S01]  /*62780*/  STL.64 [R1+0x2e8], R22 ;  /* 0x0002e81601007387 */ /* 0x0001e20000100a00 */
[C---:B----4-:R-:W-:Y:S02]  /*62790*/  FMUL R21, R29.reuse, R2 ;  /* 0x000000021d157220 */ /* 0x050fe40000400000 */
[----:B0-----:R-:W-:Y:S02]  /*627a0*/  FMUL R22, R28, R0 ;  /* 0x000000001c167220 */ /* 0x001fe40000400000 */
[C---:B------:R-:W-:Y:S02]  /*627b0*/  FMUL R20, R29.reuse, R7 ;  /* 0x000000071d147220 */ /* 0x040fe40000400000 */
[----:B--2---:R-:W-:-:S02]  /*627c0*/  FMUL R24, R29, R24 ;  /* 0x000000181d187220 */ /* 0x004fc40000400000 */
[----:B---3--:R-:W-:Y:S02]  /*627d0*/  FMUL R25, R29, R25 ;  /* 0x000000191d197220 */ /* 0x008fe40000400000 */
[C---:B------:R-:W-:Y:S02]  /*627e0*/  FMUL R26, R28.reuse, R26 ;  /* 0x0000001a1c1a7220 */ /* 0x040fe40000400000 */
[----:B------:R-:W-:-:S07]  /*627f0*/  FMUL R27, R28, R27 ;  /* 0x0000001b1c1b7220 */ /* 0x000fce0000400000 */
[----:B------:R-:W-:Y:S01]  /*62800*/  HMMA.16816.F32 R8, R16, R4, R24 ;  /* 0x000000041008723c */ /* 0x000fe20000001818 */
[----:B------:R-:W2:Y:S04]  /*62810*/  LDL.LU R27, [R1+0xe00] ;  /* 0x000e0000011b7983 */ /* 0x000ea80000300800 */
[----:B------:R-:W3:Y:S11]  /*62820*/  LDL.LU R2, [R1+0xe04] ;  /* 0x000e040001027983 */ /* 0x000ef60000300800 */
[----:B------:R-:W-:Y:S07]  /*62830*/  @!UPT UIADD3 URZ, URZ, URZ, URZ ;  /* 0x0000003f3f3ff290 */ /* 0x000fee000fffe03f */
[----:B------:R-:W-:Y:S04]  /*62840*/  STL.64 [R1+0x2d0], R8 ;  /* 0x0002d00801007387 */ /* 0x000fe80000100a00 */
[----:B------:R0:W-:Y:S04]  /*62850*/  STL.64 [R1+0x2d8], R10 ;  /* 0x0002d80a01007387 */ /* 0x0001e80000100a00 */
[----:B------:R-:W4:Y:S04]  /*62860*/  LDL.LU R0, [R1+0xe08] ;  /* 0x000e080001007983 */ /* 0x000f280000300800 */
[----:B0-----:R-:W2:Y:S04]  /*62870*/  LDL.LU R10, [R1+0xe0c] ;  /* 0x000e0c00010a7983 */ /* 0x001ea80000300800 */
[----:B------:R-:W2:Y:S04]  /*62880*/  LDL.LU R15, [R1+0xe90] ;  /* 0x000e9000010f7983 */ /* 0x000ea80000300800 */
[----:B------:R-:W2:Y:S01]  /*62890*/  LDL.LU R7, [R1+0xe94] ;  /* 0x000e940001077983 */ /* 0x000ea20000300800 */
[----:B------:R-:W-:-:S03]  /*628a0*/  FMUL R23, R28, R3 ;  /* 0x000000031c177220 */ /* 0x000fc60000400000 */
[----:B--2---:R-:W-:Y:S04]  /*628b0*/  STL.64 [R1+0x3fb0], R6 ;  /* 0x003fb00601007387 */ /* 0x004fe80000100a00 */
[----:B------:R0:W-:Y:S04]  /*628c0*/  STL.64 [R1+0x3fa8], R4 ;  /* 0x003fa80401007387 */ /* 0x0001e80000100a00 */
[----:B0-----:R-:W2:Y:S04]  /*628d0*/  LDL.LU.64 R4, [R1+0x30] ;  /* 0x0000300001047983 */ /* 0x001ea80000300a00 */
[----:B------:R-:W4:Y:S04]  /*628e0*/  LDL.LU R3, [R1+0xe98] ;  /* 0x000e980001037983 */ /* 0x000f280000300800 */
[----:B------:R-:W4:Y:S01]  /*628f0*/  LDL.LU R14, [R1+0xe9c] ;  /* 0x000e9c00010e7983 */ /* 0x000f220000300800 */
[----:B------:R-:W-:-:S02]  /*62900*/  FMUL R24, R29, R27 ;  /* 0x0000001b1d187220 */ /* 0x000fc40000400000 */
[----:B---3--:R-:W-:Y:S01]  /*62910*/  FMUL R25, R29, R2 ;  /* 0x000000021d197220 */ /* 0x008fe20000400000 */
[----:B--2---:R-:W-:Y:S01]  /*62920*/  HMMA.16816.F32 R20, R16, R4, R20 ;  /* 0x000000041014723c */ /* 0x004fe20000001814 */
[----:B----4-:R-:W-:Y:S04]  /*62930*/  STL [R1+0x3fa0], R14 ;  /* 0x003fa00e01007387 */ /* 0x010fe80000100800 */
[----:B------:R0:W-:Y:S04]  /*62940*/  STL.64 [R1+0x3f98], R12 ;  /* 0x003f980c01007387 */ /* 0x0001e80000100a00 */
[----:B0-----:R-:W2:Y:S04]  /*62950*/  LDL.LU.64 R12, [R1+0x150] ;  /* 0x00015000010c7983 */ /* 0x001ea80000300a00 */
[----:B------:R-:W3:Y:S04]  /*62960*/  LDL.LU R9, [R1+0xea0] ;  /* 0x000ea00001097983 */ /* 0x000ee80000300800 */
[----:B------:R-:W4:Y:S04]  /*62970*/  LDL.LU R8, [R1+0xea4] ;  /* 0x000ea40001087983 */ /* 0x000f280000300800 */
[----:B------:R-:W3:Y:S04]  /*62980*/  LDL.LU R11, [R1+0xea8] ;  /* 0x000ea800010b7983 */ /* 0x000ee80000300800 */
[----:B------:R-:W-:Y:S04]  /*62990*/  STL.64 [R1+0x2c0], R20 ;  /* 0x0002c01401007387 */ /* 0x000fe80000100a00 */
[----:B------:R0:W-:Y:S04]  /*629a0*/  STL.64 [R1+0x2c8], R22 ;  /* 0x0002c81601007387 */ /* 0x0001e80000100a00 */
[----:B------:R-:W3:Y:S01]  /*629b0*/  LDL.LU.64 R6, [R1+0x3fb0] ;  /* 0x003fb00001067983 */ /* 0x000ee20000300a00 */
[----:B------:R-:W-:-:S02]  /*629c0*/  FMUL R26, R28, R0 ;  /* 0x000000001c1a7220 */ /* 0x000fc40000400000 */
[C---:B------:R-:W-:Y:S01]  /*629d0*/  FMUL R27, R28.reuse, R10 ;  /* 0x0000000a1c1b7220 */ /* 0x040fe20000400000 */
[----:B------:R-:W-:Y:S01]  /*629e0*/  MOV R2, R4 ;  /* 0x0000000400027202 */ /* 0x000fe20000000f00 */
[----:B------:R-:W-:Y:S02]  /*629f0*/  IMAD.MOV.U32 R0, RZ, RZ, R5 ;  /* 0x000000ffff007224 */ /* 0x000fe400078e0005 */
[----:B------:R-:W3:Y:S04]  /*62a00*/  LDL.LU.64 R4, [R1+0x3fa8] ;  /* 0x003fa80001047983 */ /* 0x000ee80000300a00 */
[----:B------:R-:W4:Y:S01]  /*62a10*/  LDL.LU R10, [R1+0xeac] ;  /* 0x000eac00010a7983 */ /* 0x000f220000300800 */
[----:B0-----:R-:W-:Y:S01]  /*62a20*/  FMUL R22, R28, R3 ;  /* 0x000000031c167220 */ /* 0x001fe20000400000 */
[----:B--2---:R-:W-:Y:S01]  /*62a30*/  HMMA.16816.F32 R24, R16, R12, R24 ;  /* 0x0000000c1018723c */ /* 0x004fe20000001818 */
[----:B------:R-:W-:Y:S11]  /*62a40*/  MOV R3, R13 ;  /* 0x0000000d00037202 */ /* 0x000ff60000000f00 */
[----:B------:R-:W-:Y:S11]  /*62a50*/  @!UPT UIADD3 URZ, URZ, URZ, URZ ;  /* 0x0000003f3f3ff290 */ /* 0x000ff6000fffe03f */
[----:B------:R0:W-:Y:S04]  /*62a60*/  STL.64 [R1+0x2b0], R24 ;  /* 0x0002b01801007387 */ /* 0x0001e80000100a00 */
[----:B------:R-:W-:Y:S04]  /*62a70*/  STL.64 [R1+0x2b8], R26 ;  /* 0x0002b81a01007387 */ /* 0x000fe80000100a00 */
[----:B------:R-:W2:Y:S01]  /*62a80*/  LDL.LU R14, [R1+0x3fa0] ;  /* 0x003fa000010e7983 */ /* 0x000ea20000300800 */
[----:B---3--:R-:W-:Y:S01]  /*62a90*/  FMUL R21, R29, R7 ;  /* 0x000000071d157220 */ /* 0x008fe20000400000 */
[----:B------:R-:W-:-:S02]  /*62aa0*/  MOV R7, R12 ;  /* 0x0000000c00077202 */ /* 0x000fc40000000f00 */
[----:B------:R-:W3:Y:S01]  /*62ab0*/  LDL.LU.64 R12, [R1+0x3f98] ;  /* 0x003f9800010c7983 */ /* 0x000ee20000300a00 */
[----:B------:R-:W-:-:S03]  /*62ac0*/  FMUL R20, R29, R15 ;  /* 0x0000000f1d147220 */ /* 0x000fc60000400000 */
[----:B------:R-:W-:Y:S04]  /*62ad0*/  STL.64 [R1+0x3f48], R6 ;  /* 0x003f480601007387 */ /* 0x000fe80000100a00 */
[----:B------:R1:W-:Y:S04]  /*62ae0*/  STL.64 [R1+0x3f40], R4 ;  /* 0x003f400401007387 */ /* 0x0003e80000100a00 */
[----:B0-----:R-:W4:Y:S04]  /*62af0*/  LDL.LU R24, [R1+0xeb0] ;  /* 0x000eb00001187983 */ /* 0x001f280000300800 */
[----:B-1----:R-:W4:Y:S01]  /*62b00*/  LDL.LU R5, [R1+0xeb4] ;  /* 0x000eb40001057983 */ /* 0x002f220000300800 */
[----:B--2---:R-:W-:-:S07]  /*62b10*/  FMUL R23, R28, R14 ;  /* 0x0000000e1c177220 */ /* 0x004fce0000400000 */
[----:B---3--:R-:W-:Y:S11]  /*62b20*/  HMMA.16816.F32 R12, R16, R12, R20 ;  /* 0x0000000c100c723c */ /* 0x008ff60000001814 */
[----:B------:R-:W-:Y:S11]  /*62b30*/  @!UPT UIADD3 URZ, URZ, URZ, URZ ;  /* 0x0000003f3f3ff290 */ /* 0x000ff6000fffe03f */
[----:B------:R-:W-:Y:S01]  /*62b40*/  @!UPT UIADD3 URZ, URZ, URZ, URZ ;  /* 0x0000003f3f3ff290 */ /* 0x000fe2000fffe03f */
[----:B------:R0:W-:Y:S04]  /*62b50*/  STL.64 [R1+0x2a0], R12 ;  /* 0x0002a00c01007387 */ /* 0x0001e80000100a00 */
[----:B------:R1:W-:Y:S04]  /*62b60*/  STL.64 [R1+0x2a8], R14 ;  /* 0x0002a80e01007387 */ /* 0x0003e80000100a00 */
[----:B------:R-:W2:Y:S04]  /*62b70*/  LDL.LU R4, [R1+0xeb8] ;  /* 0x000eb80001047983 */ /* 0x000ea80000300800 */
[----:B------:R-:W3:Y:S04]  /*62b80*/  LDL R20, [R1+0x130] ;  /* 0x0001300001147983 */ /* 0x000ee80000100800 */
[----:B------:R-:W3:Y:S04]  /*62b90*/  LDL R21, [R1+0x134] ;  /* 0x0001340001157983 */ /* 0x000ee80000100800 */
[----:B0-----:R-:W2:Y:S04]  /*62ba0*/  LDL.LU R12, [R1+0xebc] ;  /* 0x000ebc00010c7983 */ /* 0x001ea80000300800 */
[----:B-1----:R-:W2:Y:S01]  /*62bb0*/  LDL.LU R14, [R1+0xec0] ;  /* 0x000ec000010e7983 */ /* 0x002ea20000300800 */
[----:B----4-:R-:W-:-:S02]  /*62bc0*/  FMUL R8, R29, R8 ;  /* 0x000000081d087220 */ /* 0x010fc40000400000 */
[C---:B------:R-:W-:Y:S02]  /*62bd0*/  FMUL R7, R28.reuse, R11 ;  /* 0x0000000b1c077220 */ /* 0x040fe40000400000 */
[----:B------:R-:W-:Y:S01]  /*62be0*/  FMUL R6, R28, R10 ;  /* 0x0000000a1c067220 */ /* 0x000fe20000400000 */
[----:B------:R-:W-:Y:S01]  /*62bf0*/  MOV R13, R8 ;  /* 0x00000008000d7202 */ /* 0x000fe20000000f00 */
[----:B--2---:R0:W-:Y:S04]  /*62c00*/  STL [R1+0x3f90], R14 ;  /* 0x003f900e01007387 */ /* 0x0041e80000100800 */
[----:B------:R1:W-:Y:S04]  /*62c10*/  STL [R1+0x3f8c], R12 ;  /* 0x003f8c0c01007387 */ /* 0x0003e80000100800 */
[----:B------:R-:W2:Y:S04]  /*62c20*/  LDL.LU R11, [R1+0xec4] ;  /* 0x000ec400010b7983 */ /* 0x000ea80000300800 */
[----:B------:R-:W4:Y:S04]  /*62c30*/  LDL.LU R10, [R1+0xec8] ;  /* 0x000ec800010a7983 */ /* 0x000f280000300800 */
[----:B------:R-:W2:Y:S01]  /*62c40*/  LDL.LU R8, [R1+0xecc] ;  /* 0x000ecc0001087983 */ /* 0x000ea20000300800 */
[----:B------:R-:W-:Y:S01]  /*62c50*/  FMUL R9, R29, R9 ;  /* 0x000000091d097220 */ /* 0x000fe20000400000 */
[----:B0-----:R-:W-:Y:S01]  /*62c60*/  MOV R14, R7 ;  /* 0x00000007000e7202 */ /* 0x001fe20000000f00 */
[----:B------:R-:W-:-:S02]  /*62c70*/  IMAD.MOV.U32 R15, RZ, RZ, R6 ;  /* 0x000000ffff0f7224 */ /* 0x000fc400078e0006 */
[----:B-1----:R-:W-:-:S07]  /*62c80*/  IMAD.MOV.U32 R12, RZ, RZ, R9 ;  /* 0x000000ffff0c7224 */ /* 0x002fce00078e0009 */
[----:B---3--:R-:W-:Y:S01]  /*62c90*/  HMMA.16816.F32 R20, R16, R20, R12 ;  /* 0x000000141014723c */ /* 0x008fe2000000180c */
[----:B--2---:R0:W-:Y:S04]  /*62ca0*/  STL [R1+0x3f88], R8 ;  /* 0x003f880801007387 */ /* 0x0041e80000100800 */
[----:B------:R-:W2:Y:S04]  /*62cb0*/  LDL R9, [R1+0x124] ;  /* 0x0001240001097983 */ /* 0x000ea80000100800 */
[----:B0-----:R-:W2:Y:S04]  /*62cc0*/  LDL R8, [R1+0x120] ;  /* 0x0001200001087983 */ /* 0x001ea80000100800 */
[----:B------:R-:W3:Y:S04]  /*62cd0*/  LDL.LU R7, [R1+0xed0] ;  /* 0x000ed00001077983 */ /* 0x000ee80000300800 */
[----:B------:R-:W2:Y:S04]  /*62ce0*/  LDL.LU R6, [R1+0xed4] ;  /* 0x000ed40001067983 */ /* 0x000ea80000300800 */
[----:B------:R-:W2:Y:S04]  /*62cf0*/  LDL.LU R14, [R1+0x3f90] ;  /* 0x003f9000010e7983 */ /* 0x000ea80000300800 */
[----:B------:R-:W2:Y:S01]  /*62d00*/  LDL.LU R12, [R1+0x3f8c] ;  /* 0x003f8c00010c7983 */ /* 0x000ea20000300800 */
[----:B------:R-:W-:-:S02]  /*62d10*/  FMUL R24, R29, R24 ;  /* 0x000000181d187220 */ /* 0x000fc40000400000 */
[----:B------:R-:W-:Y:S02]  /*62d20*/  FMUL R25, R29, R5 ;  /* 0x000000051d197220 */ /* 0x000fe40000400000 */
[C---:B------:R-:W-:Y:S01]  /*62d30*/  FMUL R26, R28.reuse, R4 ;  /* 0x000000041c1a7220 */ /* 0x040fe20000400000 */
[----:B------:R-:W3:Y:S04]  /*62d40*/  LDL.LU R5, [R1+0xed8] ;  /* 0x000ed80001057983 */ /* 0x000ee80000300800 */
[----:B------:R-:W3:Y:S04]  /*62d50*/  LDL.LU R4, [R1+0xedc] ;  /* 0x000edc0001047983 */ /* 0x000ee80000300800 */
[----:B------:R-:W-:Y:S04]  /*62d60*/  STL.64 [R1+0x290], R20 ;  /* 0x0002901401007387 */ /* 0x000fe80000100a00 */
[----:B------:R-:W-:Y:S04]  /*62d70*/  STL.64 [R1+0x298], R22 ;  /* 0x0002981601007387 */ /* 0x000fe80000100a00 */
[----:B------:R-:W3:Y:S01]  /*62d80*/  LDL R13, [R1+0x104] ;  /* 0x00010400010d7983 */ /* 0x000ee20000100800 */
[----:B--2---:R-:W-:-:S03]  /*62d90*/  FMUL R27, R28, R12 ;  /* 0x0000000c1c1b7220 */ /* 0x004fc60000400000 */
[----:B------:R-:W2:Y:S04]  /*62da0*/  LDL R12, [R1+0x100] ;  /* 0x00010000010c7983 */ /* 0x000ea80000100800 */
[----:B------:R-:W-:Y:S01]  /*62db0*/  HMMA.16816.F32 R24, R16, R8, R24 ;  /* 0x000000081018723c */ /* 0x000fe20000001818 */
[----:B------:R-:W2:Y:S11]  /*62dc0*/  LDL.LU R8, [R1+0x3f88] ;  /* 0x003f880001087983 */ /* 0x000eb60000300800 */
[----:B------:R-:W-:Y:S11]  /*62dd0*/  @!UPT UIADD3 URZ, URZ, URZ, URZ ;  /* 0x0000003f3f3ff290 */ /* 0x000ff6000fffe03f */
[----:B------:R0:W-:Y:S04]  /*62de0*/  STL.64 [R1+0x280], R24 ;  /* 0x0002801801007387 */ /* 0x0001e80000100a00 */
[----:B------:R-:W-:Y:S04]  /*62df0*/  STL.64 [R1+0x288], R26 ;  /* 0x0002881a01007387 */ /* 0x000fe80000100a00 */
[----:B0-----:R-:W3:Y:S04]  /*62e00*/  LDL R24, [R1+0x110] ;  /* 0x0001100001187983 */ /* 0x001ee80000100800 */
[----:B------:R-:W3:Y:S01]  /*62e10*/  LDL R25, [R1+0x114] ;  /* 0x0001140001197983 */ /* 0x000ee20000100800 */
[----:B------:R-:W-:-:S03]  /*62e20*/  FMUL R20, R29, R14 ;  /* 0x0000000e1d147220 */ /* 0x000fc60000400000 */
[----:B------:R-:W0:Y:S04]  /*62e30*/  S2R R15, SR_TID.X ;  /* 0x00000000000f7919 */ /* 0x000e280000002100 */
[----:B------:R-:W1:Y:S01]  /*62e40*/  S2R R14, SR_TID.X ;  /* 0x00000000000e7919 */ /* 0x000e620000002100 */
[----:B------:R-:W-:Y:S02]  /*62e50*/  FMUL R21, R29, R11 ;  /* 0x0000000b1d157220 */ /* 0x000fe40000400000 */
[----:B----4-:R-:W-:Y:S01]  /*62e60*/  FMUL R22, R28, R10 ;  /* 0x0000000a1c167220 */ /* 0x010fe20000400000 */
[----:B0-----:R-:W-:Y:S02]  /*62e70*/  SHF.L.U32 R11, R15, 0x7, RZ ;  /* 0x000000070f0b7819 */ /* 0x001fe400000006ff */
[----:B-1----:R-:W-:-:S04]  /*62e80*/  LOP3.LUT R15, R14, 0x7, RZ, 0xc0, !PT ;  /* 0x000000070e0f7812 */ /* 0x002fc800078ec0ff */
[----:B------:R-:W-:-:S04]  /*62e90*/  SHF.L.U32 R15, R15, 0x4, RZ ;  /* 0x000000040f0f7819 */ /* 0x000fc800000006ff */
[----:B------:R-:W-:-:S04]  /*62ea0*/  LOP3.LUT R15, R15, 0x780, R11, 0xf8, !PT ;  /* 0x000007800f0f7812 */ /* 0x000fc800078ef80b */
[----:B------:R-:W-:Y:S01]  /*62eb0*/  LOP3.LUT R15, R15, 0x10, R14, 0x78, !PT ;  /* 0x000000100f0f7812 */ /* 0x000fe200078e780e */
[----:B--2---:R-:W-:-:S07]  /*62ec0*/  FMUL R23, R28, R8 ;  /* 0x000000081c177220 */ /* 0x004fce0000400000 */
[----:B---3--:R-:W-:Y:S01]  /*62ed0*/  HMMA.16816.F32 R20, R16, R24, R20 ;  /* 0x000000181014723c */ /* 0x008fe20000001814 */
[----:B------:R-:W0:Y:S11]  /*62ee0*/  LDSM.16.M88.4 R24, [R15+0x33800] ;  /* 0x033800000f18783b */ /* 0x000e360000000200 */
[----:B------:R-:W-:Y:S11]  /*62ef0*/  @!UPT UIADD3 URZ, URZ, URZ, URZ ;  /* 0x0000003f3f3ff290 */ /* 0x000ff6000fffe03f */
[----:B------:R1:W-:Y:S04]  /*62f00*/  STL.64 [R1+0x270], R20 ;  /* 0x0002701401007387 */ /* 0x0003e80000100a00 */
[----:B------:R-:W-:Y:S04]  /*62f10*/  STL.64 [R1+0x278], R22 ;  /* 0x0002781601007387 */ /* 0x000fe80000100a00 */
[----:B-1----:R-:W2:Y:S04]  /*62f20*/  LDL.LU R20, [R1+0xee0] ;  /* 0x000ee00001147983 */ /* 0x002ea80000300800 */
[----:B------:R-:W3:Y:S04]  /*62f30*/  LDL.LU R15, [R1+0xee4] ;  /* 0x000ee400010f7983 */ /* 0x000ee80000300800 */
[----:B------:R-:W4:Y:S04]  /*62f40*/  LDL.LU R14, [R1+0xee8] ;  /* 0x000ee800010e7983 */ /* 0x000f280000300800 */
[----:B0-----:R-:W-:Y:S04]  /*62f50*/  STL.64 [R1+0x3f58], R26 ;  /* 0x003f581a01007387 */ /* 0x001fe80000100a00 */
[----:B------:R0:W-:Y:S04]  /*62f60*/  STL.64 [R1+0x3f50], R24 ;  /* 0x003f501801007387 */ /* 0x0001e80000100a00 */
[----:B0-----:R-:W2:Y:S04]  /*62f70*/  LDL R24, [R1+0xd0] ;  /* 0x0000d00001187983 */ /* 0x001ea80000100800 */
[----:B------:R-:W2:Y:S01]  /*62f80*/  LDL R25, [R1+0xd4] ;  /* 0x0000d40001197983 */ /* 0x000ea20000100800 */
[----:B------:R-:W-:-:S02]  /*62f90*/  FMUL R11, R28, R4 ;  /* 0x000000041c0b7220 */ /* 0x000fc40000400000 */
[----:B------:R-:W-:Y:S02]  /*62fa0*/  FMUL R10, R28, R5 ;  /* 0x000000051c0a7220 */ /* 0x000fe40000400000 */
[C---:B------:R-:W-:Y:S02]  /*62fb0*/  FMUL R8, R29.reuse, R7 ;  /* 0x000000071d087220 */ /* 0x040fe40000400000 */
[C---:B------:R-:W-:Y:S01]  /*62fc0*/  FMUL R9, R29.reuse, R6 ;  /* 0x000000061d097220 */ /* 0x040fe20000400000 */
[----:B--2---:R0:W-:Y:S04]  /*62fd0*/  STL.64 [R1+0x3f68], R24 ;  /* 0x003f681801007387 */ /* 0x0041e80000100a00 */
[----:B0-----:R-:W2:Y:S04]  /*62fe0*/  LDL R24, [R1+0xe0] ;  /* 0x0000e00001187983 */ /* 0x001ea80000100800 */
[----:B------:R-:W2:Y:S04]  /*62ff0*/  LDL R25, [R1+0xe4] ;  /* 0x0000e40001197983 */ /* 0x000ea80000100800 */
[----:B------:R-:W2:Y:S04]  /*63000*/  LDL.LU R4, [R1+0x20] ;  /* 0x0000200001047983 */ /* 0x000ea80000300800 */
[----:B------:R-:W2:Y:S01]  /*63010*/  LDL.LU R5, [R1+0x24] ;  /* 0x0000240001057983 */ /* 0x000ea20000300800 */
[----:B---3--:R-:W-:-:S02]  /*63020*/  FMUL R21, R29, R15 ;  /* 0x0000000f1d157220 */ /* 0x008fc40000400000 */
[----:B----4-:R-:W-:Y:S02]  /*63030*/  FMUL R22, R28, R14 ;  /* 0x0000000e1c167220 */ /* 0x010fe40000400000 */
[----:B------:R-:W-:Y:S01]  /*63040*/  HMMA.16816.F32 R12, R16, R12, R8 ;  /* 0x0000000c100c723c */ /* 0x000fe20000001808 */
[----:B--2---:R0:W-:Y:S04]  /*63050*/  STL.64 [R1+0x3f80], R4 ;  /* 0x003f800401007387 */ /* 0x0041e80000100a00 */
[----:B0-----:R-:W2:Y:S04]  /*63060*/  LDL R4, [R1+0xf0] ;  /* 0x0000f00001047983 */ /* 0x001ea80000100800 */
[----:B------:R-:W2:Y:S04]  /*63070*/  LDL R5, [R1+0xf4] ;  /* 0x0000f40001057983 */ /* 0x000ea80000100800 */
[----:B------:R-:W3:Y:S04]  /*63080*/  LDL.LU R23, [R1+0xeec] ;  /* 0x000eec0001177983 */ /* 0x000ee80000300800 */
[----:B------:R-:W4:Y:S04]  /*63090*/  LDL.LU R27, [R1+0xef0] ;  /* 0x000ef000011b7983 */ /* 0x000f280000300800 */
[----:B------:R-:W4:Y:S04]  /*630a0*/  LDL.LU R7, [R1+0xef4] ;  /* 0x000ef40001077983 */ /* 0x000f280000300800 */
[----:B------:R-:W4:Y:S04]  /*630b0*/  LDL.LU R6, [R1+0xef8] ;  /* 0x000ef80001067983 */ /* 0x000f280000300800 */
[----:B------:R-:W4:Y:S04]  /*630c0*/  LDL.LU R11, [R1+0xefc] ;  /* 0x000efc00010b7983 */ /* 0x000f280000300800 */
[----:B------:R-:W4:Y:S04]  /*630d0*/  LDL.LU R26, [R1+0xf00] ;  /* 0x000f0000011a7983 */ /* 0x000f280000300800 */
[----:B------:R-:W-:Y:S04]  /*630e0*/  STL.64 [R1+0x260], R12 ;  /* 0x0002600c01007387 */ /* 0x000fe80000100a00 */
[----:B------:R0:W-:Y:S04]  /*630f0*/  STL.64 [R1+0x268], R14 ;  /* 0x0002680e01007387 */ /* 0x0001e80000100a00 */
[----:B0-----:R-:W4:Y:S04]  /*63100*/  LDL.LU R15, [R1+0xf04] ;  /* 0x000f0400010f7983 */ /* 0x001f280000300800 */
[----:B------:R-:W4:Y:S04]  /*63110*/  LDL.LU R14, [R1+0xf08] ;  /* 0x000f0800010e7983 */ /* 0x000f280000300800 */
[----:B------:R-:W4:Y:S04]  /*63120*/  LDL.LU R10, [R1+0xf0c] ;  /* 0x000f0c00010a7983 */ /* 0x000f280000300800 */
[----:B------:R-:W4:Y:S04]  /*63130*/  LDL.LU R8, [R1+0x10] ;  /* 0x0000100001087983 */ /* 0x000f280000300800 */
[----:B------:R-:W4:Y:S01]  /*63140*/  LDL.LU R9, [R1+0x14] ;  /* 0x0000140001097983 */ /* 0x000f220000300800 */
[----:B------:R-:W-:-:S02]  /*63150*/  FMUL R20, R29, R20 ;  /* 0x000000141d147220 */ /* 0x000fc40000400000 */
[----:B---3--:R-:W-:-:S07]  /*63160*/  FMUL R23, R28, R23 ;  /* 0x000000171c177220 */ /* 0x008fce0000400000 */
[----:B--2---:R-:W-:Y:S01]  /*63170*/  HMMA.16816.F32 R20, R16, R4, R20 ;  /* 0x000000041014723c */ /* 0x004fe20000001814 */
[C---:B----4-:R-:W-:Y:S01]  /*63180*/  FMUL R11, R28.reuse, R11 ;  /* 0x0000000b1c0b7220 */ /* 0x050fe20000400000 */
[----:B------:R0:W-:Y:S04]  /*63190*/  STL [R1+0x3f78], R10 ;  /* 0x003f780a01007387 */ /* 0x0001e80000100800 */
[----:B------:R1:W-:Y:S01]  /*631a0*/  STL.64 [R1+0x3f70], R8 ;  /* 0x003f700801007387 */ /* 0x0003e20000100a00 */
[----:B0-----:R-:W-:-:S03]  /*631b0*/  FMUL R10, R28, R6 ;  /* 0x000000061c0a7220 */ /* 0x001fc60000400000 */
[----:B------:R-:W2:Y:S04]  /*631c0*/  LDL.LU R12, [R1] ;  /* 0x00000000010c7983 */ /* 0x000ea80000300800 */
[----:B------:R-:W2:Y:S01]  /*631d0*/  LDL.LU R13, [R1+0x4] ;  /* 0x00000400010d7983 */ /* 0x000ea20000300800 */
[----:B-1----:R-:W-:-:S03]  /*631e0*/  FMUL R8, R29, R27 ;  /* 0x0000001b1d087220 */ /* 0x002fc60000400000 */
[----:B------:R-:W3:Y:S01]  /*631f0*/  LDL.LU.64 R4, [R1+0x3f80] ;  /* 0x003f800001047983 */ /* 0x000ee20000300a00 */
[----:B------:R-:W-:-:S03]  /*63200*/  FMUL R9, R29, R7 ;  /* 0x000000071d097220 */ /* 0x000fc60000400000 */
[----:B------:R-:W4:Y:S04]  /*63210*/  LDL.LU R7, [R1+0xf18] ;  /* 0x000f180001077983 */ /* 0x000f280000300800 */
[----:B------:R-:W2:Y:S04]  /*63220*/  LDL.LU R6, [R1+0xf1c] ;  /* 0x000f1c0001067983 */ /* 0x000ea80000300800 */
[----:B------:R0:W-:Y:S02]  /*63230*/  STL.64 [R1+0x250], R20 ;  /* 0x0002501401007387 */ /* 0x0001e40000100a00 */
[----:B0-----:R-:W-:-:S02]  /*63240*/  FMUL R20, R29, R26 ;  /* 0x0000001a1d147220 */ /* 0x001fc40000400000 */
[----:B------:R-:W-:Y:S01]  /*63250*/  HMMA.16816.F32 R24, R16, R24, R8 ;  /* 0x000000181018723c */ /* 0x000fe20000001808 */
[----:B------:R-:W-:Y:S04]  /*63260*/  STL.64 [R1+0x258], R22 ;  /* 0x0002581601007387 */ /* 0x000fe80000100a00 */
[----:B------:R-:W2:Y:S04]  /*63270*/  LDL.LU R10, [R1+0x3f78] ;  /* 0x003f7800010a7983 */ /* 0x000ea80000300800 */
[----:B------:R-:W3:Y:S11]  /*63280*/  LDL.LU.64 R8, [R1+0x3f70] ;  /* 0x003f700001087983 */ /* 0x000ef60000300a00 */
[----:B------:R-:W-:Y:S03]  /*63290*/  @!UPT UIADD3 URZ, URZ, URZ, URZ ;  /* 0x0000003f3f3ff290 */ /* 0x000fe6000fffe03f */
[----:B------:R0:W-:Y:S04]  /*632a0*/  STL.64 [R1+0xc0], R24 ;  /* 0x0000c01801007387 */ /* 0x0001e80000100a00 */
[----:B------:R1:W-:Y:S04]  /*632b0*/  STL.64 [R1+0xc8], R26 ;  /* 0x0000c81a01007387 */ /* 0x0003e80000100a00 */
[----:B0-----:R-:W3:Y:S01]  /*632c0*/  LDL.LU.64 R24, [R1+0x3f68] ;  /* 0x003f680001187983 */ /* 0x001ee20000300a00 */
[----:B------:R-:W-:Y:S02]  /*632d0*/  FMUL R21, R29, R15 ;  /* 0x0000000f1d157220 */ /* 0x000fe40000400000 */
[----:B------:R-:W-:-:S02]  /*632e0*/  FMUL R22, R28, R14 ;  /* 0x0000000e1c167220 */ /* 0x000fc40000400000 */
[----:B--2---:R-:W-:Y:S02]  /*632f0*/  FMUL R23, R28, R10 ;  /* 0x0000000a1c177220 */ /* 0x004fe40000400000 */
[----:B------:R-:W4:Y:S04]  /*63300*/  LDL.LU R28, [R1+0x3f60] ;  /* 0x003f6000011c7983 */ /* 0x000f280000300800 */
[----:B------:R-:W2:Y:S04]  /*63310*/  LDL.LU R11, [R1+0xf28] ;  /* 0x000f2800010b7983 */ /* 0x000ea80000300800 */
[----:B------:R-:W2:Y:S04]  /*63320*/  LDL.LU R10, [R1+0xf2c] ;  /* 0x000f2c00010a7983 */ /* 0x000ea80000300800 */
[----:B-1----:R-:W2:Y:S01]  /*63330*/  LDL.LU.64 R26, [R1+0x3f58] ;  /* 0x003f5800011a7983 */ /* 0x002ea20000300a00 */
[----:B---3--:R-:W-:Y:S03]  /*63340*/  HMMA.16816.F32 R16, R16, R24, R20 ;  /* 0x000000181010723c */ /* 0x008fe60000001814 */
[----:B------:R-:W2:Y:S04]  /*63350*/  LDL.LU.64 R24, [R1+0x3f50] ;  /* 0x003f500001187983 */ /* 0x000ea80000300a00 */
[----:B------:R-:W3:Y:S04]  /*63360*/  LDL.LU R21, [R1+0xf10] ;  /* 0x000f100001157983 */ /* 0x000ee80000300800 */
[----:B------:R-:W2:Y:S11]  /*63370*/  LDL.LU R22, [R1+0xf14] ;  /* 0x000f140001167983 */ /* 0x000eb60000300800 */
[----:B------:R-:W-:Y:S01]  /*63380*/  @!UPT UIADD3 URZ, URZ, URZ, URZ ;  /* 0x0000003f3f3ff290 */ /* 0x000fe2000fffe03f */
[----:B------:R-:W-:Y:S04]  /*63390*/  STL.64 [R1+0xb0], R16 ;  /* 0x0000b01001007387 */ /* 0x000fe80000100a00 */
[----:B------:R4:W-:Y:S04]  /*633a0*/  STL.64 [R1+0xb8], R18 ;  /* 0x0000b81201007387 */ /* 0x0009e80000100a00 */
[----:B------:R-:W2:Y:S04]  /*633b0*/  LDL.LU R29, [R1+0xf34] ;  /* 0x000f3400011d7983 */ /* 0x000ea80000300800 */
[----:B------:R-:W2:Y:S04]  /*633c0*/  LDL.LU R15, [R1+0xf38] ;  /* 0x000f3800010f7983 */ /* 0x000ea80000300800 */
[----:B------:R-:W2:Y:S04]  /*633d0*/  LDL.LU R14, [R1+0xf3c] ;  /* 0x000f3c00010e7983 */ /* 0x000ea80000300800 */
[----:B------:R-:W3:Y:S01]  /*633e0*/  LDL R23, [R1+0xe10] ;  /* 0x000e100001177983 */ /* 0x000ee20000100800 */
[----:B----4-:R-:W-:-:S02]  /*633f0*/  FMUL R18, R28, R7 ;  /* 0x000000071c127220 */ /* 0x010fc40000400000 */
[----:B------:R-:W-:Y:S02]  /*63400*/  FMUL R19, R28, R6 ;  /* 0x000000061c137220 */ /* 0x000fe40000400000 */
[C---:B---3--:R-:W-:Y:S02]  /*63410*/  FMUL R16, R23.reuse, R21 ;  /* 0x0000001517107220 */ /* 0x048fe40000400000 */
[C---:B--2---:R-:W-:Y:S02]  /*63420*/  FMUL R17, R23.reuse, R22 ;  /* 0x0000001617117220 */ /* 0x044fe40000400000 */
[----:B------:R-:W2:Y:S04]  /*63430*/  LDL.LU R22, [R1+0xf44] ;  /* 0x000f440001167983 */ /* 0x000ea80000300800 */
[----:B------:R-:W3:Y:S01]  /*63440*/  LDL.LU R21, [R1+0xf48] ;  /* 0x000f480001157983 */ /* 0x000ee20000300800 */
[----:B------:R-:W-:Y:S03]  /*63450*/  HMMA.16816.F32 R16, R24, R4, R16 ;  /* 0x000000041810723c */ /* 0x000fe60000001810 */
[----:B------:R-:W4:Y:S04]  /*63460*/  LDL.LU R20, [R1+0xf4c] ;  /* 0x000f4c0001147983 */ /* 0x000f280000300800 */
[----:B------:R-:W2:Y:S04]  /*63470*/  LDL.LU.64 R6, [R1+0x3f48] ;  /* 0x003f480001067983 */ /* 0x000ea80000300a00 */
[----:B------:R-:W2:Y:S11]  /*63480*/  LDL.LU.64 R4, [R1+0x3f40] ;  /* 0x003f400001047983 */ /* 0x000eb60000300a00 */
[----:B------:R-:W-:Y:S01]  /*63490*/  @!UPT UIADD3 URZ, URZ, URZ, URZ ;  /* 0x0000003f3f3ff290 */ /* 0x000fe2000fffe03f */
[----:B------:R-:W-:Y:S04]  /*634a0*/  STL.64 [R1+0xa0], R16 ;  /* 0x0000a01001007387 */ /* 0x000fe80000100a00 */
[----:B------:R0:W-:Y:S04]  /*634b0*/  STL.64 [R1+0xa8], R18 ;  /* 0x0000a81201007387 */ /* 0x0001e80000100a00 */
[----:B0-----:R-:W2:Y:S04]  /*634c0*/  LDL.LU R18, [R1+0xf20] ;  /* 0x000f200001127983 */ /* 0x001ea80000300800 */
[----:B------:R-:W3:Y:S01]  /*634d0*/  LDL.LU R19, [R1+0xf24] ;  /* 0x000f240001137983 */ /* 0x000ee20000300800 */
[----:B--2---:R-:W-:-:S02]  /*634e0*/  FMUL R16, R23, R18 ;  /* 0x0000001217107220 */ /* 0x004fc40000400000 */
[C---:B------:R-:W-:Y:S02]  /*634f0*/  FMUL R18, R28.reuse, R11 ;  /* 0x0000000b1c127220 */ /* 0x040fe40000400000 */
[C---:B---3--:R-:W-:Y:S02]  /*63500*/  FMUL R17, R23.reuse, R19 ;  /* 0x0000001317117220 */ /* 0x048fe40000400000 */
[C---:B------:R-:W-:Y:S02]  /*63510*/  FMUL R19, R28.reuse, R10 ;  /* 0x0000000a1c137220 */ /* 0x040fe40000400000 */
[----:B------:R-:W2:Y:S05]  /*63520*/  LDL.LU.64 R10, [R1+0x3f38] ;  /* 0x003f3800010a7983 */ /* 0x000eaa0000300a00 */
[----:B------:R-:W-:Y:S01]  /*63530*/  HMMA.16816.F32 R16, R24, R8, R16 ;  /* 0x000000081810723c */ /* 0x000fe20000001810 */
[----:B------:R-:W3:Y:S11]  /*63540*/  LDL.LU.64 R8, [R1+0x3f30] ;  /* 0x003f300001087983 */ /* 0x000ef60000300a00 */
[----:B------:R-:W-:Y:S11]  /*63550*/  @!UPT UIADD3 URZ, URZ, URZ, URZ ;  /* 0x0000003f3f3ff290 */ /* 0x000ff6000fffe03f */
[----:B------:R-:W-:Y:S04]  /*63560*/  STL.64 [R1+0x90], R16 ;  /* 0x0000901001007387 */ /* 0x000fe80000100a00 */
[----:B------:R0:W-:Y:S04]  /*63570*/  STL.64 [R1+0x98], R18 ;  /* 0x0000981201007387 */ /* 0x0001e80000100a00 */
[----:B0-----:R-:W2:Y:S01]  /*63580*/  LDL.LU R19, [R1+0xf30] ;  /* 0x000f300001137983 */ /* 0x001ea20000300800 */
[----:B------:R-:W-:Y:S02]  /*63590*/  FMUL R17, R23, R29 ;  /* 0x0000001d17117220 */ /* 0x000fe40000400000 */
[----:B------:R-:W-:-:S02]  /*635a0*/  FMUL R18, R28, R15 ;  /* 0x0000000f1c127220 */ /* 0x000fc40000400000 */
[----:B--2---:R-:W-:Y:S02]  /*635b0*/  FMUL R16, R23, R19 ;  /* 0x0000001317107220 */ /* 0x004fe40000400000 */
[----:B------:R-:W-:Y:S02]  /*635c0*/  FMUL R19, R28, R14 ;  /* 0x0000000e1c137220 */ /* 0x000fe40000400000 */
[----:B------:R-:W2:Y:S05]  /*635d0*/  LDL.LU.64 R14, [R1+0x3f28] ;  /* 0x003f2800010e7983 */ /* 0x000eaa0000300a00 */
[----:B------:R-:W-:Y:S01]  /*635e0*/  HMMA.16816.F32 R16, R24, R12, R16 ;  /* 0x0000000c1810723c */ /* 0x000fe20000001810 */
[----:B------:R-:W2:Y:S11]  /*635f0*/  LDL.LU.64 R12, [R1+0x3f20] ;  /* 0x003f2000010c7983 */ /* 0x000eb60000300a00 */
[----:B------:R-:W-:Y:S11]  /*63600*/  @!UPT UIADD3 URZ, URZ, URZ, URZ ;  /* 0x0000003f3f3ff290 */ /* 0x000ff6000fffe03f */
[----:B------:R0:W-:Y:S01]  /*63610*/  STL.64 [R1+0x80], R16 ;  /* 0x0000801001007387 */ /* 0x0001e20000100a00 */
[----:B------:R-:W-:-:S03]  /*63620*/  IMAD.MOV.U32 R29, RZ, RZ, R19 ;  /* 0x000000ffff1d7224 */ /* 0x000fc600078e0013 */
[----:B------:R1:W-:Y:S04]  /*63630*/  STL [R1+0x88], R18 ;  /* 0x0000881201007387 */ /* 0x0003e80000100800 */
[----:B------:R-:W2:Y:S01]  /*63640*/  LDL.LU R19, [R1+0xf40] ;  /* 0x000f400001137983 */ /* 0x000ea20000300800 */
[C---:B0-----:R-:W-:Y:S02]  /*63650*/  FMUL R17, R23.reuse, R22 ;  /* 0x0000001617117220 */ /* 0x041fe40000400000 */
[----:B-1----:R-:W-:Y:S01]  /*63660*/  FMUL R18, R28, R21 ;  /* 0x000000151c127220 */ /* 0x002fe20000400000 */
[----:B------:R0:W-:Y:S01]  /*63670*/  STL [R1+0x3718], R29 ;  /* 0x0037181d01007387 */ /* 0x0001e20000100800 */
[----:B------:R-:W-:Y:S02]  /*63680*/  IMAD.MOV.U32 R21, RZ, RZ, R3 ;  /* 0x000000ffff157224 */ /* 0x000fe400078e0003 */
[----:B--2---:R-:W-:-:S02]  /*63690*/  FMUL R16, R23, R19 ;  /* 0x0000001317107220 */ /* 0x004fc40000400000 */
[----:B----4-:R-:W-:-:S07]  /*636a0*/  FMUL R19, R28, R20 ;  /* 0x000000141c137220 */ /* 0x010fce0000400000 */
[----:B------:R-:W-:Y:S01]  /*636b0*/  HMMA.16816.F32 R16, R24, R12, R16 ;  /* 0x0000000c1810723c */ /* 0x000fe20000001810 */
[----:B------:R-:W-:Y:S11]  /*636c0*/  MOV R20, R7 ;  /* 0x0000000700147202 */ /* 0x000ff60000000f00 */
[----:B------:R-:W-:Y:S11]  /*636d0*/  @!UPT UIADD3 URZ, URZ, URZ, URZ ;  /* 0x0000003f3f3ff290 */ /* 0x000ff6000fffe03f */
[----:B------:R1:W-:Y:S01]  /*636e0*/  STL.64 [R1+0x70], R16 ;  /* 0x0000701001007387 */ /* 0x0003e20000100a00 */
[----:B0-----:R-:W-:-:S03]  /*636f0*/  MOV R29, R18 ;  /* 0x00000012001d7202 */ /* 0x001fc60000000f00 */
[----:B------:R0:W-:Y:S04]  /*63700*/  STL [R1+0x7c], R19 ;  /* 0x00007c1301007387 */ /* 0x0001e80000100800 */
[----:B------:R-:W2:Y:S04]  /*63710*/  LDL.LU R7, [R1+0x3f18] ;  /* 0x003f180001077983 */ /* 0x000ea80000300800 */
[----:B-1----:R-:W4:Y:S04]  /*63720*/  LDL.LU R16, [R1+0xf50] ;  /* 0x000f500001107983 */ /* 0x002f280000300800 */
[----:B------:R-:W2:Y:S04]  /*63730*/  LDL.LU R17, [R1+0xf54] ;  /* 0x000f540001117983 */ /* 0x000ea80000300800 */
[----:B------:R-:W3:Y:S04]  /*63740*/  LDL.LU R18, [R1+0xf58] ;  /* 0x000f580001127983 */ /* 0x000ee80000300800 */
[----:B0-----:R-:W3:Y:S04]  /*63750*/  LDL.LU R19, [R1+0xf5c] ;  /* 0x000f5c0001137983 */ /* 0x001ee80000300800 */
[----:B------:R-:W3:Y:S04]  /*63760*/  LDL.LU R13, [R1+0xf68] ;  /* 0x000f6800010d7983 */ /* 0x000ee80000300800 */
[----:B------:R-:W3:Y:S04]  /*63770*/  LDL.LU R12, [R1+0xf6c] ;  /* 0x000f6c00010c7983 */ /* 0x000ee80000300800 */
[----:B------:R0:W-:Y:S04]  /*63780*/  STL.64 [R1+0x3f10], R20 ;  /* 0x003f101401007387 */ /* 0x0001e80000100a00 */
[----:B------:R-:W3:Y:S04]  /*63790*/  LDL.LU R22, [R1+0xf70] ;  /* 0x000f700001167983 */ /* 0x000ee80000300800 */
[----:B------:R-:W3:Y:S01]  /*637a0*/  LDL.LU R3, [R1+0xf74] ;  /* 0x000f740001037983 */ /* 0x000ee20000300800 */
[----:B0-----:R-:W-:-:S02]  /*637b0*/  MOV R20, R2 ;  /* 0x0000000200147202 */ /* 0x001fc40000000f00 */
[----:B------:R-:W-:Y:S01]  /*637c0*/  MOV R21, R0 ;  /* 0x0000000000157202 */ /* 0x000fe20000000f00 */
[----:B------:R-:W3:Y:S04]  /*637d0*/  LDL.LU R2, [R1+0xf78] ;  /* 0x000f780001027983 */ /* 0x000ee80000300800 */
[----:B------:R-:W3:Y:S04]  /*637e0*/  LDL.LU R0, [R1+0xf7c] ;  /* 0x000f7c0001007983 */ /* 0x000ee80000300800 */
[----:B------:R0:W-:Y:S04]  /*637f0*/  STL.64 [R1+0x3ec0], R14 ;  /* 0x003ec00e01007387 */ /* 0x0001e80000100a00 */
[----:B0-----:R-:W3:Y:S04]  /*63800*/  LDL.LU R14, [R1+0xf60] ;  /* 0x000f6000010e7983 */ /* 0x001ee80000300800 */
[----:B------:R-:W3:Y:S04]  /*63810*/  LDL.LU R15, [R1+0xf64] ;  /* 0x000f6400010f7983 */ /* 0x000ee80000300800 */
[----:B------:R-:W-:Y:S01]  /*63820*/  STL [R1+0x371c], R29 ;  /* 0x00371c1d01007387 */ /* 0x000fe20000100800 */
[----:B----4-:R-:W-:-:S02]  /*63830*/  FMUL R16, R23, R16 ;  /* 0x0000001017107220 */ /* 0x010fc40000400000 */
[----:B--2---:R-:W-:Y:S02]  /*63840*/  FMUL R17, R23, R17 ;  /* 0x0000001117117220 */ /* 0x004fe40000400000 */
[C---:B---3--:R-:W-:Y:S02]  /*63850*/  FMUL R18, R28.reuse, R18 ;  /* 0x000000121c127220 */ /* 0x048fe40000400000 */
[----:B------:R-:W-:-:S07]  /*63860*/  FMUL R19, R28, R19 ;  /* 0x000000131c137220 */ /* 0x000fce0000400000 */
[----:B------:R-:W-:Y:S11]  /*63870*/  HMMA.16816.F32 R16, R24, R8, R16 ;  /* 0x000000081810723c */ /* 0x000ff60000001810 */
[----:B------:R-:W-:Y:S11]  /*63880*/  @!UPT UIADD3 URZ, URZ, URZ, URZ ;  /* 0x0000003f3f3ff290 */ /* 0x000ff6000fffe03f */
[----:B------:R-:W-:Y:S01]  /*63890*/  @!UPT UIADD3 URZ, URZ, URZ, URZ ;  /* 0x0000003f3f3ff290 */ /* 0x000fe2000fffe03f */
[----:B------:R-:W-:Y:S04]  /*638a0*/  STL.64 [R1+0x60], R16 ;  /* 0x0000601001007387 */ /* 0x000fe80000100a00 */
[----:B------:R0:W-:Y:S02]  /*638b0*/  STL.64 [R1+0x68], R18 ;  /* 0x0000681201007387 */ /* 0x0001e40000100a00 */
[C---:B0-----:R-:W-:Y:S02]  /*638c0*/  FMUL R18, R28.reuse, R13 ;  /* 0x0000000d1c127220 */ /* 0x041fe40000400000 */
[----:B------:R-:W-:Y:S02]  /*638d0*/  FMUL R16, R23, R14 ;  /* 0x0000000e17107220 */ /* 0x000fe40000400000 */
[----:B------:R-:W-:-:S02]  /*638e0*/  FMUL R19, R28, R12 ;  /* 0x0000000c1c137220 */ /* 0x000fc40000400000 */
[----:B------:R-:W-:Y:S02]  /*638f0*/  FMUL R17, R23, R15 ;  /* 0x0000000f17117220 */ /* 0x000fe40000400000 */
[----:B------:R-:W2:Y:S04]  /*63900*/  LDL.LU R15, [R1+0xf80] ;  /* 0x000f8000010f7983 */ /* 0x000ea80000300800 */
[----:B------:R-:W3:Y:S01]  /*63910*/  LDL.LU R14, [R1+0xf84] ;  /* 0x000f8400010e7983 */ /* 0x000ee20000300800 */
[----:B------:R-:W-:Y:S11]  /*63920*/  HMMA.16816.F32 R16, R24, R4, R16 ;  /* 0x000000041810723c */ /* 0x000ff60000001810 */
[----:B------:R-:W-:Y:S11]  /*63930*/  @!UPT UIADD3 URZ, URZ, URZ, URZ ;  /* 0x0000003f3f3ff290 */ /* 0x000ff6000fffe03f */
[----:B------:R-:W-:Y:S01]  /*63940*/  @!UPT UIADD3 URZ, URZ, URZ, URZ ;  /* 0x0000003f3f3ff290 */ /* 0x000fe2000fffe03f */
[----:B------:R-:W-:Y:S04]  /*63950*/  STL.64 [R1+0x50], R16 ;  /* 0x0000501001007387 */ /* 0x000fe80000100a00 */
[----:B------:R0:W-:Y:S04]  /*63960*/  STL.64 [R1+0x58], R18 ;  /* 0x0000581201007387 */ /* 0x0001e80000100a00 */
[----:B------:R-:W4:Y:S04]  /*63970*/  LDL.LU R13, [R1+0xf88] ;  /* 0x000f8800010d7983 */ /* 0x000f280000300800 */
[----:B------:R-:W2:Y:S04]  /*63980*/  LDL.LU R12, [R1+0xf8c] ;  /* 0x000f8c00010c7983 */ /* 0x000ea80000300800 */
[----:B------:R-:W2:Y:S01]  /*63990*/  LDL R5, [R1+0xe10] ;  /* 0x000e100001057983 */ /* 0x000ea20000100800 */
[----:B0-----:R-:W-:-:S02]  /*639a0*/  FMUL R18, R28, R2 ;  /* 0x000000021c127220 */ /* 0x001fc40000400000 */
[----:B------:R-:W-:Y:S01]  /*639b0*/  FMUL R19, R28, R0 ;  /* 0x000000001c137220 */ /* 0x000fe20000400000 */
[----:B------:R-:W-:Y:S01]  /*639c0*/  STL.64 [R1+0x3e90], R6 ;  /* 0x003e900601007387 */ /* 0x000fe20000100a00 */
[C---:B--2---:R-:W-:Y:S02]  /*639d0*/  FMUL R16, R5.reuse, R22 ;  /* 0x0000001605107220 */ /* 0x044fe40000400000 */
[----:B------:R-:W-:-:S07]  /*639e0*/  FMUL R17, R5, R3 ;  /* 0x0000000305117220 */ /* 0x000fce0000400000 */
[C---:B------:R-:W-:Y:S01]  /*639f0*/  HMMA.16816.F32 R16, R24.reuse, R20, R16 ;  /* 0x000000141810723c */ /* 0x040fe20000001810 */
[----:B------:R-:W2:Y:S11]  /*63a00*/  LDL.LU.64 R20, [R1+0x3f10] ;  /* 0x003f100001147983 */ /* 0x000eb60000300a00 */
[----:B------:R-:W-:Y:S11]  /*63a10*/  @!UPT UIADD3 URZ, URZ, URZ, URZ ;  /* 0x0000003f3f3ff290 */ /* 0x000ff6000fffe03f */
[----:B------:R-:W-:Y:S01]  /*63a20*/  @!UPT UIADD3 URZ, URZ, URZ, URZ ;  /* 0x0000003f3f3ff290 */ /* 0x000fe2000fffe03f */
[----:B------:R-:W-:Y:S01]  /*63a30*/  IMAD.MOV.U32 R9, RZ, RZ, R16 ;  /* 0x000000ffff097224 */ /* 0x000fe200078e0010 */
[----:B------:R-:W-:Y:S01]  /*63a40*/  MOV R3, R17 ;  /* 0x0000001100037202 */ /* 0x000fe20000000f00 */
[----:B------:R-:W-:Y:S01]  /*63a50*/  IMAD.MOV.U32 R0, RZ, RZ, R19 ;  /* 0x000000ffff007224 */ /* 0x000fe200078e0013 */
[----:B------:R-:W-:Y:S01]  /*63a60*/  MOV R2, R18 ;  /* 0x0000001200027202 */ /* 0x000fe20000000f00 */
[C---:B------:R-:W-:Y:S02]  /*63a70*/  FMUL R16, R5.reuse, R15 ;  /* 0x0000000f05107220 */ /* 0x040fe40000400000 */
[C---:B---3--:R-:W-:Y:S02]  /*63a80*/  FMUL R17, R5.reuse, R14 ;  /* 0x0000000e05117220 */ /* 0x048fe40000400000 */
[C---:B----4-:R-:W-:Y:S02]  /*63a90*/  FMUL R18, R28.reuse, R13 ;  /* 0x0000000d1c127220 */ /* 0x050fe40000400000 */
[----:B------:R-:W-:Y:S01]  /*63aa0*/  FMUL R19, R28, R12 ;  /* 0x0000000c1c137220 */ /* 0x000fe20000400000 */
[----:B------:R-:W-:Y:S04]  /*63ab0*/  STL.64 [R1+0x3eb0], R10 ;  /* 0x003eb00a01007387 */ /* 0x000fe80000100a00 */
[----:B------:R0:W-:Y:S04]  /*63ac0*/  STL [R1+0x3ea8], R9 ;  /* 0x003ea80901007387 */ /* 0x0001e80000100800 */
[----:B------:R-:W3:Y:S04]  /*63ad0*/  LDL.LU R8, [R1+0x130] ;  /* 0x0001300001087983 */ /* 0x000ee80000300800 */
[----:B0-----:R-:W3:Y:S04]  /*63ae0*/  LDL.LU R9, [R1+0x134] ;  /* 0x0001340001097983 */ /* 0x001ee80000300800 */
[----:B------:R-:W-:Y:S04]  /*63af0*/  STL [R1+0x3998], R0 ;  /* 0x0039980001007387 */ /* 0x000fe80000100800 */
[----:B------:R-:W-:Y:S04]  /*63b00*/  STL [R1+0x3724], R2 ;  /* 0x0037240201007387 */ /* 0x000fe80000100800 */
[----:B------:R0:W-:Y:S04]  /*63b10*/  STL [R1+0x3720], R3 ;  /* 0x0037200301007387 */ /* 0x0001e80000100800 */
[----:B------:R-:W4:Y:S04]  /*63b20*/  LDL.LU R4, [R1+0xf90] ;  /* 0x000f900001047983 */ /* 0x000f280000300800 */
[----:B0-----:R-:W3:Y:S01]  /*63b30*/  LDL.LU R3, [R1+0xf94] ;  /* 0x000f940001037983 */ /* 0x001ee20000300800 */
[----:B--2---:R-:W-:Y:S11]  /*63b40*/  HMMA.16816.F32 R12, R24, R20, R16 ;  /* 0x00000014180c723c */ /* 0x004ff60000001810 */
[----:B------:R-:W-:Y:S11]  /*63b50*/  @!UPT UIADD3 URZ, URZ, URZ, URZ ;  /* 0x0000003f3f3ff290 */ /* 0x000ff6000fffe03f */
[----:B------:R-:W-:Y:S01]  /*63b60*/  @!UPT UIADD3 URZ, URZ, URZ, URZ ;  /* 0x0000003f3f3ff290 */ /* 0x000fe2000fffe03f */
[----:B------:R-:W-:Y:S04]  /*63b70*/  STL.64 [R1+0xe00], R12 ;  /* 0x000e000c01007387 */ /* 0x000fe80000100a00 */
[----:B------:R-:W-:Y:S04]  /*63b80*/  STL.64 [R1+0xe08], R14 ;  /* 0x000e080e01007387 */ /* 0x000fe80000100a00 */
[----:B------:R-:W2:Y:S04]  /*63b90*/  LDL.LU R2, [R1+0xf98] ;  /* 0x000f980001027983 */ /* 0x000ea80000300800 */
[----:B------:R-:W2:Y:S04]  /*63ba0*/  LDL.LU R0, [R1+0xf9c] ;  /* 0x000f9c0001007983 */ /* 0x000ea80000300800 */
[----:B------:R-:W2:Y:S04]  /*63bb0*/  LDL.LU R20, [R1+0x110] ;  /* 0x0001100001147983 */ /* 0x000ea80000300800 */
[----:B------:R-:W2:Y:S04]  /*63bc0*/  LDL.LU R21, [R1+0x114] ;  /* 0x0001140001157983 */ /* 0x000ea80000300800 */
        /* <DEDUP_REMOVED lines=8> */
[----:B------:R0:W-:Y:S01]  /*63c50*/  STL.64 [R1+0x3ef8], R20 ;  /* 0x003ef81401007387 */ /* 0x0001e20000100a00 */
[----:B----4-:R-:W-:-:S02]  /*63c60*/  FMUL R16, R5, R4 ;  /* 0x0000000405107220 */ /* 0x010fc40000400000 */
[----:B------:R-:W-:Y:S02]  /*63c70*/  FMUL R17, R5, R3 ;  /* 0x0000000305117220 */ /* 0x000fe40000400000 */
[C---:B------:R-:W-:Y:S02]  /*63c80*/  FMUL R18, R28.reuse, R2 ;  /* 0x000000021c127220 */ /* 0x040fe40000400000 */
[C---:B------:R-:W-:Y:S01]  /*63c90*/  FMUL R19, R28.reuse, R0 ;  /* 0x000000001c137220 */ /* 0x040fe20000400000 */
[----:B0-----:R-:W4:Y:S04]  /*63ca0*/  LDL.LU R20, [R1+0x120] ;  /* 0x0001200001147983 */ /* 0x001f280000300800 */
[----:B------:R-:W4:Y:S04]  /*63cb0*/  LDL.LU R21, [R1+0x124] ;  /* 0x0001240001157983 */ /* 0x000f280000300800 */
[----:B------:R-:W3:Y:S04]  /*63cc0*/  LDL.LU R12, [R1+0x100] ;  /* 0x00010000010c7983 */ /* 0x000ee80000300800 */
[----:B------:R-:W3:Y:S04]  /*63cd0*/  LDL.LU R13, [R1+0x104] ;  /* 0x00010400010d7983 */ /* 0x000ee80000300800 */
[----:B------:R-:W4:Y:S01]  /*63ce0*/  LDL.LU.64 R10, [R1+0x3f08] ;  /* 0x003f0800010a7983 */ /* 0x000f220000300a00 */
[----:B--2---:R-:W-:Y:S03]  /*63cf0*/  HMMA.16816.F32 R16, R24, R8, R16 ;  /* 0x000000081810723c */ /* 0x004fe60000001810 */
[----:B------:R-:W2:Y:S04]  /*63d00*/  LDL.LU.64 R8, [R1+0x3f00] ;  /* 0x003f000001087983 */ /* 0x000ea80000300a00 */
[----:B------:R-:W2:Y:S04]  /*63d10*/  LDL.LU R4, [R1+0xfb0] ;  /* 0x000fb00001047983 */ /* 0x000ea80000300800 */
[----:B------:R-:W2:Y:S11]  /*63d20*/  LDL.LU R3, [R1+0xfb4] ;  /* 0x000fb40001037983 */ /* 0x000eb60000300800 */
[----:B------:R-:W-:Y:S01]  /*63d30*/  @!UPT UIADD3 URZ, URZ, URZ, URZ ;  /* 0x0000003f3f3ff290 */ /* 0x000fe2000fffe03f */
[----:B------:R-:W-:Y:S04]  /*63d40*/  STL.64 [R1+0xdf0], R16 ;  /* 0x000df01001007387 */ /* 0x000fe80000100a00 */
[----:B------:R3:W-:Y:S04]  /*63d50*/  STL.64 [R1+0xdf8], R18 ;  /* 0x000df81201007387 */ /* 0x0007e80000100a00 */
[----:B------:R-:W2:Y:S04]  /*63d60*/  LDL.LU R2, [R1+0xfb8] ;  /* 0x000fb80001027983 */ /* 0x000ea80000300800 */
[----:B------:R-:W2:Y:S01]  /*63d70*/  LDL.LU R0, [R1+0xfbc] ;  /* 0x000fbc0001007983 */ /* 0x000ea20000300800 */
[----:B---3--:R-:W-:-:S03]  /*63d80*/  FMUL R18, R28, R7 ;  /* 0x000000071c127220 */ /* 0x008fc60000400000 */
[----:B------:R-:W3:Y:S01]  /*63d90*/  LDL R29, [R1+0x1b20] ;  /* 0x001b2000011d7983 */ /* 0x000ee20000100800 */
[C---:B----4-:R-:W-:Y:S02]  /*63da0*/  FMUL R16, R5.reuse, R11 ;  /* 0x0000000b05107220 */ /* 0x050fe40000400000 */
[----:B------:R-:W-:Y:S01]  /*63db0*/  FMUL R17, R5, R10 ;  /* 0x0000000a05117220 */ /* 0x000fe20000400000 */
[----:B------:R-:W4:Y:S01]  /*63dc0*/  LDL.LU R15, [R1+0xfc0] ;  /* 0x000fc000010f7983 */ /* 0x000f220000300800 */
[----:B------:R-:W-:-:S03]  /*63dd0*/  FMUL R19, R28, R6 ;  /* 0x000000061c137220 */ /* 0x000fc60000400000 */
[----:B------:R-:W3:Y:S04]  /*63de0*/  LDL.LU R14, [R1+0xfc4] ;  /* 0x000fc400010e7983 */ /* 0x000ee80000300800 */
[----:B--2---:R-:W-:Y:S07]  /*63df0*/  HMMA.16816.F32 R8, R24, R8, R16 ;  /* 0x000000081808723c */ /* 0x004fee0000001810 */
[----:B------:R-:W-:-:S02]  /*63e00*/  FMUL R16, R5, R4 ;  /* 0x0000000405107220 */ /* 0x000fc40000400000 */
[C---:B------:R-:W-:Y:S11]  /*63e10*/  FMUL R17, R5.reuse, R3 ;  /* 0x0000000305117220 */ /* 0x040ff60000400000 */
[----:B------:R-:W-:Y:S03]  /*63e20*/  @!UPT UIADD3 URZ, URZ, URZ, URZ ;  /* 0x0000003f3f3ff290 */ /* 0x000fe6000fffe03f */
[----:B------:R-:W-:Y:S04]  /*63e30*/  STL.64 [R1+0xde0], R8 ;  /* 0x000de00801007387 */ /* 0x000fe80000100a00 */
[----:B------:R0:W-:Y:S01]  /*63e40*/  STL.64 [R1+0xde8], R10 ;  /* 0x000de80a01007387 */ /* 0x0001e20000100a00 */
[C---:B------:R-:W-:Y:S02]  /*63e50*/  FMUL R18, R28.reuse, R2 ;  /* 0x000000021c127220 */ /* 0x040fe40000400000 */
[----:B------:R-:W-:Y:S01]  /*63e60*/  FMUL R19, R28, R0 ;  /* 0x000000001c137220 */ /* 0x000fe20000400000 */
[----:B0-----:R-:W2:Y:S04]  /*63e70*/  LDL.LU R11, [R1+0xfc8] ;  /* 0x000fc800010b7983 */ /* 0x001ea80000300800 */
[----:B------:R-:W2:Y:S02]  /*63e80*/  LDL.LU R10, [R1+0xfcc] ;  /* 0x000fcc00010a7983 */ /* 0x000ea40000300800 */
[----:B------:R-:W-:Y:S02]  /*63e90*/  HMMA.16816.F32 R16, R24, R20, R16 ;  /* 0x000000141810723c */ /* 0x000fe40000001810 */
[----:B------:R-:W2:Y:S04]  /*63ea0*/  LDL.LU R9, [R1+0xfd0] ;  /* 0x000fd00001097983 */ /* 0x000ea80000300800 */
[----:B------:R-:W2:Y:S04]  /*63eb0*/  LDL.LU R8, [R1+0xfd4] ;  /* 0x000fd40001087983 */ /* 0x000ea80000300800 */
[----:B------:R-:W2:Y:S04]  /*63ec0*/  LDL.LU R7, [R1+0xfd8] ;  /* 0x000fd80001077983 */ /* 0x000ea80000300800 */
[----:B------:R-:W2:Y:S04]  /*63ed0*/  LDL.LU R6, [R1+0xfdc] ;  /* 0x000fdc0001067983 */ /* 0x000ea80000300800 */
[----:B------:R-:W2:Y:S04]  /*63ee0*/  LDL.LU.64 R20, [R1+0x3ef8] ;  /* 0x003ef80001147983 */ /* 0x000ea80000300a00 */
[----:B------:R-:W2:Y:S04]  /*63ef0*/  LDL.LU R4, [R1+0xfe0] ;  /* 0x000fe00001047983 */ /* 0x000ea80000300800 */
[----:B------:R-:W2:Y:S04]  /*63f00*/  LDL.LU R3, [R1+0xfe4] ;  /* 0x000fe40001037983 */ /* 0x000ea80000300800 */
[----:B------:R4:W-:Y:S04]  /*63f10*/  STL.64 [R1+0xdd0], R16 ;  /* 0x000dd01001007387 */ /* 0x0009e80000100a00 */
[----:B------:R2:W-:Y:S04]  /*63f20*/  STL.64 [R1+0xdd8], R18 ;  /* 0x000dd81201007387 */ /* 0x0005e80000100a00 */
[----:B------:R-:W2:Y:S01]  /*63f30*/  LDL.LU R2, [R1+0xfe8] ;  /* 0x000fe80001027983 */ /* 0x000ea20000300800 */
[----:B----4-:R-:W-:-:S03]  /*63f40*/  FMUL R16, R5, R15 ;  /* 0x0000000f05107220 */ /* 0x010fc60000400000 */
[----:B------:R-:W4:Y:S01]  /*63f50*/  LDL.LU R0, [R1+0xfec] ;  /* 0x000fec0001007983 */ /* 0x000f220000300800 */
[----:B---3--:R-:W-:Y:S02]  /*63f60*/  FMUL R17, R5, R14 ;  /* 0x0000000e05117220 */ /* 0x008fe40000400000 */
[C---:B--2---:R-:W-:Y:S02]  /*63f70*/  FMUL R18, R28.reuse, R11 ;  /* 0x0000000b1c127220 */ /* 0x044fe40000400000 */
[----:B------:R-:W-:-:S07]  /*63f80*/  FMUL R19, R28, R10 ;  /* 0x0000000a1c137220 */ /* 0x000fce0000400000 */
[----:B------:R-:W-:Y:S01]  /*63f90*/  HMMA.16816.F32 R16, R24, R20, R16 ;  /* 0x000000141810723c */ /* 0x000fe20000001810 */
[C---:B------:R-:W-:Y:S02]  /*63fa0*/  FMUL R22, R28.reuse, R7 ;  /* 0x000000071c167220 */ /* 0x040fe40000400000 */
[----:B------:R-:W-:-:S04]  /*63fb0*/  FMUL R23, R28, R6 ;  /* 0x000000061c177220 */ /* 0x000fc80000400000 */
[C---:B------:R-:W-:Y:S02]  /*63fc0*/  FMUL R20, R5.reuse, R9 ;  /* 0x0000000905147220 */ /* 0x040fe40000400000 */
[C---:B------:R-:W-:Y:S11]  /*63fd0*/  FMUL R21, R5.reuse, R8 ;  /* 0x0000000805157220 */ /* 0x040ff60000400000 */
[----:B------:R-:W-:Y:S03]  /*63fe0*/  @!UPT UIADD3 URZ, URZ, URZ, URZ ;  /* 0x0000003f3f3ff290 */ /* 0x000fe6000fffe03f */
[----:B------:R-:W-:Y:S04]  /*63ff0*/  STL.64 [R1+0xdc0], R16 ;  /* 0x000dc01001007387 */ /* 0x000fe80000100a00 */
[----:B------:R-:W-:Y:S04]  /*64000*/  STL.64 [R1+0xdc8], R18 ;  /* 0x000dc81201007387 */ /* 0x000fe80000100a00 */
[----:B------:R-:W0:Y:S01]  /*64010*/  LDSM.16.M88.4 R16, [R29+0x30000] ;  /* 0x030000001d10783b */ /* 0x000e220000000200 */
[----:B------:R-:W-:Y:S03]  /*64020*/  HMMA.16816.F32 R8, R24, R12, R20 ;  /* 0x0000000c1808723c */ /* 0x000fe60000001814 */
[----:B0-----:R-:W-:Y:S04]  /*64030*/  STL.64 [R1+0x3ee0], R18 ;  /* 0x003ee01201007387 */ /* 0x001fe80000100a00 */
[----:B------:R0:W-:Y:S11]  /*64040*/  STL.64 [R1+0x3ed8], R16 ;  /* 0x003ed81001007387 */ /* 0x0001f60000100a00 */
[----:B------:R-:W-:Y:S05]  /*64050*/  @!UPT UIADD3 URZ, URZ, URZ, URZ ;  /* 0x0000003f3f3ff290 */ /* 0x000fea000fffe03f */
[----:B------:R-:W-:Y:S04]  /*64060*/  STL.64 [R1+0xdb0], R8 ;  /* 0x000db00801007387 */ /* 0x000fe80000100a00 */
[----:B------:R1:W-:Y:S04]  /*64070*/  STL.64 [R1+0xdb8], R10 ;  /* 0x000db80a01007387 */ /* 0x0003e80000100a00 */
[----:B0-----:R-:W2:Y:S04]  /*64080*/  LDL.LU R16, [R1+0xd0] ;  /* 0x0000d00001107983 */ /* 0x001ea80000300800 */
[----:B------:R-:W2:Y:S04]  /*64090*/  LDL.LU R17, [R1+0xd4] ;  /* 0x0000d40001117983 */ /* 0x000ea80000300800 */
[----:B-1----:R-:W3:Y:S04]  /*640a0*/  LDL.LU R11, [R1+0xff0] ;  /* 0x000ff000010b7983 */ /* 0x002ee80000300800 */
[----:B------:R-:W3:Y:S04]  /*640b0*/  LDL.LU R10, [R1+0xff4] ;  /* 0x000ff400010a7983 */ /* 0x000ee80000300800 */
[----:B------:R-:W3:Y:S04]  /*640c0*/  LDL.LU R9, [R1+0xff8] ;  /* 0x000ff80001097983 */ /* 0x000ee80000300800 */
[----:B------:R-:W3:Y:S04]  /*640d0*/  LDL.LU R8, [R1+0xffc] ;  /* 0x000ffc0001087983 */ /* 0x000ee80000300800 */
[----:B--2---:R0:W-:Y:S04]  /*640e0*/  STL.64 [R1+0x3ef0], R16 ;  /* 0x003ef01001007387 */ /* 0x0041e80000100a00 */
[----:B0-----:R-:W2:Y:S04]  /*640f0*/  LDL.LU R16, [R1+0xf0] ;  /* 0x0000f00001107983 */ /* 0x001ea80000300800 */
[----:B------:R-:W2:Y:S04]  /*64100*/  LDL.LU R17, [R1+0xf4] ;  /* 0x0000f40001117983 */ /* 0x000ea80000300800 */
[----:B------:R-:W2:Y:S04]  /*64110*/  LDL.LU R12, [R1+0x990] ;  /* 0x00099000010c7983 */ /* 0x000ea80000300800 */
[----:B------:R-:W2:Y:S04]  /*64120*/  LDL.LU R13, [R1+0x994] ;  /* 0x00099400010d7983 */ /* 0x000ea80000300800 */
[----:B------:R-:W2:Y:S04]  /*64130*/  LDL.LU R14, [R1+0x998] ;  /* 0x00099800010e7983 */ /* 0x000ea80000300800 */
[----:B------:R-:W2:Y:S04]  /*64140*/  LDL.LU R15, [R1+0x99c] ;  /* 0x00099c00010f7983 */ /* 0x000ea80000300800 */
[----:B--2---:R0:W-:Y:S04]  /*64150*/  STL.64 [R1+0x3ed0], R14 ;  /* 0x003ed00e01007387 */ /* 0x0041e80000100a00 */
[----:B------:R1:W-:Y:S04]  /*64160*/  STL.64 [R1+0x3ec8], R12 ;  /* 0x003ec80c01007387 */ /* 0x0003e80000100a00 */
[----:B0-----:R-:W2:Y:S01]  /*64170*/  LDL.64 R14, [R1+0x28] ;  /* 0x00002800010e7983 */ /* 0x001ea20000100a00 */
[----:B------:R-:W-:-:S02]  /*64180*/  FMUL R20, R5, R4 ;  /* 0x0000000405147220 */ /* 0x000fc40000400000 */
[----:B------:R-:W-:Y:S02]  /*64190*/  FMUL R21, R5, R3 ;  /* 0x0000000305157220 */ /* 0x000fe40000400000 */
[C---:B------:R-:W-:Y:S02]  /*641a0*/  FMUL R22, R28.reuse, R2 ;  /* 0x000000021c167220 */ /* 0x040fe40000400000 */
[----:B----4-:R-:W-:-:S07]  /*641b0*/  FMUL R23, R28, R0 ;  /* 0x000000001c177220 */ /* 0x010fce0000400000 */
[----:B------:R-:W-:Y:S01]  /*641c0*/  HMMA.16816.F32 R16, R24, R16, R20 ;  /* 0x000000101810723c */ /* 0x000fe20000001814 */
[----:B------:R-:W0:Y:S04]  /*641d0*/  LDSM.16.M88.4 R20, [R29+0x30800] ;  /* 0x030800001d14783b */ /* 0x000e280000000200 */
[----:B--2---:R-:W-:Y:S04]  /*641e0*/  STL.64 [R1+0x3ee8], R14 ;  /* 0x003ee80e01007387 */ /* 0x004fe80000100a00 */
[----:B-1----:R-:W2:Y:S04]  /*641f0*/  LDL.LU R12, [R1+0xe0] ;  /* 0x0000e000010c7983 */ /* 0x002ea80000300800 */
[----:B------:R-:W2:Y:S04]  /*64200*/  LDL.LU R13, [R1+0xe4] ;  /* 0x0000e400010d7983 */ /* 0x000ea80000300800 */
[----:B------:R-:W4:Y:S04]  /*64210*/  LDL.64 R6, [R1+0x8] ;  /* 0x0000080001067983 */ /* 0x000f280000100a00 */
[----:B------:R-:W4:Y:S04]  /*64220*/  LDL.LU R4, [R1+0x1000] ;  /* 0x0010000001047983 */ /* 0x000f280000300800 */
[----:B------:R-:W4:Y:S04]  /*64230*/  LDL.LU R3, [R1+0x1004] ;  /* 0x0010040001037983 */ /* 0x000f280000300800 */
[----:B------:R3:W-:Y:S04]  /*64240*/  STL.64 [R1+0xda0], R16 ;  /* 0x000da01001007387 */ /* 0x0007e80000100a00 */
[----:B------:R1:W-:Y:S04]  /*64250*/  STL.64 [R1+0xda8], R18 ;  /* 0x000da81201007387 */ /* 0x0003e80000100a00 */
[----:B------:R-:W4:Y:S04]  /*64260*/  LDL.LU R2, [R1+0x1008] ;  /* 0x0010080001027983 */ /* 0x000f280000300800 */
[----:B------:R-:W4:Y:S01]  /*64270*/  LDL.LU R0, [R1+0x100c] ;  /* 0x00100c0001007983 */ /* 0x000f220000300800 */
[----:B---3--:R-:W-:-:S02]  /*64280*/  FMUL R17, R5, R10 ;  /* 0x0000000a05117220 */ /* 0x008fc40000400000 */
[C---:B-1----:R-:W-:Y:S02]  /*64290*/  FMUL R19, R28.reuse, R8 ;  /* 0x000000081c137220 */ /* 0x042fe40000400000 */
[----:B------:R-:W-:Y:S01]  /*642a0*/  FMUL R18, R28, R9 ;  /* 0x000000091c127220 */ /* 0x000fe20000400000 */
[----:B------:R-:W3:Y:S01]  /*642b0*/  LDL.LU R8, [R1+0x970] ;  /* 0x0009700001087983 */ /* 0x000ee20000300800 */
[----:B------:R-:W-:-:S03]  /*642c0*/  FMUL R16, R5, R11 ;  /* 0x0000000b05107220 */ /* 0x000fc60000400000 */
[----:B------:R-:W3:Y:S04]  /*642d0*/  LDL.LU R9, [R1+0x974] ;  /* 0x0009740001097983 */ /* 0x000ee80000300800 */
[----:B------:R-:W3:Y:S04]  /*642e0*/  LDL.LU R10, [R1+0x978] ;  /* 0x00097800010a7983 */ /* 0x000ee80000300800 */
[----:B------:R-:W3:Y:S04]  /*642f0*/  LDL.LU R11, [R1+0x97c] ;  /* 0x00097c00010b7983 */ /* 0x000ee80000300800 */
[----:B0-----:R-:W-:Y:S04]  /*64300*/  STL.64 [R1+0x3dd8], R22 ;  /* 0x003dd81601007387 */ /* 0x001fe80000100a00 */
[----:B------:R0:W-:Y:S04]  /*64310*/  STL.64 [R1+0x3dd0], R20 ;  /* 0x003dd01401007387 */ /* 0x0001e80000100a00 */
[----:B0-----:R-:W3:Y:S04]  /*64320*/  LDL.LU R20, [R1+0x9a0] ;  /* 0x0009a00001147983 */ /* 0x001ee80000300800 */
[----:B------:R-:W3:Y:S04]  /*64330*/  LDL.LU R21, [R1+0x9a4] ;  /* 0x0009a40001157983 */ /* 0x000ee80000300800 */
[----:B------:R-:W3:Y:S04]  /*64340*/  LDL.LU R22, [R1+0x9a8] ;  /* 0x0009a80001167983 */ /* 0x000ee80000300800 */
[----:B------:R-:W3:Y:S01]  /*64350*/  LDL.LU R23, [R1+0x9ac] ;  /* 0x0009ac0001177983 */ /* 0x000ee20000300800 */
[C---:B--2---:R-:W-:Y:S03]  /*64360*/  HMMA.16816.F32 R12, R24.reuse, R12, R16 ;  /* 0x0000000c180c723c */ /* 0x044fe60000001810 */
[----:B------:R-:W2:Y:S11]  /*64370*/  LDL.LU.64 R16, [R1+0x3ef0] ;  /* 0x003ef00001107983 */ /* 0x000eb60000300a00 */
[----:B------:R-:W-:Y:S09]  /*64380*/  @!UPT UIADD3 URZ, URZ, URZ, URZ ;  /* 0x0000003f3f3ff290 */ /* 0x000ff2000fffe03f */
[----:B------:R4:W-:Y:S04]  /*64390*/  STL.64 [R1+0xd90], R12 ;  /* 0x000d900c01007387 */ /* 0x0009e80000100a00 */
[----:B------:R0:W-:Y:S01]  /*643a0*/  STL.64 [R1+0xd98], R14 ;  /* 0x000d980e01007387 */ /* 0x0001e20000100a00 */
[C---:B----4-:R-:W-:Y:S02]  /*643b0*/  FMUL R12, R5.reuse, R4 ;  /* 0x00000004050c7220 */ /* 0x050fe40000400000 */
[----:B------:R-:W-:Y:S02]  /*643c0*/  FMUL R13, R5, R3 ;  /* 0x00000003050d7220 */ /* 0x000fe40000400000 */
[C---:B0-----:R-:W-:Y:S02]  /*643d0*/  FMUL R14, R28.reuse, R2 ;  /* 0x000000021c0e7220 */ /* 0x041fe40000400000 */
[----:B------:R-:W-:Y:S01]  /*643e0*/  FMUL R15, R28, R0 ;  /* 0x000000001c0f7220 */ /* 0x000fe20000400000 */
[----:B------:R-:W-:Y:S06]  /*643f0*/  STL [R1+0x2490], R28 ;  /* 0x0024901c01007387 */ /* 0x000fec0000100800 */
[----:B--2---:R-:W-:Y:S01]  /*64400*/  HMMA.16816.F32 R24, R24, R16, R12 ;  /* 0x000000101818723c */ /* 0x004fe2000000180c */
[----:B------:R-:W3:Y:S04]  /*64410*/  LDL.LU.64 R14, [R1+0x3ee8] ;  /* 0x003ee800010e7983 */ /* 0x000ee80000300a00 */
[----:B------:R-:W3:Y:S04]  /*64420*/  LDL.LU.64 R18, [R1+0x3ee0] ;  /* 0x003ee00001127983 */ /* 0x000ee80000300a00 */
[----:B------:R-:W3:Y:S11]  /*64430*/  LDL.LU.64 R16, [R1+0x3ed8] ;  /* 0x003ed80001107983 */ /* 0x000ef60000300a00 */
[----:B------:R-:W-:Y:S03]  /*64440*/  @!UPT UIADD3 URZ, URZ, URZ, URZ ;  /* 0x0000003f3f3ff290 */ /* 0x000fe6000fffe03f */
[----:B------:R0:W-:Y:S04]  /*64450*/  STL.64 [R1+0x240], R24 ;  /* 0x0002401801007387 */ /* 0x0001e80000100a00 */
[----:B------:R1:W-:Y:S04]  /*64460*/  STL.64 [R1+0x248], R26 ;  /* 0x0002481a01007387 */ /* 0x0003e80000100a00 */
[----:B0-----:R-:W2:Y:S04]  /*64470*/  LDL.LU R24, [R1+0x980] ;  /* 0x0009800001187983 */ /* 0x001ea80000300800 */
[----:B------:R-:W2:Y:S04]  /*64480*/  LDL.LU R25, [R1+0x984] ;  /* 0x0009840001197983 */ /* 0x000ea80000300800 */
[----:B-1----:R-:W2:Y:S04]  /*64490*/  LDL.LU R26, [R1+0x988] ;  /* 0x00098800011a7983 */ /* 0x002ea80000300800 */
[----:B------:R-:W2:Y:S01]  /*644a0*/  LDL.LU R27, [R1+0x98c] ;  /* 0x00098c00011b7983 */ /* 0x000ea20000300800 */
[C---:B---3--:R-:W-:Y:S11]  /*644b0*/  HMMA.16816.F32 R20, R16.reuse, R14, R20 ;  /* 0x0000000e1014723c */ /* 0x048ff60000001814 */
[----:B------:R-:W-:Y:S11]  /*644c0*/  @!UPT UIADD3 URZ, URZ, URZ, URZ ;  /* 0x0000003f3f3ff290 */ /* 0x000ff6000fffe03f */
[----:B------:R-:W-:Y:S01]  /*644d0*/  @!UPT UIADD3 URZ, URZ, URZ, URZ ;  /* 0x0000003f3f3ff290 */ /* 0x000fe2000fffe03f */
[----:B------:R0:W-:Y:S01]  /*644e0*/  STL.64 [R1+0x230], R20 ;  /* 0x0002301401007387 */ /* 0x0001e20000100a00 */
[----:B------:R1:W-:Y:S01]  /*644f0*/  STL.64 [R1+0x238], R22 ;  /* 0x0002381601007387 */ /* 0x0003e20000100a00 */
[----:B0-----:R-:W-:Y:S02]  /*64500*/  MOV R21, R14 ;  /* 0x0000000e00157202 */ /* 0x001fe40000000f00 */
[----:B------:R-:W-:Y:S02]  /*64510*/  MOV R20, R15 ;  /* 0x0000000f00147202 */ /* 0x000fe40000000f00 */
[----:B------:R-:W3:Y:S01]  /*64520*/  LDL.LU.64 R14, [R1+0x3ed0] ;  /* 0x003ed000010e7983 */ /* 0x000ee20000300a00 */
[----:B------:R-:W3:Y:S02]  /*64530*/  LDL.LU.64 R12, [R1+0x3ec8] ;  /* 0x003ec800010c7983 */ /* 0x000ee40000300a00 */
[----:B------:R3:W-:Y:S02]  /*64540*/  STL.64 [R1+0x3e38], R20 ;  /* 0x003e381401007387 */ /* 0x0007e40000100a00 */
[----:B-1----:R-:W3:Y:S01]  /*64550*/  LDL R22, [R1+0x18] ;  /* 0x0000180001167983 */ /* 0x002ee20000100800 */
[----:B------:R-:W3:Y:S02]  /*64560*/  LDL R23, [R1+0x1c] ;  /* 0x00001c0001177983 */ /* 0x000ee40000100800 */
[----:B---3--:R-:W-:Y:S02]  /*64570*/  HMMA.16816.F32 R20, R16, R22, R12 ;  /* 0x000000161014723c */ /* 0x008fe4000000180c */
[----:B------:R-:W3:Y:S11]  /*64580*/  LDL.LU.64 R14, [R1+0x3ec0] ;  /* 0x003ec000010e7983 */ /* 0x000ef60000300a00 */
[----:B------:R-:W-:Y:S10]  /*64590*/  @!UPT UIADD3 URZ, URZ, URZ, URZ ;  /* 0x0000003f3f3ff290 */ /* 0x000ff4000fffe03f */
[----:B------:R-:W-:Y:S01]  /*645a0*/  STL.64 [R1+0x220], R20 ;  /* 0x0002201401007387 */ /* 0x000fe20000100a00 */
[----:B------:R0:W-:Y:S03]  /*645b0*/  STL.64 [R1+0x228], R22 ;  /* 0x0002281601007387 */ /* 0x0001e60000100a00 */
[----:B0-----:R-:W4:Y:S04]  /*645c0*/  LDL.64 R22, [R1+0x138] ;  /* 0x0001380001167983 */ /* 0x001f280000100a00 */
[----:B----4-:R0:W-:Y:S04]  /*645d0*/  STL.64 [R1+0x3e48], R22 ;  /* 0x003e481601007387 */ /* 0x0101e80000100a00 */
[----:B0-----:R-:W4:Y:S04]  /*645e0*/  LDL.64 R22, [R1+0x148] ;  /* 0x0001480001167983 */ /* 0x001f280000100a00 */
[----:B----4-:R0:W-:Y:S04]  /*645f0*/  STL.64 [R1+0x3e60], R22 ;  /* 0x003e601601007387 */ /* 0x0101e80000100a00 */
[----:B0-----:R-:W4:Y:S01]  /*64600*/  LDL.64 R22, [R1+0x158] ;  /* 0x0001580001167983 */ /* 0x001f220000100a00 */
[----:B------:R-:W-:Y:S01]  /*64610*/  IMAD.MOV.U32 R13, RZ, RZ, R6 ;  /* 0x000000ffff0d7224 */ /* 0x000fe200078e0006 */
[----:B---3--:R-:W-:-:S02]  /*64620*/  MOV R5, R14 ;  /* 0x0000000e00057202 */ /* 0x008fc40000000f00 */
[----:B----4-:R2:W-:Y:S02]  /*64630*/  STL.64 [R1+0x3e78], R22 ;  /* 0x003e781601007387 */ /* 0x0105e40000100a00 */
[C---:B--2---:R-:W-:Y:S07]  /*64640*/  HMMA.16816.F32 R20, R16.reuse, R6, R24 ;  /* 0x000000061014723c */ /* 0x044fee0000001818 */
[----:B------:R-:W-:Y:S11]  /*64650*/  IMAD.MOV.U32 R6, RZ, RZ, R15 ;  /* 0x000000ffff067224 */ /* 0x000ff600078e000f */
[----:B------:R-:W-:Y:S05]  /*64660*/  @!UPT UIADD3 URZ, URZ, URZ, URZ ;  /* 0x0000003f3f3ff290 */ /* 0x000fea000fffe03f */
[----:B------:R-:W-:Y:S01]  /*64670*/  STL.64 [R1+0x210], R20 ;  /* 0x0002101401007387 */ /* 0x000fe20000100a00 */
[----:B------:R0:W-:Y:S02]  /*64680*/  STL.64 [R1+0x218], R22 ;  /* 0x0002181601007387 */ /* 0x0001e40000100a00 */
[----:B------:R-:W2:Y:S02]  /*64690*/  LDL.LU R4, [R1+0x960] ;  /* 0x0009600001047983 */ /* 0x000ea40000300800 */
[----:B------:R-:W3:Y:S01]  /*646a0*/  LDL.LU R14, [R1+0x3ebc] ;  /* 0x003ebc00010e7983 */ /* 0x000ee20000300800 */
[----:B------:R-:W3:Y:S01]  /*646b0*/  LDL.LU R15, [R1+0x3eb8] ;  /* 0x003eb800010f7983 */ /* 0x000ee20000300800 */
[----:B------:R-:W-:Y:S02]  /*646c0*/  MOV R12, R7 ;  /* 0x00000007000c7202 */ /* 0x000fe40000000f00 */
[----:B------:R-:W2:Y:S02]  /*646d0*/  LDL.LU R7, [R1+0x96c] ;  /* 0x00096c0001077983 */ /* 0x000ea40000300800 */
[----:B------:R-:W4:Y:S01]  /*646e0*/  LDL.LU R24, [R1+0x950] ;  /* 0x0009500001187983 */ /* 0x000f220000300800 */
[----:B------:R-:W4:Y:S01]  /*646f0*/  LDL.LU R25, [R1+0x954] ;  /* 0x0009540001197983 */ /* 0x000f220000300800 */
[----:B------:R-:W4:Y:S02]  /*64700*/  LDL.LU R26, [R1+0x958] ;  /* 0x00095800011a7983 */ /* 0x000f240000300800 */
[----:B------:R-:W4:Y:S01]  /*64710*/  LDL.LU R27, [R1+0x95c] ;  /* 0x00095c00011b7983 */ /* 0x000f220000300800 */
[----:B0-----:R-:W2:Y:S01]  /*64720*/  LDL.64 R22, [R1+0x38] ;  /* 0x0000380001167983 */ /* 0x001ea20000100a00 */
[----:B---3--:R-:W-:Y:S11]  /*64730*/  HMMA.16816.F32 R8, R16, R14, R8 ;  /* 0x0000000e1008723c */ /* 0x008ff60000001808 */
[----:B------:R-:W-:Y:S11]  /*64740*/  @!UPT UIADD3 URZ, URZ, URZ, URZ ;  /* 0x0000003f3f3ff290 */ /* 0x000ff6000fffe03f */
[----:B------:R-:W-:Y:S01]  /*64750*/  @!UPT UIADD3 URZ, URZ, URZ, URZ ;  /* 0x0000003f3f3ff290 */ /* 0x000fe2000fffe03f */
[----:B------:R-:W-:Y:S01]  /*64760*/  STL.64 [R1+0x200], R8 ;  /* 0x0002000801007387 */ /* 0x000fe20000100a00 */
[----:B------:R0:W-:Y:S03]  /*64770*/  STL.64 [R1+0x208], R10 ;  /* 0x0002080a01007387 */ /* 0x0001e60000100a00 */
[----:B0-----:R-:W3:Y:S01]  /*64780*/  LDL.LU.64 R10, [R1+0x3eb0] ;  /* 0x003eb000010a7983 */ /* 0x001ee20000300a00 */
[----:B------:R-:W2:Y:S02]  /*64790*/  LDL.LU R9, [R1+0x3ea8] ;  /* 0x003ea80001097983 */ /* 0x000ea40000300800 */
[----:B------:R-:W-:Y:S02]  /*647a0*/  STL.64 [R1+0x3db0], R14 ;  /* 0x003db00e01007387 */ /* 0x000fe40000100a00 */
[----:B------:R0:W-:Y:S02]  /*647b0*/  STL.64 [R1+0x3e40], R12 ;  /* 0x003e400c01007387 */ /* 0x0001e40000100a00 */
[----:B0-----:R-:W2:Y:S01]  /*647c0*/  LDL.LU R12, [R1+0x920] ;  /* 0x00092000010c7983 */ /* 0x001ea20000300800 */
[----:B------:R-:W2:Y:S01]  /*647d0*/  LDL.LU R13, [R1+0x924] ;  /* 0x00092400010d7983 */ /* 0x000ea20000300800 */
[----:B---3--:R-:W-:-:S02]  /*647e0*/  MOV R14, R11 ;  /* 0x0000000b000e7202 */ /* 0x008fc40000000f00 */
        /* <DEDUP_REMOVED lines=10> */
[----:B------:R0:W-:Y:S02]  /*64890*/  STL.64 [R1+0x3e68], R12 ;  /* 0x003e680c01007387 */ /* 0x0001e40000100a00 */
[----:B---3--:R-:W-:Y:S01]  /*648a0*/  IMAD.MOV.U32 R14, RZ, RZ, R10 ;  /* 0x000000ffff0e7224 */ /* 0x008fe200078e000a */
[----:B0-----:R-:W2:Y:S01]  /*648b0*/  LDL.LU R12, [R1+0x940] ;  /* 0x00094000010c7983 */ /* 0x001ea20000300800 */
[----:B------:R-:W2:Y:S02]  /*648c0*/  LDL.LU R13, [R1+0x944] ;  /* 0x00094400010d7983 */ /* 0x000ea40000300800 */
[----:B------:R-:W3:Y:S01]  /*648d0*/  LDL.LU R10, [R1+0x3e9c] ;  /* 0x003e9c00010a7983 */ /* 0x000ee20000300800 */
[----:B------:R-:W-:-:S02]  /*648e0*/  MOV R15, R11 ;  /* 0x0000000b000f7202 */ /* 0x000fc40000000f00 */
[----:B------:R-:W3:Y:S03]  /*648f0*/  LDL.LU R11, [R1+0x3e98] ;  /* 0x003e9800010b7983 */ /* 0x000ee60000300800 */
[----:B------:R-:W-:Y:S01]  /*64900*/  STL.64 [R1+0x3e88], R14 ;  /* 0x003e880e01007387 */ /* 0x000fe20000100a00 */
[C---:B---3--:R-:W-:Y:S01]  /*64910*/  HMMA.16816.F32 R4, R16.reuse, R10, R4 ;  /* 0x0000000a1004723c */ /* 0x048fe20000001804 */
[----:B--2---:R0:W-:Y:S04]  /*64920*/  STL.64 [R1+0x3e80], R12 ;  /* 0x003e800c01007387 */ /* 0x0041e80000100a00 */
[----:B0-----:R-:W2:Y:S01]  /*64930*/  LDL.LU R12, [R1+0x9b0] ;  /* 0x0009b000010c7983 */ /* 0x001ea20000300800 */
[----:B------:R-:W2:Y:S02]  /*64940*/  LDL.LU R13, [R1+0x9b4] ;  /* 0x0009b400010d7983 */ /* 0x000ea40000300800 */
[----:B------:R-:W2:Y:S02]  /*64950*/  LDL.LU R14, [R1+0x9b8] ;  /* 0x0009b800010e7983 */ /* 0x000ea40000300800 */
[----:B------:R-:W2:Y:S11]  /*64960*/  LDL.LU R15, [R1+0x9bc] ;  /* 0x0009bc00010f7983 */ /* 0x000eb60000300800 */
[----:B------:R-:W-:Y:S02]  /*64970*/  @!UPT UIADD3 URZ, URZ, URZ, URZ ;  /* 0x0000003f3f3ff290 */ /* 0x000fe4000fffe03f */
[----:B------:R-:W-:Y:S01]  /*64980*/  STL.64 [R1+0x1f0], R4 ;  /* 0x0001f00401007387 */ /* 0x000fe20000100a00 */
[----:B------:R0:W-:Y:S03]  /*64990*/  STL.64 [R1+0x1f8], R6 ;  /* 0x0001f80601007387 */ /* 0x0001e60000100a00 */
[----:B0-----:R-:W4:Y:S01]  /*649a0*/  LDL.LU.64 R6, [R1+0x3e90] ;  /* 0x003e900001067983 */ /* 0x001f220000300a00 */
[----:B------:R0:W-:Y:S02]  /*649b0*/  STL.64 [R1+0x3d80], R10 ;  /* 0x003d800a01007387 */ /* 0x0001e40000100a00 */
[----:B------:R-:W-:Y:S01]  /*649c0*/  STL [R1+0x3d78], R9 ;  /* 0x003d780901007387 */ /* 0x000fe20000100800 */
[----:B0-----:R-:W3:Y:S01]  /*649d0*/  LDL.64 R10, [R1+0x128] ;  /* 0x00012800010a7983 */ /* 0x001ee20000100a00 */
[----:B------:R-:W-:Y:S01]  /*649e0*/  MOV R4, R22 ;  /* 0x0000001600047202 */ /* 0x000fe20000000f00 */
[----:B------:R-:W-:Y:S01]  /*649f0*/  IMAD.MOV.U32 R3, RZ, RZ, R23 ;  /* 0x000000ffff037224 */ /* 0x000fe200078e0017 */
[C---:B----4-:R-:W-:Y:S08]  /*64a00*/  HMMA.16816.F32 R24, R16.reuse, R6, R24 ;  /* 0x000000061018723c */ /* 0x050ff00000001818 */
[C---:B--2---:R-:W-:Y:S11]  /*64a10*/  HMMA.16816.F32 R12, R16.reuse, R22, R12 ;  /* 0x00000016100c723c */ /* 0x044ff6000000180c */
[----:B------:R-:W-:Y:S04]  /*64a20*/  @!UPT UIADD3 URZ, URZ, URZ, URZ ;  /* 0x0000003f3f3ff290 */ /* 0x000fe8000fffe03f */
[----:B------:R-:W-:Y:S01]  /*64a30*/  STL.64 [R1+0x1e0], R24 ;  /* 0x0001e01801007387 */ /* 0x000fe20000100a00 */
[----:B------:R-:W-:Y:S02]  /*64a40*/  STL.64 [R1+0x1e8], R26 ;  /* 0x0001e81a01007387 */ /* 0x000fe40000100a00 */
[----:B------:R-:W0:Y:S04]  /*64a50*/  LDSM.16.M88.4 R24, [R29+0x31000] ;  /* 0x031000001d18783b */ /* 0x000e280000000200 */
[----:B------:R-:W-:Y:S01]  /*64a60*/  STL [R1+0x3d40], R29 ;  /* 0x003d401d01007387 */ /* 0x000fe20000100800 */
[----:B0-----:R0:W-:Y:S01]  /*64a70*/  STL.64 [R1+0x3c60], R26 ;  /* 0x003c601a01007387 */ /* 0x0011e20000100a00 */
[----:B------:R-:W-:Y:S03]  /*64a80*/  STL.64 [R1+0x3c58], R24 ;  /* 0x003c581801007387 */ /* 0x000fe60000100a00 */
[----:B0-----:R-:W2:Y:S04]  /*64a90*/  LDL R26, [R1+0xd8] ;  /* 0x0000d800011a7983 */ /* 0x001ea80000100800 */
[----:B------:R-:W2:Y:S01]  /*64aa0*/  LDL R27, [R1+0xdc] ;  /* 0x0000dc00011b7983 */ /* 0x000ea20000100800 */
[----:B------:R-:W-:Y:S02]  /*64ab0*/  STL.64 [R1+0xd80], R12 ;  /* 0x000d800c01007387 */ /* 0x000fe40000100a00 */
[----:B------:R0:W-:Y:S02]  /*64ac0*/  STL.64 [R1+0xd88], R14 ;  /* 0x000d880e01007387 */ /* 0x0001e40000100a00 */
[----:B0-----:R-:W4:Y:S01]  /*64ad0*/  LDL.LU.64 R14, [R1+0x3e88] ;  /* 0x003e8800010e7983 */ /* 0x001f220000300a00 */
[----:B------:R-:W4:Y:S02]  /*64ae0*/  LDL.LU.64 R12, [R1+0x3e80] ;  /* 0x003e8000010c7983 */ /* 0x000f240000300a00 */
[----:B------:R-:W4:Y:S02]  /*64af0*/  LDL.LU.64 R22, [R1+0x3e78] ;  /* 0x003e780001167983 */ /* 0x000f240000300a00 */
[----:B------:R-:W-:Y:S01]  /*64b00*/  STL [R1+0x3d48], R3 ;  /* 0x003d480301007387 */ /* 0x000fe20000100800 */
[----:B------:R-:W-:Y:S01]  /*64b10*/  STL [R1+0x3d44], R4 ;  /* 0x003d440401007387 */ /* 0x000fe20000100800 */
[----:B----4-:R-:W-:Y:S01]  /*64b20*/  HMMA.16816.F32 R12, R16, R22, R12 ;  /* 0x00000016100c723c */ /* 0x010fe2000000180c */
[----:B------:R-:W-:-:S02]  /*64b30*/  MOV R2, R22 ;  /* 0x0000001600027202 */ /* 0x000fc40000000f00 */
[----:B------:R-:W-:Y:S11]  /*64b40*/  MOV R0, R23 ;  /* 0x0000001700007202 */ /* 0x000ff60000000f00 */
[----:B------:R-:W-:Y:S09]  /*64b50*/  @!UPT UIADD3 URZ, URZ, URZ, URZ ;  /* 0x0000003f3f3ff290 */ /* 0x000ff2000fffe03f */
[----:B------:R-:W-:Y:S01]  /*64b60*/  STL.64 [R1+0xd70], R12 ;  /* 0x000d700c01007387 */ /* 0x000fe20000100a00 */
[----:B------:R0:W-:Y:S03]  /*64b70*/  STL.64 [R1+0xd78], R14 ;  /* 0x000d780e01007387 */ /* 0x0001e60000100a00 */
[----:B0-----:R-:W4:Y:S01]  /*64b80*/  LDL.LU.64 R14, [R1+0x3e70] ;  /* 0x003e7000010e7983 */ /* 0x001f220000300a00 */
[----:B------:R-:W4:Y:S02]  /*64b90*/  LDL.LU.64 R12, [R1+0x3e68] ;  /* 0x003e6800010c7983 */ /* 0x000f240000300a00 */
[----:B------:R-:W4:Y:S02]  /*64ba0*/  LDL.LU.64 R22, [R1+0x3e60] ;  /* 0x003e600001167983 */ /* 0x000f240000300a00 */
[----:B------:R-:W-:Y:S01]  /*64bb0*/  STL [R1+0x3d50], R0 ;  /* 0x003d500001007387 */ /* 0x000fe20000100800 */
[----:B------:R-:W-:Y:S01]  /*64bc0*/  STL [R1+0x3d4c], R2 ;  /* 0x003d4c0201007387 */ /* 0x000fe20000100800 */
[C---:B----4-:R-:W-:Y:S01]  /*64bd0*/  HMMA.16816.F32 R12, R16.reuse, R22, R12 ;  /* 0x00000016100c723c */ /* 0x050fe2000000180c */
[----:B------:R-:W-:Y:S01]  /*64be0*/  IMAD.MOV.U32 R24, RZ, RZ, R22 ;  /* 0x000000ffff187224 */ /* 0x000fe200078e0016 */
[----:B------:R-:W-:Y:S11]  /*64bf0*/  MOV R5, R23 ;  /* 0x0000001700057202 */ /* 0x000ff60000000f00 */
[----:B------:R-:W-:Y:S10]  /*64c00*/  @!UPT UIADD3 URZ, URZ, URZ, URZ ;  /* 0x0000003f3f3ff290 */ /* 0x000ff4000fffe03f */
[----:B------:R-:W-:Y:S01]  /*64c10*/  STL.64 [R1+0xd60], R12 ;  /* 0x000d600c01007387 */ /* 0x000fe20000100a00 */
[----:B------:R0:W-:Y:S03]  /*64c20*/  STL.64 [R1+0xd68], R14 ;  /* 0x000d680e01007387 */ /* 0x0001e60000100a00 */
[----:B0-----:R-:W4:Y:S01]  /*64c30*/  LDL.LU.64 R14, [R1+0x3e58] ;  /* 0x003e5800010e7983 */ /* 0x001f220000300a00 */
[----:B------:R-:W4:Y:S02]  /*64c40*/  LDL.LU.64 R12, [R1+0x3e50] ;  /* 0x003e5000010c7983 */ /* 0x000f240000300a00 */
[----:B------:R-:W4:Y:S02]  /*64c50*/  LDL.LU.64 R22, [R1+0x3e48] ;  /* 0x003e480001167983 */ /* 0x000f240000300a00 */
[----:B------:R-:W-:Y:S01]  /*64c60*/  STL [R1+0x3d58], R5 ;  /* 0x003d580501007387 */ /* 0x000fe20000100800 */
[----:B------:R-:W-:Y:S01]  /*64c70*/  STL [R1+0x3d54], R24 ;  /* 0x003d541801007387 */ /* 0x000fe20000100800 */
[----:B----4-:R-:W-:Y:S01]  /*64c80*/  HMMA.16816.F32 R12, R16, R22, R12 ;  /* 0x00000016100c723c */ /* 0x010fe2000000180c */
[----:B------:R-:W-:Y:S11]  /*64c90*/  IMAD.MOV.U32 R25, RZ, RZ, R23 ;  /* 0x000000ffff197224 */ /* 0x000ff600078e0017 */
[----:B------:R-:W-:Y:S11]  /*64ca0*/  @!UPT UIADD3 URZ, URZ, URZ, URZ ;  /* 0x0000003f3f3ff290 */ /* 0x000ff6000fffe03f */
[----:B------:R0:W-:Y:S01]  /*64cb0*/  STL.64 [R1+0xd50], R12 ;  /* 0x000d500c01007387 */ /* 0x0001e20000100a00 */
[----:B------:R-:W-:Y:S03]  /*64cc0*/  STL.64 [R1+0xd58], R14 ;  /* 0x000d580e01007387 */ /* 0x000fe60000100a00 */
[----:B0-----:R-:W4:Y:S01]  /*64cd0*/  LDL.LU.64 R12, [R1+0x3e40] ;  /* 0x003e4000010c7983 */ /* 0x001f220000300a00 */
[----:B------:R-:W4:Y:S02]  /*64ce0*/  LDL.LU.64 R20, [R1+0x3e38] ;  /* 0x003e380001147983 */ /* 0x000f240000300a00 */
[----:B------:R0:W-:Y:S02]  /*64cf0*/  STL [R1+0x3d60], R25 ;  /* 0x003d601901007387 */ /* 0x0001e40000100800 */
[----:B--2---:R1:W-:Y:S01]  /*64d00*/  STL.64 [R1+0x3e18], R26 ;  /* 0x003e181a01007387 */ /* 0x0043e20000100a00 */
[----:B------:R-:W2:Y:S04]  /*64d10*/  LDL.LU R24, [R1+0x910] ;  /* 0x0009100001187983 */ /* 0x000ea80000300800 */
[----:B0-----:R-:W2:Y:S01]  /*64d20*/  LDL.LU R25, [R1+0x914] ;  /* 0x0009140001197983 */ /* 0x001ea20000300800 */
[----:B-1----:R-:W2:Y:S02]  /*64d30*/  LDL.LU R26, [R1+0x918] ;  /* 0x00091800011a7983 */ /* 0x002ea40000300800 */
[----:B------:R-:W2:Y:S01]  /*64d40*/  LDL.LU R27, [R1+0x91c] ;  /* 0x00091c00011b7983 */ /* 0x000ea20000300800 */
[----:B------:R-:W-:-:S02]  /*64d50*/  MOV R28, R22 ;  /* 0x00000016001c7202 */ /* 0x000fc40000000f00 */
[----:B---3--:R-:W-:-:S03]  /*64d60*/  MOV R4, R10 ;  /* 0x0000000a00047202 */ /* 0x008fc60000000f00 */
[----:B------:R-:W-:Y:S01]  /*64d70*/  STL [R1+0x3d5c], R28 ;  /* 0x003d5c1c01007387 */ /* 0x000fe20000100800 */
[----:B------:R-:W-:Y:S01]  /*64d80*/  MOV R29, R11 ;  /* 0x0000000b001d7202 */ /* 0x000fe20000000f00 */
[C---:B--2---:R-:W-:Y:S11]  /*64d90*/  HMMA.16816.F32 R24, R16.reuse, R10, R24 ;  /* 0x0000000a1018723c */ /* 0x044ff60000001818 */
[----:B------:R-:W-:Y:S11]  /*64da0*/  @!UPT UIADD3 URZ, URZ, URZ, URZ ;  /* 0x0000003f3f3ff290 */ /* 0x000ff6000fffe03f */
[----:B------:R-:W-:Y:S01]  /*64db0*/  @!UPT UIADD3 URZ, URZ, URZ, URZ ;  /* 0x0000003f3f3ff290 */ /* 0x000fe2000fffe03f */
[----:B------:R-:W-:Y:S01]  /*64dc0*/  STL.64 [R1+0xd40], R24 ;  /* 0x000d401801007387 */ /* 0x000fe20000100a00 */
[----:B------:R-:W-:Y:S02]  /*64dd0*/  STL.64 [R1+0xd48], R26 ;  /* 0x000d481a01007387 */ /* 0x000fe40000100a00 */
[----:B------:R-:W2:Y:S02]  /*64de0*/  LDL.LU R8, [R1+0x870] ;  /* 0x0008700001087983 */ /* 0x000ea40000300800 */
[----:B------:R-:W2:Y:S01]  /*64df0*/  LDL.LU R9, [R1+0x874] ;  /* 0x0008740001097983 */ /* 0x000ea20000300800 */
[----:B------:R-:W3:Y:S01]  /*64e00*/  LDL.LU R10, [R1+0x878] ;  /* 0x00087800010a7983 */ /* 0x000ee20000300800 */
[----:B------:R-:W3:Y:S03]  /*64e10*/  LDL.LU R11, [R1+0x87c] ;  /* 0x00087c00010b7983 */ /* 0x000ee60000300800 */
[----:B---3--:R4:W-:Y:S01]  /*64e20*/  STL.64 [R1+0x3d90], R10 ;  /* 0x003d900a01007387 */ /* 0x0089e20000100a00 */
[----:B--2---:R-:W-:Y:S01]  /*64e30*/  STL.64 [R1+0x3d88], R8 ;  /* 0x003d880801007387 */ /* 0x004fe20000100a00 */
[----:B----4-:R-:W-:Y:S01]  /*64e40*/  MOV R11, R12 ;  /* 0x0000000c000b7202 */ /* 0x010fe20000000f00 */
[----:B------:R-:W-:Y:S01]  /*64e50*/  IMAD.MOV.U32 R10, RZ, RZ, R13 ;  /* 0x000000ffff0a7224 */ /* 0x000fe200078e000d */
[----:B------:R-:W2:Y:S01]  /*64e60*/  LDL.LU R12, [R1+0x890] ;  /* 0x00089000010c7983 */ /* 0x000ea20000300800 */
[----:B------:R-:W2:Y:S02]  /*64e70*/  LDL.LU R13, [R1+0x894] ;  /* 0x00089400010d7983 */ /* 0x000ea40000300800 */
[----:B------:R-:W3:Y:S02]  /*64e80*/  LDL.LU R14, [R1+0x898] ;  /* 0x00089800010e7983 */ /* 0x000ee40000300800 */
[----:B------:R-:W3:Y:S02]  /*64e90*/  LDL.LU R15, [R1+0x89c] ;  /* 0x00089c00010f7983 */ /* 0x000ee40000300800 */
[----:B---3--:R0:W-:Y:S01]  /*64ea0*/  STL.64 [R1+0x3dc0], R14 ;  /* 0x003dc00e01007387 */ /* 0x0081e20000100a00 */
[----:B--2---:R-:W-:Y:S02]  /*64eb0*/  STL.64 [R1+0x3db8], R12 ;  /* 0x003db80c01007387 */ /* 0x004fe40000100a00 */
[----:B------:R-:W2:Y:S02]  /*64ec0*/  LDL.LU R24, [R1+0x8f0] ;  /* 0x0008f00001187983 */ /* 0x000ea40000300800 */
[----:B------:R-:W2:Y:S01]  /*64ed0*/  LDL.LU R25, [R1+0x8f4] ;  /* 0x0008f40001197983 */ /* 0x000ea20000300800 */
[----:B------:R-:W3:Y:S01]  /*64ee0*/  LDL.LU R26, [R1+0x8f8] ;  /* 0x0008f800011a7983 */ /* 0x000ee20000300800 */
[----:B------:R-:W3:Y:S01]  /*64ef0*/  LDL.LU R27, [R1+0x8fc] ;  /* 0x0008fc00011b7983 */ /* 0x000ee20000300800 */
[----:B0-----:R-:W-:Y:S01]  /*64f00*/  MOV R14, R21 ;  /* 0x00000015000e7202 */ /* 0x001fe20000000f00 */
[----:B------:R-:W-:Y:S01]  /*64f10*/  IMAD.MOV.U32 R15, RZ, RZ, R20 ;  /* 0x000000ffff0f7224 */ /* 0x000fe200078e0014 */
[----:B---3--:R0:W-:Y:S01]  /*64f20*/  STL.64 [R1+0x3e28], R26 ;  /* 0x003e281a01007387 */ /* 0x0081e20000100a00 */
[----:B--2---:R-:W-:Y:S03]  /*64f30*/  STL.64 [R1+0x3e20], R24 ;  /* 0x003e201801007387 */ /* 0x004fe60000100a00 */
[----:B0-----:R-:W2:Y:S01]  /*64f40*/  LDL.64 R26, [R1+0x118] ;  /* 0x00011800011a7983 */ /* 0x001ea20000100a00 */
[----:B------:R0:W-:Y:S03]  /*64f50*/  STL.64 [R1+0x3de0], R14 ;  /* 0x003de00e01007387 */ /* 0x0001e60000100a00 */
[----:B0-----:R-:W3:Y:S04]  /*64f60*/  LDL.64 R14, [R1+0xe8] ;  /* 0x0000e800010e7983 */ /* 0x001ee80000100a00 */
[----:B---3--:R0:W-:Y:S04]  /*64f70*/  STL.64 [R1+0x3df8], R14 ;  /* 0x003df80e01007387 */ /* 0x0081e80000100a00 */
[----:B0-----:R-:W3:Y:S04]  /*64f80*/  LDL.64 R14, [R1+0xf8] ;  /* 0x0000f800010e7983 */ /* 0x001ee80000100a00 */
[----:B---3--:R0:W-:Y:S04]  /*64f90*/  STL.64 [R1+0x3e10], R14 ;  /* 0x003e100e01007387 */ /* 0x0081e80000100a00 */
[----:B0-----:R-:W3:Y:S04]  /*64fa0*/  LDL.64 R14, [R1+0x108] ;  /* 0x00010800010e7983 */ /* 0x001ee80000100a00 */
[----:B---3--:R0:W-:Y:S01]  /*64fb0*/  STL.64 [R1+0x3e30], R14 ;  /* 0x003e300e01007387 */ /* 0x0081e20000100a00 */
[----:B------:R-:W2:Y:S02]  /*64fc0*/  LDL.LU R12, [R1+0x900] ;  /* 0x00090000010c7983 */ /* 0x000ea40000300800 */
[----:B------:R-:W2:Y:S01]  /*64fd0*/  LDL.LU R13, [R1+0x904] ;  /* 0x00090400010d7983 */ /* 0x000ea20000300800 */
[----:B0-----:R-:W2:Y:S01]  /*64fe0*/  LDL.LU R14, [R1+0x908] ;  /* 0x00090800010e7983 */ /* 0x001ea20000300800 */
[----:B------:R-:W2:Y:S02]  /*64ff0*/  LDL.LU R15, [R1+0x90c] ;  /* 0x00090c00010f7983 */ /* 0x000ea40000300800 */
[----:B------:R-:W3:Y:S02]  /*65000*/  LDL.LU R20, [R1+0x8b0] ;  /* 0x0008b00001147983 */ /* 0x000ee40000300800 */
[----:B------:R-:W3:Y:S01]  /*65010*/  LDL.LU R21, [R1+0x8b4] ;  /* 0x0008b40001157983 */ /* 0x000ee20000300800 */
[----:B------:R-:W4:Y:S01]  /*65020*/  LDL.LU R22, [R1+0x8b8] ;  /* 0x0008b80001167983 */ /* 0x000f220000300800 */
[----:B------:R-:W4:Y:S03]  /*65030*/  LDL.LU R23, [R1+0x8bc] ;  /* 0x0008bc0001177983 */ /* 0x000f260000300800 */
        /* <DEDUP_REMOVED lines=11> */
[----:B------:R-:W2:Y:S02]  /*650f0*/  LDL.LU R22, [R1+0x8e8] ;  /* 0x0008e80001167983 */ /* 0x000ea40000300800 */
[----:B------:R-:W2:Y:S01]  /*65100*/  LDL.LU R23, [R1+0x8ec] ;  /* 0x0008ec0001177983 */ /* 0x000ea20000300800 */
[----:B------:R0:W-:Y:S04]  /*65110*/  STL.64 [R1+0x3da8], R10 ;  /* 0x003da80a01007387 */ /* 0x0001e80000100a00 */
[----:B0-----:R-:W3:Y:S01]  /*65120*/  LDL.64 R10, [R1+0x18] ;  /* 0x00001800010a7983 */ /* 0x001ee20000100a00 */
[----:B------:R-:W-:-:S02]  /*65130*/  MOV R2, R26 ;  /* 0x0000001a00027202 */ /* 0x000fc40000000f00 */
[----:B------:R-:W-:Y:S01]  /*65140*/  MOV R3, R27 ;  /* 0x0000001b00037202 */ /* 0x000fe20000000f00 */
[----:B---3--:R0:W-:Y:S01]  /*65150*/  STL.64 [R1+0x3dc8], R10 ;  /* 0x003dc80a01007387 */ /* 0x0081e20000100a00 */
[----:B------:R-:W3:Y:S02]  /*65160*/  LDL.LU R8, [R1+0x8a0] ;  /* 0x0008a00001087983 */ /* 0x000ee40000300800 */
[----:B------:R-:W3:Y:S01]  /*65170*/  LDL.LU R9, [R1+0x8a4] ;  /* 0x0008a40001097983 */ /* 0x000ee20000300800 */
[----:B0-----:R-:W3:Y:S01]  /*65180*/  LDL.LU R10, [R1+0x8a8] ;  /* 0x0008a800010a7983 */ /* 0x001ee20000300800 */
[----:B------:R-:W3:Y:S02]  /*65190*/  LDL.LU R11, [R1+0x8ac] ;  /* 0x0008ac00010b7983 */ /* 0x000ee40000300800 */
[----:B------:R-:W-:Y:S02]  /*651a0*/  STL [R1+0x3d64], R4 ;  /* 0x003d640401007387 */ /* 0x000fe40000100800 */
[----:B------:R-:W-:Y:S01]  /*651b0*/  STL.64 [R1+0xd30], R12 ;  /* 0x000d300c01007387 */ /* 0x000fe20000100a00 */
[----:B------:R0:W-:Y:S04]  /*651c0*/  STL.64 [R1+0xd38], R14 ;  /* 0x000d380e01007387 */ /* 0x0001e80000100a00 */
[----:B0-----:R-:W4:Y:S01]  /*651d0*/  LDL.LU.64 R14, [R1+0x3e30] ;  /* 0x003e3000010e7983 */ /* 0x001f220000300a00 */
[----:B------:R-:W4:Y:S02]  /*651e0*/  LDL.LU.64 R26, [R1+0x3e28] ;  /* 0x003e2800011a7983 */ /* 0x000f240000300a00 */
[----:B------:R-:W4:Y:S02]  /*651f0*/  LDL.LU.64 R24, [R1+0x3e20] ;  /* 0x003e200001187983 */ /* 0x000f240000300a00 */
[C---:B----4-:R-:W-:Y:S01]  /*65200*/  HMMA.16816.F32 R24, R16.reuse, R14, R24 ;  /* 0x0000000e1018723c */ /* 0x050fe20000001818 */
[----:B------:R-:W-:Y:S11]  /*65210*/  MOV R0, R15 ;  /* 0x0000000f00007202 */ /* 0x000ff60000000f00 */
[----:B------:R-:W-:Y:S11]  /*65220*/  @!UPT UIADD3 URZ, URZ, URZ, URZ ;  /* 0x0000003f3f3ff290 */ /* 0x000ff6000fffe03f */
[----:B------:R0:W-:Y:S01]  /*65230*/  STL.64 [R1+0xd20], R24 ;  /* 0x000d201801007387 */ /* 0x0001e20000100a00 */
[----:B------:R1:W-:Y:S02]  /*65240*/  STL.64 [R1+0xd28], R26 ;  /* 0x000d281a01007387 */ /* 0x0003e40000100a00 */
[----:B0-----:R-:W-:Y:S01]  /*65250*/  IMAD.MOV.U32 R24, RZ, RZ, R14 ;  /* 0x000000ffff187224 */ /* 0x001fe200078e000e */
[----:B-1----:R-:W4:Y:S01]  /*65260*/  LDL.LU.64 R26, [R1+0x3e18] ;  /* 0x003e1800011a7983 */ /* 0x002f220000300a00 */
[----:B------:R-:W2:Y:S02]  /*65270*/  LDL.LU.64 R14, [R1+0x3e10] ;  /* 0x003e1000010e7983 */ /* 0x000ea40000300a00 */
[C---:B--2---:R-:W-:Y:S01]  /*65280*/  HMMA.16816.F32 R20, R16.reuse, R14, R20 ;  /* 0x0000000e1014723c */ /* 0x044fe20000001814 */
[----:B------:R-:W-:Y:S01]  /*65290*/  MOV R28, R14 ;  /* 0x0000000e001c7202 */ /* 0x000fe20000000f00 */
[----:B------:R-:W-:Y:S11]  /*652a0*/  IMAD.MOV.U32 R5, RZ, RZ, R15 ;  /* 0x000000ffff057224 */ /* 0x000ff600078e000f */
[----:B------:R-:W-:Y:S10]  /*652b0*/  @!UPT UIADD3 URZ, URZ, URZ, URZ ;  /* 0x0000003f3f3ff290 */ /* 0x000ff4000fffe03f */
[----:B------:R-:W-:Y:S01]  /*652c0*/  STL.64 [R1+0xd10], R20 ;  /* 0x000d101401007387 */ /* 0x000fe20000100a00 */
[----:B------:R0:W-:Y:S03]  /*652d0*/  STL.64 [R1+0xd18], R22 ;  /* 0x000d181601007387 */ /* 0x0001e60000100a00 */
[----:B0-----:R-:W2:Y:S01]  /*652e0*/  LDL.LU.64 R22, [R1+0x3e08] ;  /* 0x003e080001167983 */ /* 0x001ea20000300a00 */
[----:B------:R-:W2:Y:S02]  /*652f0*/  LDL.LU.64 R20, [R1+0x3e00] ;  /* 0x003e000001147983 */ /* 0x000ea40000300a00 */
[----:B------:R-:W2:Y:S02]  /*65300*/  LDL.LU.64 R14, [R1+0x3df8] ;  /* 0x003df800010e7983 */ /* 0x000ea40000300a00 */
[----:B--2---:R-:W-:Y:S01]  /*65310*/  HMMA.16816.F32 R20, R16, R14, R20 ;  /* 0x0000000e1014723c */ /* 0x004fe20000001814 */
[----:B------:R-:W-:-:S02]  /*65320*/  MOV R4, R14 ;  /* 0x0000000e00047202 */ /* 0x000fc40000000f00 */
[----:B------:R-:W-:Y:S11]  /*65330*/  MOV R25, R15 ;  /* 0x0000000f00197202 */ /* 0x000ff60000000f00 */
[----:B------:R-:W-:Y:S09]  /*65340*/  @!UPT UIADD3 URZ, URZ, URZ, URZ ;  /* 0x0000003f3f3ff290 */ /* 0x000ff2000fffe03f */
[----:B------:R-:W-:Y:S01]  /*65350*/  STL.64 [R1+0xd00], R20 ;  /* 0x000d001401007387 */ /* 0x000fe20000100a00 */
[----:B------:R0:W-:Y:S03]  /*65360*/  STL.64 [R1+0xd08], R22 ;  /* 0x000d081601007387 */ /* 0x0001e60000100a00 */
[----:B0-----:R-:W4:Y:S01]  /*65370*/  LDL.LU.64 R22, [R1+0x3df0] ;  /* 0x003df00001167983 */ /* 0x001f220000300a00 */
[----:B------:R-:W4:Y:S02]  /*65380*/  LDL.LU.64 R20, [R1+0x3de8] ;  /* 0x003de80001147983 */ /* 0x000f240000300a00 */
[----:B------:R-:W3:Y:S02]  /*65390*/  LDL.LU.64 R14, [R1+0x3de0] ;  /* 0x003de000010e7983 */ /* 0x000ee40000300a00 */
[----:B------:R-:W-:Y:S01]  /*653a0*/  STL.64 [R1+0x3d70], R6 ;  /* 0x003d700601007387 */ /* 0x000fe20000100a00 */
[----:B------:R0:W-:Y:S04]  /*653b0*/  STL.64 [R1+0x3d68], R4 ;  /* 0x003d680401007387 */ /* 0x0001e80000100a00 */
[----:B0-----:R-:W2:Y:S01]  /*653c0*/  LDL.LU R4, [R1+0x860] ;  /* 0x0008600001047983 */ /* 0x001ea20000300800 */
[----:B------:R-:W2:Y:S02]  /*653d0*/  LDL.LU R5, [R1+0x864] ;  /* 0x0008640001057983 */ /* 0x000ea40000300800 */
[----:B------:R-:W2:Y:S02]  /*653e0*/  LDL.LU R6, [R1+0x868] ;  /* 0x0008680001067983 */ /* 0x000ea40000300800 */
[----:B------:R-:W2:Y:S01]  /*653f0*/  LDL.LU R7, [R1+0x86c] ;  /* 0x00086c0001077983 */ /* 0x000ea20000300800 */
[----:B----4-:R-:W-:Y:S01]  /*65400*/  HMMA.16816.F32 R16, R16, R26, R20 ;  /* 0x0000001a1010723c */ /* 0x010fe20000001814 */
[----:B--2---:R-:W-:Y:S01]  /*65410*/  STL.64 [R1+0x3da0], R6 ;  /* 0x003da00601007387 */ /* 0x004fe20000100a00 */
[----:B------:R0:W-:Y:S03]  /*65420*/  STL.64 [R1+0x3d98], R4 ;  /* 0x003d980401007387 */ /* 0x0001e60000100a00 */
[----:B0-----:R-:W2:Y:S01]  /*65430*/  LDL.LU R4, [R1+0x880] ;  /* 0x0008800001047983 */ /* 0x001ea20000300800 */
[----:B------:R-:W2:Y:S02]  /*65440*/  LDL.LU R5, [R1+0x884] ;  /* 0x0008840001057983 */ /* 0x000ea40000300800 */
[----:B------:R-:W2:Y:S02]  /*65450*/  LDL.LU R6, [R1+0x888] ;  /* 0x0008880001067983 */ /* 0x000ea40000300800 */
[----:B------:R-:W2:Y:S01]  /*65460*/  LDL.LU R7, [R1+0x88c] ;  /* 0x00088c0001077983 */ /* 0x000ea20000300800 */
[----:B------:R-:W3:Y:S01]  /*65470*/  LDL.LU.64 R22, [R1+0x3dd8] ;  /* 0x003dd80001167983 */ /* 0x000ee20000300a00 */
[----:B------:R-:W3:Y:S11]  /*65480*/  LDL.LU.64 R20, [R1+0x3dd0] ;  /* 0x003dd00001147983 */ /* 0x000ef60000300a00 */
[----:B------:R0:W-:Y:S02]  /*65490*/  STL.64 [R1+0x1d0], R16 ;  /* 0x0001d01001007387 */ /* 0x0001e40000100a00 */
[----:B------:R1:W-:Y:S01]  /*654a0*/  STL.64 [R1+0x1d8], R18 ;  /* 0x0001d81201007387 */ /* 0x0003e20000100a00 */
[----:B0-----:R-:W4:Y:S01]  /*654b0*/  LDL.LU R16, [R1+0x850] ;  /* 0x0008500001107983 */ /* 0x001f220000300800 */
[----:B------:R-:W4:Y:S02]  /*654c0*/  LDL.LU R17, [R1+0x854] ;  /* 0x0008540001117983 */ /* 0x000f240000300800 */
[----:B-1----:R-:W4:Y:S02]  /*654d0*/  LDL.LU R18, [R1+0x858] ;  /* 0x0008580001127983 */ /* 0x002f240000300800 */
[----:B------:R-:W4:Y:S01]  /*654e0*/  LDL.LU R19, [R1+0x85c] ;  /* 0x00085c0001137983 */ /* 0x000f220000300800 */
[----:B------:R-:W-:Y:S01]  /*654f0*/  STL.64 [R1+0x3c70], R26 ;  /* 0x003c701a01007387 */ /* 0x000fe20000100a00 */
[C---:B---3--:R-:W-:Y:S03]  /*65500*/  HMMA.16816.F32 R12, R20.reuse, R14, R8 ;  /* 0x0000000e140c723c */ /* 0x048fe60000001808 */
[----:B------:R-:W3:Y:S11]  /*65510*/  LDL.LU.64 R10, [R1+0x3dc8] ;  /* 0x003dc800010a7983 */ /* 0x000ef60000300a00 */
[----:B------:R-:W-:Y:S09]  /*65520*/  @!UPT UIADD3 URZ, URZ, URZ, URZ ;  /* 0x0000003f3f3ff290 */ /* 0x000ff2000fffe03f */
[----:B------:R-:W-:Y:S01]  /*65530*/  STL.64 [R1+0x1c0], R12 ;  /* 0x0001c00c01007387 */ /* 0x000fe20000100a00 */
[----:B------:R0:W-:Y:S03]  /*65540*/  STL.64 [R1+0x1c8], R14 ;  /* 0x0001c80e01007387 */ /* 0x0001e60000100a00 */
[----:B0-----:R-:W3:Y:S01]  /*65550*/  LDL.LU.64 R14, [R1+0x3dc0] ;  /* 0x003dc000010e7983 */ /* 0x001ee20000300a00 */
[----:B------:R-:W3:Y:S02]  /*65560*/  LDL.LU.64 R12, [R1+0x3db8] ;  /* 0x003db800010c7983 */ /* 0x000ee40000300a00 */
[C---:B---3--:R-:W-:Y:S11]  /*65570*/  HMMA.16816.F32 R12, R20.reuse, R10, R12 ;  /* 0x0000000a140c723c */ /* 0x048ff6000000180c */
[----:B------:R-:W-:Y:S11]  /*65580*/  @!UPT UIADD3 URZ, URZ, URZ, URZ ;  /* 0x0000003f3f3ff290 */ /* 0x000ff6000fffe03f */
[----:B------:R-:W-:Y:S01]  /*65590*/  @!UPT UIADD3 URZ, URZ, URZ, URZ ;  /* 0x0000003f3f3ff290 */ /* 0x000fe2000fffe03f */
[----:B------:R0:W-:Y:S01]  /*655a0*/  STL.64 [R1+0x1b0], R12 ;  /* 0x0001b00c01007387 */ /* 0x0001e20000100a00 */
[----:B------:R1:W-:Y:S02]  /*655b0*/  STL.64 [R1+0x1b8], R14 ;  /* 0x0001b80e01007387 */ /* 0x0003e40000100a00 */
[----:B0-----:R-:W-:Y:S01]  /*655c0*/  IMAD.MOV.U32 R13, RZ, RZ, R10 ;  /* 0x000000ffff0d7224 */ /* 0x001fe200078e000a */
[----:B-1----:R-:W3:Y:S01]  /*655d0*/  LDL.LU.64 R14, [R1+0x3db0] ;  /* 0x003db000010e7983 */ /* 0x002ee20000300a00 */
[----:B------:R-:W-:Y:S02]  /*655e0*/  MOV R12, R11 ;  /* 0x0000000b000c7202 */ /* 0x000fe40000000f00 */
[----:B------:R-:W2:Y:S02]  /*655f0*/  LDL.LU.64 R10, [R1+0x3da8] ;  /* 0x003da800010a7983 */ /* 0x000ea40000300a00 */
[C---:B--2---:R-:W-:Y:S01]  /*65600*/  HMMA.16816.F32 R8, R20.reuse, R10, R4 ;  /* 0x0000000a1408723c */ /* 0x044fe20000001804 */
[----:B------:R-:W2:Y:S01]  /*65610*/  LDL.LU.64 R6, [R1+0x3da0] ;  /* 0x003da00001067983 */ /* 0x000ea20000300a00 */
[----:B------:R-:W2:Y:S11]  /*65620*/  LDL.LU.64 R4, [R1+0x3d98] ;  /* 0x003d980001047983 */ /* 0x000eb60000300a00 */
        /* <DEDUP_REMOVED lines=9> */
[----:B------:R0:W-:Y:S03]  /*656c0*/  STL.64 [R1+0x198], R10 ;  /* 0x0001980a01007387 */ /* 0x0001e60000100a00 */
[----:B0-----:R-:W2:Y:S01]  /*656d0*/  LDL.LU.64 R10, [R1+0x3d80] ;  /* 0x003d8000010a7983 */ /* 0x001ea20000300a00 */
[----:B------:R-:W3:Y:S02]  /*656e0*/  LDL.LU R9, [R1+0x3d78] ;  /* 0x003d780001097983 */ /* 0x000ee40000300800 */
[----:B------:R-:W-:Y:S01]  /*656f0*/  STL.64 [R1+0x3c10], R14 ;  /* 0x003c100e01007387 */ /* 0x000fe20000100a00 */
[C---:B--2---:R-:W-:Y:S11]  /*65700*/  HMMA.16816.F32 R4, R20.reuse, R10, R4 ;  /* 0x0000000a1404723c */ /* 0x044ff60000001804 */
[----:B------:R-:W-:Y:S11]  /*65710*/  @!UPT UIADD3 URZ, URZ, URZ, URZ ;  /* 0x0000003f3f3ff290 */ /* 0x000ff6000fffe03f */
[----:B------:R-:W-:Y:S01]  /*65720*/  @!UPT UIADD3 URZ, URZ, URZ, URZ ;  /* 0x0000003f3f3ff290 */ /* 0x000fe2000fffe03f */
[----:B------:R-:W-:Y:S01]  /*65730*/  STL.64 [R1+0x180], R4 ;  /* 0x0001800401007387 */ /* 0x000fe20000100a00 */
[----:B------:R0:W-:Y:S03]  /*65740*/  STL.64 [R1+0x188], R6 ;  /* 0x0001880601007387 */ /* 0x0001e60000100a00 */
[----:B0-----:R-:W4:Y:S01]  /*65750*/  LDL.LU.64 R6, [R1+0x3d70] ;  /* 0x003d700001067983 */ /* 0x001f220000300a00 */
[----:B------:R-:W2:Y:S02]  /*65760*/  LDL.LU.64 R4, [R1+0x3d68] ;  /* 0x003d680001047983 */ /* 0x000ea40000300a00 */
[----:B------:R-:W2:Y:S01]  /*65770*/  LDL.64 R14, [R1+0x8] ;  /* 0x00000800010e7983 */ /* 0x000ea20000100a00 */
[----:B----4-:R-:W-:Y:S01]  /*65780*/  HMMA.16816.F32 R16, R20, R6, R16 ;  /* 0x000000061410723c */ /* 0x010fe20000001810 */
[----:B--2---:R0:W-:Y:S01]  /*65790*/  STL.64 [R1+0x3c28], R14 ;  /* 0x003c280e01007387 */ /* 0x0041e20000100a00 */
[----:B------:R-:W-:Y:S02]  /*657a0*/  STL.64 [R1+0x3c08], R10 ;  /* 0x003c080a01007387 */ /* 0x000fe40000100a00 */
[----:B---3--:R1:W-:Y:S02]  /*657b0*/  STL [R1+0x3c00], R9 ;  /* 0x003c000901007387 */ /* 0x0083e40000100800 */
[----:B------:R-:W2:Y:S01]  /*657c0*/  LDL.LU R8, [R1+0x780] ;  /* 0x0007800001087983 */ /* 0x000ea20000300800 */
[----:B0-----:R-:W-:Y:S01]  /*657d0*/  MOV R14, R13 ;  /* 0x0000000d000e7202 */ /* 0x001fe20000000f00 */
[----:B------:R-:W-:Y:S11]  /*657e0*/  IMAD.MOV.U32 R15, RZ, RZ, R12 ;  /* 0x000000ffff0f7224 */ /* 0x000ff600078e000c */
[----:B------:R-:W-:Y:S04]  /*657f0*/  @!UPT UIADD3 URZ, URZ, URZ, URZ ;  /* 0x0000003f3f3ff290 */ /* 0x000fe8000fffe03f */
[----:B------:R-:W-:Y:S01]  /*65800*/  STL.64 [R1+0x170], R16 ;  /* 0x0001701001007387 */ /* 0x000fe20000100a00 */
[----:B------:R-:W-:Y:S02]  /*65810*/  STL.64 [R1+0x178], R18 ;  /* 0x0001781201007387 */ /* 0x000fe40000100a00 */
[----:B-1----:R-:W2:Y:S02]  /*65820*/  LDL.LU R9, [R1+0x784] ;  /* 0x0007840001097983 */ /* 0x002ea40000300800 */
[----:B------:R-:W3:Y:S01]  /*65830*/  LDL.LU R10, [R1+0x788] ;  /* 0x00078800010a7983 */ /* 0x000ee20000300800 */
[----:B------:R-:W3:Y:S01]  /*65840*/  LDL.LU R11, [R1+0x78c] ;  /* 0x00078c00010b7983 */ /* 0x000ee20000300800 */
[----:B------:R0:W-:Y:S03]  /*65850*/  STL.64 [R1+0x3c40], R14 ;  /* 0x003c400e01007387 */ /* 0x0001e60000100a00 */
[----:B0-----:R-:W4:Y:S04]  /*65860*/  LDL.64 R14, [R1+0x28] ;  /* 0x00002800010e7983 */ /* 0x001f280000100a00 */
[----:B----4-:R0:W-:Y:S01]  /*65870*/  STL.64 [R1+0x3c68], R14 ;  /* 0x003c680e01007387 */ /* 0x0101e20000100a00 */
[----:B------:R-:W4:Y:S02]  /*65880*/  LDL.LU R12, [R1+0x7c0] ;  /* 0x0007c000010c7983 */ /* 0x000f240000300800 */
[----:B------:R-:W4:Y:S01]  /*65890*/  LDL.LU R13, [R1+0x7c4] ;  /* 0x0007c400010d7983 */ /* 0x000f220000300800 */
[----:B0-----:R-:W2:Y:S01]  /*658a0*/  LDL.LU R14, [R1+0x7c8] ;  /* 0x0007c800010e7983 */ /* 0x001ea20000300800 */
[----:B------:R-:W2:Y:S01]  /*658b0*/  LDL.LU R15, [R1+0x7cc] ;  /* 0x0007cc00010f7983 */ /* 0x000ea20000300800 */
[----:B------:R-:W-:-:S02]  /*658c0*/  MOV R26, R4 ;  /* 0x00000004001a7202 */ /* 0x000fc40000000f00 */
[----:B------:R-:W-:Y:S01]  /*658d0*/  MOV R27, R25 ;  /* 0x00000019001b7202 */ /* 0x000fe20000000f00 */
[----:B--2---:R-:W-:Y:S01]  /*658e0*/  STL.64 [R1+0x3c80], R14 ;  /* 0x003c800e01007387 */ /* 0x004fe20000100a00 */
[----:B----4-:R0:W-:Y:S02]  /*658f0*/  STL.64 [R1+0x3c78], R12 ;  /* 0x003c780c01007387 */ /* 0x0101e40000100a00 */
[----:B------:R-:W2:Y:S02]  /*65900*/  LDL.LU R4, [R1+0x3d64] ;  /* 0x003d640001047983 */ /* 0x000ea40000300800 */
[----:B------:R-:W4:Y:S01]  /*65910*/  LDL.LU R25, [R1+0x3d60] ;  /* 0x003d600001197983 */ /* 0x000f220000300800 */
[----:B------:R1:W-:Y:S04]  /*65920*/  STL.64 [R1+0x3c88], R26 ;  /* 0x003c881a01007387 */ /* 0x0003e80000100a00 */
[----:B0-----:R-:W2:Y:S01]  /*65930*/  LDL.LU R12, [R1+0x7d0] ;  /* 0x0007d000010c7983 */ /* 0x001ea20000300800 */
[----:B------:R-:W2:Y:S02]  /*65940*/  LDL.LU R13, [R1+0x7d4] ;  /* 0x0007d400010d7983 */ /* 0x000ea40000300800 */
[----:B------:R-:W2:Y:S02]  /*65950*/  LDL.LU R14, [R1+0x7d8] ;  /* 0x0007d800010e7983 */ /* 0x000ea40000300800 */
[----:B------:R-:W2:Y:S02]  /*65960*/  LDL.LU R15, [R1+0x7dc] ;  /* 0x0007dc00010f7983 */ /* 0x000ea40000300800 */
[----:B-1----:R-:W-:Y:S01]  /*65970*/  IMAD.MOV.U32 R26, RZ, RZ, R28 ;  /* 0x000000ffff1a7224 */ /* 0x002fe200078e001c */
[----:B------:R-:W-:Y:S01]  /*65980*/  MOV R27, R5 ;  /* 0x00000005001b7202 */ /* 0x000fe20000000f00 */
[----:B--2---:R-:W-:Y:S01]  /*65990*/  STL.64 [R1+0x3c98], R14 ;  /* 0x003c980e01007387 */ /* 0x004fe20000100a00 */
[----:B------:R0:W-:Y:S02]  /*659a0*/  STL.64 [R1+0x3c90], R12 ;  /* 0x003c900c01007387 */ /* 0x0001e40000100a00 */
[----:B------:R-:W2:Y:S02]  /*659b0*/  LDL.LU R28, [R1+0x3d5c] ;  /* 0x003d5c00011c7983 */ /* 0x000ea40000300800 */
[----:B------:R-:W2:Y:S01]  /*659c0*/  LDL.LU R5, [R1+0x3d58] ;  /* 0x003d580001057983 */ /* 0x000ea20000300800 */
[----:B------:R1:W-:Y:S04]  /*659d0*/  STL.64 [R1+0x3ca0], R26 ;  /* 0x003ca01a01007387 */ /* 0x0003e80000100a00 */
[----:B0-----:R-:W2:Y:S01]  /*659e0*/  LDL.LU R12, [R1+0x7e0] ;  /* 0x0007e000010c7983 */ /* 0x001ea20000300800 */
[----:B------:R-:W2:Y:S02]  /*659f0*/  LDL.LU R13, [R1+0x7e4] ;  /* 0x0007e400010d7983 */ /* 0x000ea40000300800 */
[----:B------:R-:W2:Y:S02]  /*65a00*/  LDL.LU R14, [R1+0x7e8] ;  /* 0x0007e800010e7983 */ /* 0x000ea40000300800 */
[----:B------:R-:W2:Y:S01]  /*65a10*/  LDL.LU R15, [R1+0x7ec] ;  /* 0x0007ec00010f7983 */ /* 0x000ea20000300800 */
[----:B-1----:R-:W-:Y:S01]  /*65a20*/  MOV R26, R24 ;  /* 0x00000018001a7202 */ /* 0x002fe20000000f00 */
[----:B------:R-:W-:Y:S01]  /*65a30*/  IMAD.MOV.U32 R27, RZ, RZ, R0 ;  /* 0x000000ffff1b7224 */ /* 0x000fe200078e0000 */
        /* <DEDUP_REMOVED lines=9> */
[----:B-1----:R-:W-:-:S02]  /*65ad0*/  MOV R26, R2 ;  /* 0x00000002001a7202 */ /* 0x002fc40000000f00 */
[----:B------:R-:W-:Y:S01]  /*65ae0*/  MOV R27, R3 ;  /* 0x00000003001b7202 */ /* 0x000fe20000000f00 */
[----:B--2---:R-:W-:Y:S01]  /*65af0*/  STL.64 [R1+0x3cc8], R14 ;  /* 0x003cc80e01007387 */ /* 0x004fe20000100a00 */
[----:B------:R-:W-:Y:S02]  /*65b00*/  STL.64 [R1+0x3cc0], R12 ;  /* 0x003cc00c01007387 */ /* 0x000fe40000100a00 */
[----:B------:R-:W2:Y:S02]  /*65b10*/  LDL.LU R2, [R1+0x3d4c] ;  /* 0x003d4c0001027983 */ /* 0x000ea40000300800 */
[----:B------:R-:W2:Y:S01]  /*65b20*/  LDL.LU R3, [R1+0x3d48] ;  /* 0x003d480001037983 */ /* 0x000ea20000300800 */
[----:B------:R0:W-:Y:S02]  /*65b30*/  STL.64 [R1+0x3cd0], R26 ;  /* 0x003cd01a01007387 */ /* 0x0001e40000100a00 */
[----:B0-----:R-:W-:Y:S01]  /*65b40*/  IMAD.MOV.U32 R26, RZ, RZ, R4 ;  /* 0x000000ffff1a7224 */ /* 0x001fe200078e0004 */
[----:B------:R-:W-:Y:S01]  /*65b50*/  MOV R27, R29 ;  /* 0x0000001d001b7202 */ /* 0x000fe20000000f00 */
[----:B------:R-:W2:Y:S01]  /*65b60*/  LDL.LU R4, [R1+0x3d44] ;  /* 0x003d440001047983 */ /* 0x000ea20000300800 */
[----:B------:R-:W2:Y:S03]  /*65b70*/  LDL.LU R29, [R1+0x3d40] ;  /* 0x003d4000011d7983 */ /* 0x000ea60000300800 */
[----:B------:R0:W-:Y:S01]  /*65b80*/  STL.64 [R1+0x3ce8], R26 ;  /* 0x003ce81a01007387 */ /* 0x0001e20000100a00 */
[----:B------:R-:W3:Y:S02]  /*65b90*/  LDL.LU R12, [R1+0x800] ;  /* 0x00080000010c7983 */ /* 0x000ee40000300800 */
[----:B------:R-:W3:Y:S02]  /*65ba0*/  LDL.LU R13, [R1+0x804] ;  /* 0x00080400010d7983 */ /* 0x000ee40000300800 */
[----:B------:R-:W3:Y:S01]  /*65bb0*/  LDL.LU R14, [R1+0x808] ;  /* 0x00080800010e7983 */ /* 0x000ee20000300800 */
[----:B------:R-:W3:Y:S01]  /*65bc0*/  LDL.LU R15, [R1+0x80c] ;  /* 0x00080c00010f7983 */ /* 0x000ee20000300800 */
[----:B0-----:R-:W-:Y:S01]  /*65bd0*/  MOV R26, R28 ;  /* 0x0000001c001a7202 */ /* 0x001fe20000000f00 */
[----:B----4-:R-:W-:-:S05]  /*65be0*/  IMAD.MOV.U32 R27, RZ, RZ, R25 ;  /* 0x000000ffff1b7224 */ /* 0x010fca00078e0019 */
[----:B------:R-:W-:Y:S04]  /*65bf0*/  STL.64 [R1+0x3d00], R26 ;  /* 0x003d001a01007387 */ /* 0x000fe80000100a00 */
[----:B--2---:R-:W0:Y:S04]  /*65c00*/  LDSM.16.M88.4 R16, [R29+0x31800] ;  /* 0x031800001d10783b */ /* 0x004e280000000200 */
[----:B---3--:R-:W-:Y:S01]  /*65c10*/  STL.64 [R1+0x3ce0], R14 ;  /* 0x003ce00e01007387 */ /* 0x008fe20000100a00 */
[----:B------:R1:W-:Y:S03]  /*65c20*/  STL.64 [R1+0x3cd8], R12 ;  /* 0x003cd80c01007387 */ /* 0x0003e60000100a00 */
[----:B-1----:R-:W2:Y:S01]  /*65c30*/  LDL.LU R12, [R1+0x810] ;  /* 0x00081000010c7983 */ /* 0x002ea20000300800 */
[----:B------:R-:W2:Y:S02]  /*65c40*/  LDL.LU R13, [R1+0x814] ;  /* 0x00081400010d7983 */ /* 0x000ea40000300800 */
[----:B------:R-:W3:Y:S02]  /*65c50*/  LDL.LU R14, [R1+0x818] ;  /* 0x00081800010e7983 */ /* 0x000ee40000300800 */
[----:B------:R-:W3:Y:S01]  /*65c60*/  LDL.LU R15, [R1+0x81c] ;  /* 0x00081c00010f7983 */ /* 0x000ee20000300800 */
[----:B------:R-:W-:-:S02]  /*65c70*/  MOV R26, R24 ;  /* 0x00000018001a7202 */ /* 0x000fc40000000f00 */
[----:B------:R-:W-:-:S05]  /*65c80*/  MOV R27, R5 ;  /* 0x00000005001b7202 */ /* 0x000fca0000000f00 */
[----:B------:R-:W-:Y:S04]  /*65c90*/  STL.64 [R1+0x3d18], R26 ;  /* 0x003d181a01007387 */ /* 0x000fe80000100a00 */
[----:B---3--:R-:W-:Y:S01]  /*65ca0*/  STL.64 [R1+0x3cf8], R14 ;  /* 0x003cf80e01007387 */ /* 0x008fe20000100a00 */
[----:B--2---:R1:W-:Y:S03]  /*65cb0*/  STL.64 [R1+0x3cf0], R12 ;  /* 0x003cf00c01007387 */ /* 0x0043e60000100a00 */
[----:B-1----:R-:W2:Y:S01]  /*65cc0*/  LDL.LU R12, [R1+0x820] ;  /* 0x00082000010c7983 */ /* 0x002ea20000300800 */
        /* <DEDUP_REMOVED lines=22> */
[----:B------:R1:W-:Y:S03]  /*65e30*/  STL.64 [R1+0x3c18], R8 ;  /* 0x003c180801007387 */ /* 0x0003e60000100a00 */
[----:B-1----:R-:W3:Y:S01]  /*65e40*/  LDL.LU R8, [R1+0x790] ;  /* 0x0007900001087983 */ /* 0x002ee20000300800 */
[----:B------:R-:W3:Y:S02]  /*65e50*/  LDL.LU R9, [R1+0x794] ;  /* 0x0007940001097983 */ /* 0x000ee40000300800 */
[----:B------:R-:W4:Y:S02]  /*65e60*/  LDL.LU R10, [R1+0x798] ;  /* 0x00079800010a7983 */ /* 0x000f240000300800 */
[----:B------:R-:W4:Y:S02]  /*65e70*/  LDL.LU R11, [R1+0x79c] ;  /* 0x00079c00010b7983 */ /* 0x000f240000300800 */
[----:B------:R-:W-:Y:S01]  /*65e80*/  IMAD.MOV.U32 R26, RZ, RZ, R4 ;  /* 0x000000ffff1a7224 */ /* 0x000fe200078e0004 */
[----:B------:R-:W-:Y:S01]  /*65e90*/  MOV R27, R3 ;  /* 0x00000003001b7202 */ /* 0x000fe20000000f00 */
[----:B----4-:R-:W-:Y:S01]  /*65ea0*/  STL.64 [R1+0x3c38], R10 ;  /* 0x003c380a01007387 */ /* 0x010fe20000100a00 */
[----:B---3--:R1:W-:Y:S03]  /*65eb0*/  STL.64 [R1+0x3c30], R8 ;  /* 0x003c300801007387 */ /* 0x0083e60000100a00 */
[----:B-1----:R-:W3:Y:S01]  /*65ec0*/  LDL.LU R8, [R1+0x7a0] ;  /* 0x0007a00001087983 */ /* 0x002ee20000300800 */
[----:B------:R-:W3:Y:S02]  /*65ed0*/  LDL.LU R9, [R1+0x7a4] ;  /* 0x0007a40001097983 */ /* 0x000ee40000300800 */
[----:B------:R-:W4:Y:S02]  /*65ee0*/  LDL.LU R10, [R1+0x7a8] ;  /* 0x0007a800010a7983 */ /* 0x000f240000300800 */
[----:B------:R-:W4:Y:S01]  /*65ef0*/  LDL.LU R11, [R1+0x7ac] ;  /* 0x0007ac00010b7983 */ /* 0x000f220000300800 */
[----:B--2---:R-:W-:Y:S01]  /*65f00*/  HMMA.16816.F32 R24, R20, R26, R12 ;  /* 0x0000001a1418723c */ /* 0x004fe2000000180c */
[----:B----4-:R-:W-:Y:S01]  /*65f10*/  STL.64 [R1+0x3c50], R10 ;  /* 0x003c500a01007387 */ /* 0x010fe20000100a00 */
[----:B---3--:R1:W-:Y:S03]  /*65f20*/  STL.64 [R1+0x3c48], R8 ;  /* 0x003c480801007387 */ /* 0x0083e60000100a00 */
[----:B-1----:R-:W2:Y:S01]  /*65f30*/  LDL.LU R8, [R1+0x7b0] ;  /* 0x0007b00001087983 */ /* 0x002ea20000300800 */
[----:B------:R-:W2:Y:S02]  /*65f40*/  LDL.LU R9, [R1+0x7b4] ;  /* 0x0007b40001097983 */ /* 0x000ea40000300800 */
[----:B------:R-:W2:Y:S02]  /*65f50*/  LDL.LU R10, [R1+0x7b8] ;  /* 0x0007b800010a7983 */ /* 0x000ea40000300800 */
[----:B------:R-:W2:Y:S01]  /*65f60*/  LDL.LU R11, [R1+0x7bc] ;  /* 0x0007bc00010b7983 */ /* 0x000ea20000300800 */
[----:B------:R-:W-:Y:S01]  /*65f70*/  STL.64 [R1+0x3bf8], R6 ;  /* 0x003bf80601007387 */ /* 0x000fe20000100a00 */
[----:B0-----:R-:W-:Y:S02]  /*65f80*/  STL [R1+0x3b58], R19 ;  /* 0x003b581301007387 */ /* 0x001fe40000100800 */
[----:B------:R-:W3:Y:S02]  /*65f90*/  LDL.LU.64 R14, [R1+0x3d38] ;  /* 0x003d3800010e7983 */ /* 0x000ee40000300a00 */
[----:B------:R-:W3:Y:S07]  /*65fa0*/  LDL.LU.64 R12, [R1+0x3d30] ;  /* 0x003d3000010c7983 */ /* 0x000eee0000300a00 */
[----:B------:R-:W-:Y:S01]  /*65fb0*/  STL.64 [R1+0xcf0], R24 ;  /* 0x000cf01801007387 */ /* 0x000fe20000100a00 */
[----:B------:R0:W-:Y:S03]  /*65fc0*/  STL.64 [R1+0xcf8], R26 ;  /* 0x000cf81a01007387 */ /* 0x0001e60000100a00 */
[----:B0-----:R-:W4:Y:S01]  /*65fd0*/  LDL.LU.64 R26, [R1+0x3d28] ;  /* 0x003d2800011a7983 */ /* 0x001f220000300a00 */
[----:B------:R-:W4:Y:S01]  /*65fe0*/  LDL.LU.64 R24, [R1+0x3d20] ;  /* 0x003d200001187983 */ /* 0x000f220000300a00 */
[----:B------:R-:W-:Y:S01]  /*65ff0*/  MOV R6, R2 ;  /* 0x0000000200067202 */ /* 0x000fe20000000f00 */
[----:B------:R-:W-:-:S07]  /*66000*/  IMAD.MOV.U32 R7, RZ, RZ, R0 ;  /* 0x000000ffff077224 */ /* 0x000fce00078e0000 */
[C---:B----4-:R-:W-:Y:S01]  /*66010*/  HMMA.16816.F32 R4, R20.reuse, R6, R24 ;  /* 0x000000061404723c */ /* 0x050fe20000001818 */
[----:B------:R-:W3:Y:S11]  /*66020*/  LDL.LU.64 R26, [R1+0x3d18] ;  /* 0x003d1800011a7983 */ /* 0x000ef60000300a00 */
[----:B------:R-:W-:Y:S11]  /*66030*/  @!UPT UIADD3 URZ, URZ, URZ, URZ ;  /* 0x0000003f3f3ff290 */ /* 0x000ff6000fffe03f */
[----:B------:R0:W-:Y:S01]  /*66040*/  STL.64 [R1+0xce0], R4 ;  /* 0x000ce00401007387 */ /* 0x0001e20000100a00 */
[----:B------:R1:W-:Y:S03]  /*66050*/  STL.64 [R1+0xce8], R6 ;  /* 0x000ce80601007387 */ /* 0x0003e60000100a00 */
[----:B0-----:R-:W4:Y:S01]  /*66060*/  LDL.LU R4, [R1+0x770] ;  /* 0x0007700001047983 */ /* 0x001f220000300800 */
[----:B------:R-:W4:Y:S02]  /*66070*/  LDL.LU R5, [R1+0x774] ;  /* 0x0007740001057983 */ /* 0x000f240000300800 */
[----:B-1----:R-:W4:Y:S02]  /*66080*/  LDL.LU R6, [R1+0x778] ;  /* 0x0007780001067983 */ /* 0x002f240000300800 */
[----:B------:R-:W4:Y:S01]  /*66090*/  LDL.LU R7, [R1+0x77c] ;  /* 0x00077c0001077983 */ /* 0x000f220000300800 */
[C---:B---3--:R-:W-:Y:S01]  /*660a0*/  HMMA.16816.F32 R24, R20.reuse, R26, R12 ;  /* 0x0000001a1418723c */ /* 0x048fe2000000180c */
[----:B------:R-:W3:Y:S01]  /*660b0*/  LDL.LU.64 R14, [R1+0x3d10] ;  /* 0x003d1000010e7983 */ /* 0x000ee20000300a00 */
[----:B------:R-:W3:Y:S11]  /*660c0*/  LDL.LU.64 R12, [R1+0x3d08] ;  /* 0x003d0800010c7983 */ /* 0x000ef60000300a00 */
[----:B------:R-:W-:Y:S10]  /*660d0*/  @!UPT UIADD3 URZ, URZ, URZ, URZ ;  /* 0x0000003f3f3ff290 */ /* 0x000ff4000fffe03f */
[----:B------:R-:W-:Y:S01]  /*660e0*/  STL.64 [R1+0xcd0], R24 ;  /* 0x000cd01801007387 */ /* 0x000fe20000100a00 */
[----:B------:R0:W-:Y:S03]  /*660f0*/  STL.64 [R1+0xcd8], R26 ;  /* 0x000cd81a01007387 */ /* 0x0001e60000100a00 */
[----:B0-----:R-:W3:Y:S02]  /*66100*/  LDL.LU.64 R26, [R1+0x3d00] ;  /* 0x003d0000011a7983 */ /* 0x001ee40000300a00 */
[C---:B---3--:R-:W-:Y:S02]  /*66110*/  HMMA.16816.F32 R24, R20.reuse, R26, R12 ;  /* 0x0000001a1418723c */ /* 0x048fe4000000180c */
[----:B------:R-:W3:Y:S01]  /*66120*/  LDL.LU.64 R14, [R1+0x3cf8] ;  /* 0x003cf800010e7983 */ /* 0x000ee20000300a00 */
[----:B------:R-:W3:Y:S11]  /*66130*/  LDL.LU.64 R12, [R1+0x3cf0] ;  /* 0x003cf000010c7983 */ /* 0x000ef60000300a00 */
[----:B------:R-:W-:Y:S09]  /*66140*/  @!UPT UIADD3 URZ, URZ, URZ, URZ ;  /* 0x0000003f3f3ff290 */ /* 0x000ff2000fffe03f */
        /* <DEDUP_REMOVED lines=38> */
[----:B---3--:R-:W-:Y:S02]  /*663b0*/  HMMA.16816.F32 R20, R20, R26, R12 ;  /* 0x0000001a1414723c */ /* 0x008fe4000000180c */
[----:B------:R-:W2:Y:S01]  /*663c0*/  LDL.LU.64 R14, [R1+0x3c68] ;  /* 0x003c6800010e7983 */ /* 0x000ea20000300a00 */
[----:B------:R-:W2:Y:S02]  /*663d0*/  LDL.LU.64 R26, [R1+0x3c60] ;  /* 0x003c6000011a7983 */ /* 0x000ea40000300a00 */
[----:B------:R-:W2:Y:S11]  /*663e0*/  LDL.LU.64 R24, [R1+0x3c58] ;  /* 0x003c580001187983 */ /* 0x000eb60000300a00 */
[----:B------:R-:W-:Y:S07]  /*663f0*/  @!UPT UIADD3 URZ, URZ, URZ, URZ ;  /* 0x0000003f3f3ff290 */ /* 0x000fee000fffe03f */
[----:B------:R0:W-:Y:S01]  /*66400*/  STL.64 [R1+0x6b0], R20 ;  /* 0x0006b01401007387 */ /* 0x0001e20000100a00 */
[----:B------:R1:W-:Y:S03]  /*66410*/  STL.64 [R1+0x6b8], R22 ;  /* 0x0006b81601007387 */ /* 0x0003e60000100a00 */
[----:B0-----:R-:W3:Y:S01]  /*66420*/  LDL.LU R20, [R1+0x760] ;  /* 0x0007600001147983 */ /* 0x001ee20000300800 */
[----:B------:R-:W3:Y:S02]  /*66430*/  LDL.LU R21, [R1+0x764] ;  /* 0x0007640001157983 */ /* 0x000ee40000300800 */
[----:B-1----:R-:W3:Y:S02]  /*66440*/  LDL.LU R22, [R1+0x768] ;  /* 0x0007680001167983 */ /* 0x002ee40000300800 */
[----:B------:R-:W3:Y:S01]  /*66450*/  LDL.LU R23, [R1+0x76c] ;  /* 0x00076c0001177983 */ /* 0x000ee20000300800 */
[----:B--2---:R-:W-:Y:S01]  /*66460*/  HMMA.16816.F32 R8, R24, R14, R8 ;  /* 0x0000000e1808723c */ /* 0x004fe20000001808 */
[----:B------:R-:W-:-:S02]  /*66470*/  MOV R3, R14 ;  /* 0x0000000e00037202 */ /* 0x000fc40000000f00 */
[----:B------:R-:W-:Y:S11]  /*66480*/  MOV R2, R15 ;  /* 0x0000000f00027202 */ /* 0x000ff60000000f00 */
[----:B------:R-:W-:Y:S09]  /*66490*/  @!UPT UIADD3 URZ, URZ, URZ, URZ ;  /* 0x0000003f3f3ff290 */ /* 0x000ff2000fffe03f */
[----:B------:R-:W-:Y:S01]  /*664a0*/  STL.64 [R1+0x6a0], R8 ;  /* 0x0006a00801007387 */ /* 0x000fe20000100a00 */
[----:B------:R0:W-:Y:S03]  /*664b0*/  STL.64 [R1+0x6a8], R10 ;  /* 0x0006a80a01007387 */ /* 0x0001e60000100a00 */
[----:B0-----:R-:W2:Y:S01]  /*664c0*/  LDL.LU.64 R10, [R1+0x3c50] ;  /* 0x003c5000010a7983 */ /* 0x001ea20000300a00 */
[----:B------:R-:W2:Y:S02]  /*664d0*/  LDL.LU.64 R8, [R1+0x3c48] ;  /* 0x003c480001087983 */ /* 0x000ea40000300a00 */
[----:B------:R-:W2:Y:S02]  /*664e0*/  LDL.LU.64 R14, [R1+0x3c40] ;  /* 0x003c4000010e7983 */ /* 0x000ea40000300a00 */
[C---:B--2---:R-:W-:Y:S01]  /*664f0*/  HMMA.16816.F32 R12, R24.reuse, R14, R8 ;  /* 0x0000000e180c723c */ /* 0x044fe20000001808 */
[----:B------:R-:W2:Y:S01]  /*66500*/  LDL.LU.64 R10, [R1+0x3c38] ;  /* 0x003c3800010a7983 */ /* 0x000ea20000300a00 */
[----:B------:R-:W2:Y:S11]  /*66510*/  LDL.LU.64 R8, [R1+0x3c30] ;  /* 0x003c300001087983 */ /* 0x000eb60000300a00 */
[----:B------:R-:W-:Y:S10]  /*66520*/  @!UPT UIADD3 URZ, URZ, URZ, URZ ;  /* 0x0000003f3f3ff290 */ /* 0x000ff4000fffe03f */
[----:B------:R-:W-:Y:S01]  /*66530*/  STL.64 [R1+0x690], R12 ;  /* 0x0006900c01007387 */ /* 0x000fe20000100a00 */
[----:B------:R0:W-:Y:S03]  /*66540*/  STL.64 [R1+0x698], R14 ;  /* 0x0006980e01007387 */ /* 0x0001e60000100a00 */
[----:B0-----:R-:W2:Y:S02]  /*66550*/  LDL.LU.64 R14, [R1+0x3c28] ;  /* 0x003c2800010e7983 */ /* 0x001ea40000300a00 */
[C---:B--2---:R-:W-:Y:S01]  /*66560*/  HMMA.16816.F32 R8, R24.reuse, R14, R8 ;  /* 0x0000000e1808723c */ /* 0x044fe20000001808 */
[----:B------:R-:W-:Y:S01]  /*66570*/  IMAD.MOV.U32 R19, RZ, RZ, R14 ;  /* 0x000000ffff137224 */ /* 0x000fe200078e000e */
[----:B------:R-:W-:Y:S11]  /*66580*/  MOV R28, R15 ;  /* 0x0000000f001c7202 */ /* 0x000ff60000000f00 */
[----:B------:R-:W-:Y:S10]  /*66590*/  @!UPT UIADD3 URZ, URZ, URZ, URZ ;  /* 0x0000003f3f3ff290 */ /* 0x000ff4000fffe03f */
[----:B------:R-:W-:Y:S01]  /*665a0*/  STL.64 [R1+0x680], R8 ;  /* 0x0006800801007387 */ /* 0x000fe20000100a00 */
[----:B------:R0:W-:Y:S03]  /*665b0*/  STL.64 [R1+0x688], R10 ;  /* 0x0006880a01007387 */ /* 0x0001e60000100a00 */
[----:B0-----:R-:W2:Y:S01]  /*665c0*/  LDL.LU.64 R10, [R1+0x3c20] ;  /* 0x003c2000010a7983 */ /* 0x001ea20000300a00 */
[----:B------:R-:W2:Y:S02]  /*665d0*/  LDL.LU.64 R8, [R1+0x3c18] ;  /* 0x003c180001087983 */ /* 0x000ea40000300a00 */
[----:B------:R-:W2:Y:S02]  /*665e0*/  LDL.LU.64 R14, [R1+0x3c10] ;  /* 0x003c1000010e7983 */ /* 0x000ea40000300a00 */
[----:B------:R0:W-:Y:S01]  /*665f0*/  STL.64 [R1+0x3b68], R18 ;  /* 0x003b681201007387 */ /* 0x0001e20000100a00 */
[----:B------:R-:W-:Y:S04]  /*66600*/  STL.64 [R1+0x3b60], R16 ;  /* 0x003b601001007387 */ /* 0x000fe80000100a00 */
[----:B0-----:R-:W3:Y:S01]  /*66610*/  LDL.64 R18, [R1+0x148] ;  /* 0x0001480001127983 */ /* 0x001ee20000100a00 */
[C---:B--2---:R-:W-:Y:S03]  /*66620*/  HMMA.16816.F32 R8, R24.reuse, R14, R8 ;  /* 0x0000000e1808723c */ /* 0x044fe60000001808 */
[----:B---3--:R0:W-:Y:S04]  /*66630*/  STL.64 [R1+0x3bf0], R18 ;  /* 0x003bf01201007387 */ /* 0x0081e80000100a00 */
[----:B0-----:R-:W2:Y:S11]  /*66640*/  LDL.64 R18, [R1+0x38] ;  /* 0x0000380001127983 */ /* 0x001eb60000100a00 */
[----:B------:R-:W-:Y:S05]  /*66650*/  @!UPT UIADD3 URZ, URZ, URZ, URZ ;  /* 0x0000003f3f3ff290 */ /* 0x000fea000fffe03f */
[----:B------:R-:W-:Y:S02]  /*66660*/  STL.64 [R1+0x670], R8 ;  /* 0x0006700801007387 */ /* 0x000fe40000100a00 */
[----:B------:R0:W-:Y:S02]  /*66670*/  STL.64 [R1+0x678], R10 ;  /* 0x0006780a01007387 */ /* 0x0001e40000100a00 */
[----:B0-----:R-:W4:Y:S01]  /*66680*/  LDL.LU.64 R10, [R1+0x3c08] ;  /* 0x003c0800010a7983 */ /* 0x001f220000300a00 */
[----:B------:R-:W3:Y:S02]  /*66690*/  LDL.LU R9, [R1+0x3c00] ;  /* 0x003c000001097983 */ /* 0x000ee40000300800 */
[----:B------:R0:W-:Y:S02]  /*666a0*/  STL.64 [R1+0x3bb8], R14 ;  /* 0x003bb80e01007387 */ /* 0x0001e40000100a00 */
[----:B------:R-:W2:Y:S01]  /*666b0*/  LDL.LU R12, [R1+0x730] ;  /* 0x00073000010c7983 */ /* 0x000ea20000300800 */
[----:B------:R-:W2:Y:S04]  /*666c0*/  LDL.LU R13, [R1+0x734] ;  /* 0x00073400010d7983 */ /* 0x000ea80000300800 */
[----:B0-----:R-:W2:Y:S01]  /*666d0*/  LDL.LU R14, [R1+0x738] ;  /* 0x00073800010e7983 */ /* 0x001ea20000300800 */
[----:B------:R-:W2:Y:S01]  /*666e0*/  LDL.LU R15, [R1+0x73c] ;  /* 0x00073c00010f7983 */ /* 0x000ea20000300800 */
[C---:B----4-:R-:W-:Y:S11]  /*666f0*/  HMMA.16816.F32 R4, R24.reuse, R10, R4 ;  /* 0x0000000a1804723c */ /* 0x050ff60000001804 */
[----:B------:R-:W-:Y:S11]  /*66700*/  @!UPT UIADD3 URZ, URZ, URZ, URZ ;  /* 0x0000003f3f3ff290 */ /* 0x000ff6000fffe03f */
[----:B------:R-:W-:Y:S01]  /*66710*/  @!UPT UIADD3 URZ, URZ, URZ, URZ ;  /* 0x0000003f3f3ff290 */ /* 0x000fe2000fffe03f */
[----:B------:R-:W-:Y:S01]  /*66720*/  STL.64 [R1+0x660], R4 ;  /* 0x0006600401007387 */ /* 0x000fe20000100a00 */
[----:B------:R0:W-:Y:S03]  /*66730*/  STL.64 [R1+0x668], R6 ;  /* 0x0006680601007387 */ /* 0x0001e60000100a00 */
[----:B0-----:R-:W4:Y:S01]  /*66740*/  LDL.LU.64 R6, [R1+0x3bf8] ;  /* 0x003bf80001067983 */ /* 0x001f220000300a00 */
[----:B------:R0:W-:Y:S02]  /*66750*/  STL.64 [R1+0x3b18], R10 ;  /* 0x003b180a01007387 */ /* 0x0001e40000100a00 */
[----:B---3--:R-:W-:Y:S01]  /*66760*/  STL [R1+0x3b10], R9 ;  /* 0x003b100901007387 */ /* 0x008fe20000100800 */
[----:B0-----:R-:W3:Y:S01]  /*66770*/  LDL.64 R10, [R1+0x158] ;  /* 0x00015800010a7983 */ /* 0x001ee20000100a00 */
[C---:B----4-:R-:W-:Y:S03]  /*66780*/  HMMA.16816.F32 R20, R24.reuse, R6, R20 ;  /* 0x000000061814723c */ /* 0x050fe60000001814 */
[----:B------:R0:W-:Y:S01]  /*66790*/  STL.64 [R1+0x3b08], R6 ;  /* 0x003b080601007387 */ /* 0x0001e20000100a00 */
[----:B------:R-:W4:Y:S11]  /*667a0*/  LDL.LU R4, [R1+0x750] ;  /* 0x0007500001047983 */ /* 0x000f360000300800 */
[----:B------:R-:W-:Y:S08]  /*667b0*/  @!UPT UIADD3 URZ, URZ, URZ, URZ ;  /* 0x0000003f3f3ff290 */ /* 0x000ff0000fffe03f */
[----:B------:R-:W-:Y:S01]  /*667c0*/  STL.64 [R1+0x650], R20 ;  /* 0x0006501401007387 */ /* 0x000fe20000100a00 */
[----:B------:R-:W-:Y:S02]  /*667d0*/  STL.64 [R1+0x658], R22 ;  /* 0x0006581601007387 */ /* 0x000fe40000100a00 */
[----:B------:R-:W1:Y:S04]  /*667e0*/  LDSM.16.M88.4 R20, [R29+0x32000] ;  /* 0x032000001d14783b */ /* 0x000e680000000200 */
[----:B------:R-:W4:Y:S01]  /*667f0*/  LDL.LU R5, [R1+0x754] ;  /* 0x0007540001057983 */ /* 0x000f220000300800 */
[----:B0-----:R-:W4:Y:S01]  /*66800*/  LDL.LU R6, [R1+0x758] ;  /* 0x0007580001067983 */ /* 0x001f220000300800 */
[----:B------:R-:W4:Y:S03]  /*66810*/  LDL.LU R7, [R1+0x75c] ;  /* 0x00075c0001077983 */ /* 0x000f260000300800 */
[----:B-1----:R0:W-:Y:S01]  /*66820*/  STL.64 [R1+0x3a58], R22 ;  /* 0x003a581601007387 */ /* 0x0021e20000100a00 */
[----:B------:R1:W-:Y:S03]  /*66830*/  STL.64 [R1+0x3a50], R20 ;  /* 0x003a501401007387 */ /* 0x0003e60000100a00 */
[----:B0-----:R-:W3:Y:S01]  /*66840*/  LDL.64 R22, [R1+0xe8] ;  /* 0x0000e80001167983 */ /* 0x001ee20000100a00 */
[----:B--2---:R-:W-:Y:S01]  /*66850*/  IMAD.MOV.U32 R0, RZ, RZ, R19 ;  /* 0x000000ffff007224 */ /* 0x004fe200078e0013 */
[C---:B----4-:R-:W-:Y:S02]  /*66860*/  HMMA.16816.F32 R4, R24.reuse, R18, R4 ;  /* 0x000000121804723c */ /* 0x050fe40000001804 */
[----:B---3--:R0:W-:Y:S01]  /*66870*/  STL.64 [R1+0x3b80], R22 ;  /* 0x003b801601007387 */ /* 0x0081e20000100a00 */
[----:B-1----:R-:W2:Y:S02]  /*66880*/  LDL.LU R20, [R1+0x740] ;  /* 0x0007400001147983 */ /* 0x002ea40000300800 */
[----:B------:R-:W2:Y:S01]  /*66890*/  LDL.LU R21, [R1+0x744] ;  /* 0x0007440001157983 */ /* 0x000ea20000300800 */
[----:B0-----:R-:W2:Y:S01]  /*668a0*/  LDL.LU R22, [R1+0x748] ;  /* 0x0007480001167983 */ /* 0x001ea20000300800 */
[----:B------:R-:W2:Y:S11]  /*668b0*/  LDL.LU R23, [R1+0x74c] ;  /* 0x00074c0001177983 */ /* 0x000eb60000300800 */
[----:B------:R-:W-:Y:S05]  /*668c0*/  @!UPT UIADD3 URZ, URZ, URZ, URZ ;  /* 0x0000003f3f3ff290 */ /* 0x000fea000fffe03f */
[----:B------:R0:W-:Y:S02]  /*668d0*/  STL.64 [R1+0xc60], R4 ;  /* 0x000c600401007387 */ /* 0x0001e40000100a00 */
[----:B------:R1:W-:Y:S01]  /*668e0*/  STL.64 [R1+0xc68], R6 ;  /* 0x000c680601007387 */ /* 0x0003e20000100a00 */
[----:B0-----:R-:W-:Y:S02]  /*668f0*/  MOV R4, R18 ;  /* 0x0000001200047202 */ /* 0x001fe40000000f00 */
[----:B------:R-:W3:Y:S01]  /*66900*/  LDL.LU.64 R18, [R1+0x3bf0] ;  /* 0x003bf00001127983 */ /* 0x000ee20000300a00 */
[C---:B--2---:R-:W-:Y:S08]  /*66910*/  HMMA.16816.F32 R20, R24.reuse, R10, R20 ;  /* 0x0000000a1814723c */ /* 0x044ff00000001814 */
[----:B---3--:R-:W-:Y:S01]  /*66920*/  HMMA.16816.F32 R12, R24, R18, R12 ;  /* 0x00000012180c723c */ /* 0x008fe2000000180c */
[----:B------:R-:W-:Y:S11]  /*66930*/  IMAD.MOV.U32 R8, RZ, RZ, R18 ;  /* 0x000000ffff087224 */ /* 0x000ff600078e0012 */
[----:B------:R-:W-:Y:S03]  /*66940*/  @!UPT UIADD3 URZ, URZ, URZ, URZ ;  /* 0x0000003f3f3ff290 */ /* 0x000fe6000fffe03f */
[----:B------:R-:W-:Y:S01]  /*66950*/  STL.64 [R1+0xc50], R20 ;  /* 0x000c501401007387 */ /* 0x000fe20000100a00 */
[----:B------:R-:W-:Y:S01]  /*66960*/  STL.64 [R1+0xc58], R22 ;  /* 0x000c581601007387 */ /* 0x000fe20000100a00 */
[----:B-1----:R-:W-:-:S06]  /*66970*/  MOV R7, R19 ;  /* 0x0000001300077202 */ /* 0x002fcc0000000f00 */
[----:B------:R0:W-:Y:S01]  /*66980*/  STL.64 [R1+0xc40], R12 ;  /* 0x000c400c01007387 */ /* 0x0001e20000100a00 */
[----:B------:R1:W-:Y:S02]  /*66990*/  STL.64 [R1+0xc48], R14 ;  /* 0x000c480e01007387 */ /* 0x0003e40000100a00 */
[----:B------:R-:W-:Y:S02]  /*669a0*/  STL [R1+0x3bb0], R8 ;  /* 0x003bb00801007387 */ /* 0x000fe40000100800 */
[----:B------:R-:W2:Y:S01]  /*669b0*/  LDL.LU R16, [R1+0x640] ;  /* 0x0006400001107983 */ /* 0x000ea20000300800 */
[----:B------:R-:W2:Y:S01]  /*669c0*/  LDL.LU R17, [R1+0x644] ;  /* 0x0006440001117983 */ /* 0x000ea20000300800 */
[----:B------:R-:W3:Y:S02]  /*669d0*/  LDL.LU R18, [R1+0x648] ;  /* 0x0006480001127983 */ /* 0x000ee40000300800 */
[----:B------:R-:W3:Y:S01]  /*669e0*/  LDL.LU R19, [R1+0x64c] ;  /* 0x00064c0001137983 */ /* 0x000ee20000300800 */
[----:B0-----:R-:W4:Y:S01]  /*669f0*/  LDL.LU R12, [R1+0x700] ;  /* 0x00070000010c7983 */ /* 0x001f220000300800 */
[----:B------:R-:W4:Y:S02]  /*66a00*/  LDL.LU R13, [R1+0x704] ;  /* 0x00070400010d7983 */ /* 0x000f240000300800 */
[----:B-1----:R-:W2:Y:S02]  /*66a10*/  LDL.LU R14, [R1+0x708] ;  /* 0x00070800010e7983 */ /* 0x002ea40000300800 */
[----:B------:R-:W2:Y:S02]  /*66a20*/  LDL.LU R15, [R1+0x70c] ;  /* 0x00070c00010f7983 */ /* 0x000ea40000300800 */
[----:B--2---:R0:W-:Y:S01]  /*66a30*/  STL.64 [R1+0x3bc8], R14 ;  /* 0x003bc80e01007387 */ /* 0x0041e20000100a00 */
[----:B----4-:R-:W-:Y:S03]  /*66a40*/  STL.64 [R1+0x3bc0], R12 ;  /* 0x003bc00c01007387 */ /* 0x010fe60000100a00 */
[----:B0-----:R-:W2:Y:S04]  /*66a50*/  LDL R14, [R1+0x128] ;  /* 0x00012800010e7983 */ /* 0x001ea80000100800 */
[----:B------:R-:W2:Y:S01]  /*66a60*/  LDL R15, [R1+0x12c] ;  /* 0x00012c00010f7983 */ /* 0x000ea20000100800 */
[----:B------:R-:W-:-:S02]  /*66a70*/  MOV R6, R10 ;  /* 0x0000000a00067202 */ /* 0x000fc40000000f00 */
[----:B------:R-:W-:Y:S01]  /*66a80*/  MOV R5, R11 ;  /* 0x0000000b00057202 */ /* 0x000fe20000000f00 */
[----:B--2---:R0:W-:Y:S01]  /*66a90*/  STL.64 [R1+0x3bd8], R14 ;  /* 0x003bd80e01007387 */ /* 0x0041e20000100a00 */
[----:B------:R-:W2:Y:S03]  /*66aa0*/  LDL.64 R10, [R1+0x118] ;  /* 0x00011800010a7983 */ /* 0x000ea60000100a00 */
[----:B0-----:R-:W4:Y:S04]  /*66ab0*/  LDL R14, [R1+0x138] ;  /* 0x00013800010e7983 */ /* 0x001f280000100800 */
[----:B------:R-:W4:Y:S04]  /*66ac0*/  LDL R15, [R1+0x13c] ;  /* 0x00013c00010f7983 */ /* 0x000f280000100800 */
[----:B--2---:R0:W-:Y:S01]  /*66ad0*/  STL.64 [R1+0x3bd0], R10 ;  /* 0x003bd00a01007387 */ /* 0x0041e20000100a00 */
[----:B------:R-:W2:Y:S02]  /*66ae0*/  LDL.LU R8, [R1+0x710] ;  /* 0x0007100001087983 */ /* 0x000ea40000300800 */
[----:B------:R-:W2:Y:S01]  /*66af0*/  LDL.LU R9, [R1+0x714] ;  /* 0x0007140001097983 */ /* 0x000ea20000300800 */
[----:B0-----:R-:W2:Y:S01]  /*66b00*/  LDL.LU R10, [R1+0x718] ;  /* 0x00071800010a7983 */ /* 0x001ea20000300800 */
[----:B------:R-:W2:Y:S03]  /*66b10*/  LDL.LU R11, [R1+0x71c] ;  /* 0x00071c00010b7983 */ /* 0x000ea60000300800 */
[----:B--2---:R-:W-:Y:S01]  /*66b20*/  STL.64 [R1+0x3be8], R10 ;  /* 0x003be80a01007387 */ /* 0x004fe20000100a00 */
[----:B------:R0:W-:Y:S03]  /*66b30*/  STL.64 [R1+0x3be0], R8 ;  /* 0x003be00801007387 */ /* 0x0001e60000100a00 */
[----:B0-----:R-:W4:Y:S01]  /*66b40*/  LDL.LU R8, [R1+0x720] ;  /* 0x0007200001087983 */ /* 0x001f220000300800 */
[----:B------:R-:W4:Y:S02]  /*66b50*/  LDL.LU R9, [R1+0x724] ;  /* 0x0007240001097983 */ /* 0x000f240000300800 */
[----:B------:R-:W4:Y:S02]  /*66b60*/  LDL.LU R10, [R1+0x728] ;  /* 0x00072800010a7983 */ /* 0x000f240000300800 */
[----:B------:R-:W4:Y:S01]  /*66b70*/  LDL.LU R11, [R1+0x72c] ;  /* 0x00072c00010b7983 */ /* 0x000f220000300800 */
[----:B------:R-:W2:Y:S04]  /*66b80*/  LDL.64 R22, [R1+0xf8] ;  /* 0x0000f80001167983 */ /* 0x000ea80000100a00 */
[----:B--2---:R-:W-:Y:S01]  /*66b90*/  STL.64 [R1+0x3b98], R22 ;  /* 0x003b981601007387 */ /* 0x004fe20000100a00 */
[----:B---3--:R-:W-:Y:S02]  /*66ba0*/  STL.64 [R1+0x3b78], R18 ;  /* 0x003b781201007387 */ /* 0x008fe40000100a00 */
[----:B------:R0:W-:Y:S02]  /*66bb0*/  STL.64 [R1+0x3b70], R16 ;  /* 0x003b701001007387 */ /* 0x0001e40000100a00 */
[----:B0-----:R-:W2:Y:S01]  /*66bc0*/  LDL.LU R16, [R1+0x6d0] ;  /* 0x0006d00001107983 */ /* 0x001ea20000300800 */
[----:B------:R-:W2:Y:S02]  /*66bd0*/  LDL.LU R17, [R1+0x6d4] ;  /* 0x0006d40001117983 */ /* 0x000ea40000300800 */
[----:B------:R-:W3:Y:S02]  /*66be0*/  LDL.LU R18, [R1+0x6d8] ;  /* 0x0006d80001127983 */ /* 0x000ee40000300800 */
[----:B------:R-:W3:Y:S01]  /*66bf0*/  LDL.LU R19, [R1+0x6dc] ;  /* 0x0006dc0001137983 */ /* 0x000ee20000300800 */
[----:B------:R-:W2:Y:S04]  /*66c00*/  LDL R22, [R1+0x108] ;  /* 0x0001080001167983 */ /* 0x000ea80000100800 */
[----:B------:R-:W4:Y:S04]  /*66c10*/  LDL R23, [R1+0x10c] ;  /* 0x00010c0001177983 */ /* 0x000f280000100800 */
[----:B---3--:R-:W-:Y:S01]  /*66c20*/  STL.64 [R1+0x3b90], R18 ;  /* 0x003b901201007387 */ /* 0x008fe20000100a00 */
[----:B--2---:R0:W-:Y:S03]  /*66c30*/  STL.64 [R1+0x3b88], R16 ;  /* 0x003b881001007387 */ /* 0x0041e60000100a00 */
[----:B0-----:R-:W2:Y:S01]  /*66c40*/  LDL.LU R16, [R1+0x6e0] ;  /* 0x0006e00001107983 */ /* 0x001ea20000300800 */
[----:B------:R-:W2:Y:S02]  /*66c50*/  LDL.LU R17, [R1+0x6e4] ;  /* 0x0006e40001117983 */ /* 0x000ea40000300800 */
[----:B------:R-:W3:Y:S02]  /*66c60*/  LDL.LU R18, [R1+0x6e8] ;  /* 0x0006e80001127983 */ /* 0x000ee40000300800 */
[----:B------:R-:W3:Y:S01]  /*66c70*/  LDL.LU R19, [R1+0x6ec] ;  /* 0x0006ec0001137983 */ /* 0x000ee20000300800 */
[C---:B----4-:R-:W-:Y:S01]  /*66c80*/  HMMA.16816.F32 R12, R24.reuse, R14, R8 ;  /* 0x0000000e180c723c */ /* 0x050fe20000001808 */
[----:B---3--:R-:W-:Y:S01]  /*66c90*/  STL.64 [R1+0x3ba8], R18 ;  /* 0x003ba81201007387 */ /* 0x008fe20000100a00 */
[----:B--2---:R0:W-:Y:S03]  /*66ca0*/  STL.64 [R1+0x3ba0], R16 ;  /* 0x003ba01001007387 */ /* 0x0041e60000100a00 */
[----:B0-----:R-:W2:Y:S01]  /*66cb0*/  LDL.LU R16, [R1+0x6f0] ;  /* 0x0006f00001107983 */ /* 0x001ea20000300800 */
[----:B------:R-:W2:Y:S02]  /*66cc0*/  LDL.LU R17, [R1+0x6f4] ;  /* 0x0006f40001117983 */ /* 0x000ea40000300800 */
[----:B------:R-:W2:Y:S02]  /*66cd0*/  LDL.LU R18, [R1+0x6f8] ;  /* 0x0006f80001127983 */ /* 0x000ea40000300800 */
[----:B------:R-:W2:Y:S01]  /*66ce0*/  LDL.LU R19, [R1+0x6fc] ;  /* 0x0006fc0001137983 */ /* 0x000ea20000300800 */
[----:B------:R0:W-:Y:S01]  /*66cf0*/  STL.64 [R1+0x3b28], R6 ;  /* 0x003b280601007387 */ /* 0x0001e20000100a00 */
[----:B------:R-:W-:Y:S03]  /*66d00*/  STL.64 [R1+0x3b20], R4 ;  /* 0x003b200401007387 */ /* 0x000fe60000100a00 */
[----:B0-----:R-:W3:Y:S04]  /*66d10*/  LDL R6, [R1+0x18] ;  /* 0x0000180001067983 */ /* 0x001ee80000100800 */
[----:B------:R-:W3:Y:S04]  /*66d20*/  LDL R7, [R1+0x1c] ;  /* 0x00001c0001077983 */ /* 0x000ee80000100800 */
[----:B---3--:R-:W-:Y:S01]  /*66d30*/  STL.64 [R1+0x3b40], R6 ;  /* 0x003b400601007387 */ /* 0x008fe20000100a00 */
[----:B------:R-:W3:Y:S02]  /*66d40*/  LDL.LU.64 R10, [R1+0x3be8] ;  /* 0x003be800010a7983 */ /* 0x000ee40000300a00 */
[----:B------:R-:W3:Y:S02]  /*66d50*/  LDL.LU.64 R8, [R1+0x3be0] ;  /* 0x003be00001087983 */ /* 0x000ee40000300a00 */
[----:B------:R-:W-:Y:S01]  /*66d60*/  STL.64 [R1+0x6c0], R12 ;  /* 0x0006c00c01007387 */ /* 0x000fe20000100a00 */
[----:B------:R0:W-:Y:S04]  /*66d70*/  STL.64 [R1+0x6c8], R14 ;  /* 0x0006c80e01007387 */ /* 0x0001e80000100a00 */
[----:B0-----:R-:W3:Y:S02]  /*66d80*/  LDL.LU.64 R14, [R1+0x3bd8] ;  /* 0x003bd800010e7983 */ /* 0x001ee40000300a00 */
[C---:B---3--:R-:W-:Y:S02]  /*66d90*/  HMMA.16816.F32 R12, R24.reuse, R14, R8 ;  /* 0x0000000e180c723c */ /* 0x048fe40000001808 */
        /* <DEDUP_REMOVED lines=11> */
[----:B0-----:R-:W3:Y:S01]  /*66e50*/  LDL.LU.64 R14, [R1+0x3bb8] ;  /* 0x003bb800010e7983 */ /* 0x001ee20000300a00 */
[----:B------:R-:W-:Y:S01]  /*66e60*/  MOV R12, R10 ;  /* 0x0000000a000c7202 */ /* 0x000fe20000000f00 */
[----:B------:R-:W4:Y:S01]  /*66e70*/  LDL.LU R8, [R1+0x3bb0] ;  /* 0x003bb00001087983 */ /* 0x000f220000300800 */
[C---:B--2---:R-:W-:Y:S01]  /*66e80*/  HMMA.16816.F32 R20, R24.reuse, R22, R16 ;  /* 0x000000161814723c */ /* 0x044fe20000001810 */
[----:B---3--:R-:W-:Y:S02]  /*66e90*/  STL.64 [R1+0x3b38], R14 ;  /* 0x003b380e01007387 */ /* 0x008fe40000100a00 */
[----:B------:R0:W-:Y:S02]  /*66ea0*/  STL [R1+0x3b30], R12 ;  /* 0x003b300c01007387 */ /* 0x0001e40000100800 */
        /* <DEDUP_REMOVED lines=10> */
[----:B------:R-:W3:Y:S01]  /*66f50*/  LDL.LU.64 R18, [R1+0x3ba8] ;  /* 0x003ba80001127983 */ /* 0x000ee20000300a00 */
[----:B------:R-:W3:Y:S02]  /*66f60*/  LDL.LU.64 R16, [R1+0x3ba0] ;  /* 0x003ba00001107983 */ /* 0x000ee40000300a00 */
[----:B------:R-:W-:Y:S02]  /*66f70*/  STL.64 [R1+0xc10], R20 ;  /* 0x000c101401007387 */ /* 0x000fe40000100a00 */
[----:B------:R0:W-:Y:S02]  /*66f80*/  STL.64 [R1+0xc18], R22 ;  /* 0x000c181601007387 */ /* 0x0001e40000100a00 */
[----:B0-----:R-:W3:Y:S02]  /*66f90*/  LDL.LU.64 R22, [R1+0x3b98] ;  /* 0x003b980001167983 */ /* 0x001ee40000300a00 */
[C---:B---3--:R-:W-:Y:S01]  /*66fa0*/  HMMA.16816.F32 R16, R24.reuse, R22, R16 ;  /* 0x000000161810723c */ /* 0x048fe20000001810 */
[----:B------:R-:W-:Y:S01]  /*66fb0*/  MOV R10, R22 ;  /* 0x00000016000a7202 */ /* 0x000fe20000000f00 */
[----:B------:R-:W-:Y:S11]  /*66fc0*/  IMAD.MOV.U32 R9, RZ, RZ, R23 ;  /* 0x000000ffff097224 */ /* 0x000ff600078e0017 */
[----:B------:R-:W-:Y:S10]  /*66fd0*/  @!UPT UIADD3 URZ, URZ, URZ, URZ ;  /* 0x0000003f3f3ff290 */ /* 0x000ff4000fffe03f */
[----:B------:R-:W-:Y:S01]  /*66fe0*/  STL.64 [R1+0xc00], R16 ;  /* 0x000c001001007387 */ /* 0x000fe20000100a00 */
[----:B------:R0:W-:Y:S03]  /*66ff0*/  STL.64 [R1+0xc08], R18 ;  /* 0x000c081201007387 */ /* 0x0001e60000100a00 */
[----:B0-----:R-:W3:Y:S01]  /*67000*/  LDL.LU.64 R18, [R1+0x3b90] ;  /* 0x003b900001127983 */ /* 0x001ee20000300a00 */
[----:B------:R-:W3:Y:S02]  /*67010*/  LDL.LU.64 R16, [R1+0x3b88] ;  /* 0x003b880001107983 */ /* 0x000ee40000300a00 */
[----:B------:R-:W3:Y:S02]  /*67020*/  LDL.LU.64 R22, [R1+0x3b80] ;  /* 0x003b800001167983 */ /* 0x000ee40000300a00 */
[C---:B---3--:R-:W-:Y:S11]  /*67030*/  HMMA.16816.F32 R16, R24.reuse, R22, R16 ;  /* 0x000000161810723c */ /* 0x048ff60000001810 */
[----:B------:R-:W-:Y:S11]  /*67040*/  @!UPT UIADD3 URZ, URZ, URZ, URZ ;  /* 0x0000003f3f3ff290 */ /* 0x000ff6000fffe03f */
[----:B------:R-:W-:Y:S01]  /*67050*/  @!UPT UIADD3 URZ, URZ, URZ, URZ ;  /* 0x0000003f3f3ff290 */ /* 0x000fe2000fffe03f */
[----:B------:R-:W-:Y:S01]  /*67060*/  STL.64 [R1+0xbf0], R16 ;  /* 0x000bf01001007387 */ /* 0x000fe20000100a00 */
[----:B------:R0:W-:Y:S03]  /*67070*/  STL.64 [R1+0xbf8], R18 ;  /* 0x000bf81201007387 */ /* 0x0001e60000100a00 */
[----:B0-----:R-:W3:Y:S01]  /*67080*/  LDL.LU.64 R18, [R1+0x3b78] ;  /* 0x003b780001127983 */ /* 0x001ee20000300a00 */
[----:B------:R-:W3:Y:S02]  /*67090*/  LDL.LU.64 R16, [R1+0x3b70] ;  /* 0x003b700001107983 */ /* 0x000ee40000300a00 */
[----:B------:R0:W-:Y:S02]  /*670a0*/  STL.64 [R1+0x3a60], R22 ;  /* 0x003a601601007387 */ /* 0x0001e40000100a00 */
[----:B0-----:R-:W3:Y:S02]  /*670b0*/  LDL.64 R22, [R1+0xd8] ;  /* 0x0000d80001167983 */ /* 0x001ee40000100a00 */
[----:B---3--:R-:W-:Y:S02]  /*670c0*/  HMMA.16816.F32 R24, R24, R22, R16 ;  /* 0x000000161818723c */ /* 0x008fe40000001810 */
[----:B------:R-:W3:Y:S01]  /*670d0*/  LDL.LU.64 R18, [R1+0x3b68] ;  /* 0x003b680001127983 */ /* 0x000ee20000300a00 */
[----:B------:R-:W2:Y:S01]  /*670e0*/  LDL.LU.64 R16, [R1+0x3b60] ;  /* 0x003b600001107983 */ /* 0x000ea20000300a00 */
[----:B------:R-:W-:Y:S01]  /*670f0*/  MOV R6, R3 ;  /* 0x0000000300067202 */ /* 0x000fe20000000f00 */
[----:B------:R-:W-:Y:S01]  /*67100*/  IMAD.MOV.U32 R7, RZ, RZ, R2 ;  /* 0x000000ffff077224 */ /* 0x000fe200078e0002 */
[----:B------:R-:W-:Y:S11]  /*67110*/  MOV R3, R22 ;  /* 0x0000001600037202 */ /* 0x000ff60000000f00 */
[----:B------:R-:W-:Y:S06]  /*67120*/  @!UPT UIADD3 URZ, URZ, URZ, URZ ;  /* 0x0000003f3f3ff290 */ /* 0x000fec000fffe03f */
[----:B------:R-:W-:Y:S01]  /*67130*/  STL.64 [R1+0x640], R24 ;  /* 0x0006401801007387 */ /* 0x000fe20000100a00 */
[----:B------:R3:W-:Y:S01]  /*67140*/  STL.64 [R1+0x648], R26 ;  /* 0x0006481a01007387 */ /* 0x0007e20000100a00 */
[----:B------:R-:W-:Y:S01]  /*67150*/  MOV R2, R23 ;  /* 0x0000001700027202 */ /* 0x000fe20000000f00 */
[----:B---3--:R-:W-:Y:S02]  /*67160*/  IMAD.MOV.U32 R26, RZ, RZ, R19 ;  /* 0x000000ffff1a7224 */ /* 0x008fe400078e0013 */
[----:B------:R-:W2:Y:S01]  /*67170*/  LDL.LU R19, [R1+0x3b58] ;  /* 0x003b580001137983 */ /* 0x000ea20000300800 */
[----:B------:R-:W3:Y:S01]  /*67180*/  LDL.64 R22, [R1+0x108] ;  /* 0x0001080001167983 */ /* 0x000ee20000100a00 */
[C---:B--2---:R-:W-:Y:S02]  /*67190*/  HMMA.16816.F32 R4, R16.reuse, R6, R12 ;  /* 0x000000061004723c */ /* 0x044fe4000000180c */
[----:B---3--:R0:W-:Y:S01]  /*671a0*/  STL.64 [R1+0x3a70], R22 ;  /* 0x003a701601007387 */ /* 0x0081e20000100a00 */
[----:B------:R-:W2:Y:S02]  /*671b0*/  LDL.LU R20, [R1+0x610] ;  /* 0x0006100001147983 */ /* 0x000ea40000300800 */
[----:B------:R-:W2:Y:S01]  /*671c0*/  LDL.LU R21, [R1+0x614] ;  /* 0x0006140001157983 */ /* 0x000ea20000300800 */
[----:B0-----:R-:W2:Y:S01]  /*671d0*/  LDL.LU R22, [R1+0x618] ;  /* 0x0006180001167983 */ /* 0x001ea20000300800 */
[----:B------:R-:W2:Y:S02]  /*671e0*/  LDL.LU R23, [R1+0x61c] ;  /* 0x00061c0001177983 */ /* 0x000ea40000300800 */
[----:B------:R-:W3:Y:S02]  /*671f0*/  LDL.LU.64 R14, [R1+0x3b50] ;  /* 0x003b5000010e7983 */ /* 0x000ee40000300a00 */
[----:B------:R-:W3:Y:S11]  /*67200*/  LDL.LU.64 R12, [R1+0x3b48] ;  /* 0x003b4800010c7983 */ /* 0x000ef60000300a00 */
[----:B------:R-:W-:Y:S01]  /*67210*/  @!UPT UIADD3 URZ, URZ, URZ, URZ ;  /* 0x0000003f3f3ff290 */ /* 0x000fe2000fffe03f */
[----:B------:R-:W-:Y:S01]  /*67220*/  STL.64 [R1+0x630], R4 ;  /* 0x0006300401007387 */ /* 0x000fe20000100a00 */
[----:B------:R0:W-:Y:S03]  /*67230*/  STL.64 [R1+0x638], R6 ;  /* 0x0006380601007387 */ /* 0x0001e60000100a00 */
[----:B0-----:R-:W3:Y:S01]  /*67240*/  LDL.LU.64 R6, [R1+0x3b40] ;  /* 0x003b400001067983 */ /* 0x001ee20000300a00 */
[----:B------:R-:W-:Y:S01]  /*67250*/  MOV R27, R28 ;  /* 0x0000001c001b7202 */ /* 0x000fe20000000f00 */
[C---:B---3--:R-:W-:Y:S02]  /*67260*/  HMMA.16816.F32 R4, R16.reuse, R6, R12 ;  /* 0x000000061004723c */ /* 0x048fe4000000180c */
[----:B------:R-:W3:Y:S01]  /*67270*/  LDL.LU.64 R14, [R1+0x3b38] ;  /* 0x003b3800010e7983 */ /* 0x000ee20000300a00 */
[----:B------:R-:W3:Y:S05]  /*67280*/  LDL.LU R12, [R1+0x3b30] ;  /* 0x003b3000010c7983 */ /* 0x000eea0000300800 */
[----:B--2---:R-:W-:Y:S07]  /*67290*/  HMMA.16816.F32 R24, R16, R26, R20 ;  /* 0x0000001a1018723c */ /* 0x004fee0000001814 */
[----:B------:R-:W-:-:S08]  /*672a0*/  IMAD.MOV.U32 R23, RZ, RZ, R11 ;  /* 0x000000ffff177224 */ /* 0x000fd000078e000b */
[----:B------:R-:W-:Y:S01]  /*672b0*/  STL.64 [R1+0x620], R4 ;  /* 0x0006200401007387 */ /* 0x000fe20000100a00 */
[----:B------:R0:W-:Y:S03]  /*672c0*/  STL.64 [R1+0x628], R6 ;  /* 0x0006280601007387 */ /* 0x0001e60000100a00 */
[----:B0-----:R-:W2:Y:S01]  /*672d0*/  LDL.LU.64 R6, [R1+0x3b28] ;  /* 0x003b280001067983 */ /* 0x001ea20000300a00 */
[----:B------:R-:W2:Y:S03]  /*672e0*/  LDL.LU.64 R4, [R1+0x3b20] ;  /* 0x003b200001047983 */ /* 0x000ea60000300a00 */
[----:B------:R-:W-:Y:S02]  /*672f0*/  STL.64 [R1+0x610], R24 ;  /* 0x0006101801007387 */ /* 0x000fe40000100a00 */
[----:B------:R-:W-:Y:S01]  /*67300*/  STL.64 [R1+0x618], R26 ;  /* 0x0006181a01007387 */ /* 0x000fe20000100a00 */
[----:B---3--:R-:W-:-:S05]  /*67310*/  MOV R22, R12 ;  /* 0x0000000c00167202 */ /* 0x008fca0000000f00 */
[----:B------:R0:W-:Y:S04]  /*67320*/  STL.64 [R1+0x3a88], R22 ;  /* 0x003a881601007387 */ /* 0x0001e80000100a00 */
[----:B0-----:R-:W3:Y:S04]  /*67330*/  LDL.64 R22, [R1+0x128] ;  /* 0x0001280001167983 */ /* 0x001ee80000100a00 */
[----:B---3--:R0:W-:Y:S04]  /*67340*/  STL.64 [R1+0x3aa0], R22 ;  /* 0x003aa01601007387 */ /* 0x0081e80000100a00 */
[----:B0-----:R-:W3:Y:S01]  /*67350*/  LDL.64 R22, [R1+0x138] ;  /* 0x0001380001167983 */ /* 0x001ee20000100a00 */
[----:B------:R-:W-:-:S02]  /*67360*/  MOV R26, R10 ;  /* 0x0000000a001a7202 */ /* 0x000fc40000000f00 */
[----:B------:R-:W-:Y:S01]  /*67370*/  MOV R27, R9 ;  /* 0x00000009001b7202 */ /* 0x000fe20000000f00 */
[----:B---3--:R4:W-:Y:S02]  /*67380*/  STL.64 [R1+0x3ab8], R22 ;  /* 0x003ab81601007387 */ /* 0x0089e40000100a00 */
[----:B----4-:R-:W-:Y:S01]  /*67390*/  IMAD.MOV.U32 R22, RZ, RZ, R8 ;  /* 0x000000ffff167224 */ /* 0x010fe200078e0008 */
[----:B--2---:R-:W-:-:S05]  /*673a0*/  MOV R23, R7 ;  /* 0x0000000700177202 */ /* 0x004fca0000000f00 */
[----:B------:R-:W-:Y:S01]  /*673b0*/  STL.64 [R1+0x3ad0], R22 ;  /* 0x003ad01601007387 */ /* 0x000fe20000100a00 */
[----:B------:R0:W-:Y:S02]  /*673c0*/  STL.64 [R1+0x3a68], R26 ;  /* 0x003a681a01007387 */ /* 0x0001e40000100a00 */
[----:B------:R-:W2:Y:S02]  /*673d0*/  LDL.LU R24, [R1+0x570] ;  /* 0x0005700001187983 */ /* 0x000ea40000300800 */
[----:B------:R-:W2:Y:S01]  /*673e0*/  LDL.LU R25, [R1+0x574] ;  /* 0x0005740001197983 */ /* 0x000ea20000300800 */
[----:B0-----:R-:W3:Y:S01]  /*673f0*/  LDL.LU R26, [R1+0x578] ;  /* 0x00057800011a7983 */ /* 0x001ee20000300800 */
[----:B------:R-:W3:Y:S01]  /*67400*/  LDL.LU R27, [R1+0x57c] ;  /* 0x00057c00011b7983 */ /* 0x000ee20000300800 */
[----:B------:R-:W-:Y:S01]  /*67410*/  MOV R22, R6 ;  /* 0x0000000600167202 */ /* 0x000fe20000000f00 */
[----:B------:R-:W-:-:S05]  /*67420*/  IMAD.MOV.U32 R23, RZ, RZ, R5 ;  /* 0x000000ffff177224 */ /* 0x000fca00078e0005 */
[----:B------:R-:W-:Y:S04]  /*67430*/  STL.64 [R1+0x3ae8], R22 ;  /* 0x003ae81601007387 */ /* 0x000fe80000100a00 */
[----:B---3--:R-:W-:Y:S01]  /*67440*/  STL.64 [R1+0x3a80], R26 ;  /* 0x003a801a01007387 */ /* 0x008fe20000100a00 */
[----:B--2---:R0:W-:Y:S03]  /*67450*/  STL.64 [R1+0x3a78], R24 ;  /* 0x003a781801007387 */ /* 0x0041e60000100a00 */
[----:B0-----:R-:W2:Y:S01]  /*67460*/  LDL.LU R24, [R1+0x580] ;  /* 0x0005800001187983 */ /* 0x001ea20000300800 */
[----:B------:R-:W2:Y:S02]  /*67470*/  LDL.LU R25, [R1+0x584] ;  /* 0x0005840001197983 */ /* 0x000ea40000300800 */
[----:B------:R-:W3:Y:S02]  /*67480*/  LDL.LU R26, [R1+0x588] ;  /* 0x00058800011a7983 */ /* 0x000ee40000300800 */
[----:B------:R-:W3:Y:S01]  /*67490*/  LDL.LU R27, [R1+0x58c] ;  /* 0x00058c00011b7983 */ /* 0x000ee20000300800 */
[----:B------:R-:W-:-:S02]  /*674a0*/  MOV R22, R4 ;  /* 0x0000000400167202 */ /* 0x000fc40000000f00 */
[----:B------:R-:W-:-:S05]  /*674b0*/  MOV R23, R0 ;  /* 0x0000000000177202 */ /* 0x000fca0000000f00 */
[----:B------:R0:W-:Y:S01]  /*674c0*/  STL.64 [R1+0x3b00], R22 ;  /* 0x003b001601007387 */ /* 0x0001e20000100a00 */
[----:B------:R-:W4:Y:S02]  /*674d0*/  LDL.LU R20, [R1+0x5e0] ;  /* 0x0005e00001147983 */ /* 0x000f240000300800 */
[----:B------:R-:W4:Y:S01]  /*674e0*/  LDL.LU R21, [R1+0x5e4] ;  /* 0x0005e40001157983 */ /* 0x000f220000300800 */
[----:B0-----:R-:W4:Y:S01]  /*674f0*/  LDL.LU R22, [R1+0x5e8] ;  /* 0x0005e80001167983 */ /* 0x001f220000300800 */
[----:B------:R-:W4:Y:S02]  /*67500*/  LDL.LU R23, [R1+0x5ec] ;  /* 0x0005ec0001177983 */ /* 0x000f240000300800 */
[----:B------:R-:W4:Y:S02]  /*67510*/  LDL.LU R4, [R1+0x5f0] ;  /* 0x0005f00001047983 */ /* 0x000f240000300800 */
[----:B------:R-:W4:Y:S01]  /*67520*/  LDL.LU R5, [R1+0x5f4] ;  /* 0x0005f40001057983 */ /* 0x000f220000300800 */
[----:B------:R-:W4:Y:S01]  /*67530*/  LDL.LU R6, [R1+0x5f8] ;  /* 0x0005f80001067983 */ /* 0x000f220000300800 */
[----:B------:R-:W4:Y:S02]  /*67540*/  LDL.LU R7, [R1+0x5fc] ;  /* 0x0005fc0001077983 */ /* 0x000f240000300800 */
[----:B------:R-:W4:Y:S02]  /*67550*/  LDL.LU R8, [R1+0x600] ;  /* 0x0006000001087983 */ /* 0x000f240000300800 */
[----:B------:R-:W4:Y:S01]  /*67560*/  LDL.LU R9, [R1+0x604] ;  /* 0x0006040001097983 */ /* 0x000f220000300800 */
[----:B------:R-:W4:Y:S01]  /*67570*/  LDL.LU R10, [R1+0x608] ;  /* 0x00060800010a7983 */ /* 0x000f220000300800 */
[----:B------:R-:W4:Y:S03]  /*67580*/  LDL.LU R11, [R1+0x60c] ;  /* 0x00060c00010b7983 */ /* 0x000f260000300800 */
        /* <DEDUP_REMOVED lines=30> */
[----:B------:R-:W2:Y:S02]  /*67770*/  LDL.LU R27, [R1+0x5dc] ;  /* 0x0005dc00011b7983 */ /* 0x000ea40000300800 */
[----:B------:R-:W-:Y:S01]  /*67780*/  STL.64 [R1+0x600], R8 ;  /* 0x0006000801007387 */ /* 0x000fe20000100a00 */
[----:B------:R0:W-:Y:S03]  /*67790*/  STL.64 [R1+0x608], R10 ;  /* 0x0006080a01007387 */ /* 0x0001e60000100a00 */
[----:B0-----:R-:W3:Y:S01]  /*677a0*/  LDL.LU.64 R10, [R1+0x3b18] ;  /* 0x003b1800010a7983 */ /* 0x001ee20000300a00 */
[----:B------:R-:W4:Y:S01]  /*677b0*/  LDL.LU R9, [R1+0x3b10] ;  /* 0x003b100001097983 */ /* 0x000f220000300800 */
[C---:B---3--:R-:W-:Y:S11]  /*677c0*/  HMMA.16816.F32 R4, R16.reuse, R10, R4 ;  /* 0x0000000a1004723c */ /* 0x048ff60000001804 */
[----:B------:R-:W-:Y:S11]  /*677d0*/  @!UPT UIADD3 URZ, URZ, URZ, URZ ;  /* 0x0000003f3f3ff290 */ /* 0x000ff6000fffe03f */
[----:B------:R-:W-:Y:S01]  /*677e0*/  @!UPT UIADD3 URZ, URZ, URZ, URZ ;  /* 0x0000003f3f3ff290 */ /* 0x000fe2000fffe03f */
[----:B------:R-:W-:Y:S01]  /*677f0*/  STL.64 [R1+0x5f0], R4 ;  /* 0x0005f00401007387 */ /* 0x000fe20000100a00 */
[----:B------:R0:W-:Y:S03]  /*67800*/  STL.64 [R1+0x5f8], R6 ;  /* 0x0005f80601007387 */ /* 0x0001e60000100a00 */
[----:B0-----:R-:W3:Y:S02]  /*67810*/  LDL.LU.64 R6, [R1+0x3b08] ;  /* 0x003b080001067983 */ /* 0x001ee40000300a00 */
[C---:B---3--:R-:W-:Y:S11]  /*67820*/  HMMA.16816.F32 R20, R16.reuse, R6, R20 ;  /* 0x000000061014723c */ /* 0x048ff60000001814 */
[----:B------:R-:W-:Y:S11]  /*67830*/  @!UPT UIADD3 URZ, URZ, URZ, URZ ;  /* 0x0000003f3f3ff290 */ /* 0x000ff6000fffe03f */
[----:B------:R-:W-:Y:S01]  /*67840*/  @!UPT UIADD3 URZ, URZ, URZ, URZ ;  /* 0x0000003f3f3ff290 */ /* 0x000fe2000fffe03f */
[----:B------:R-:W-:Y:S01]  /*67850*/  STL.64 [R1+0x5e0], R20 ;  /* 0x0005e01401007387 */ /* 0x000fe20000100a00 */
[----:B------:R0:W-:Y:S03]  /*67860*/  STL.64 [R1+0x5e8], R22 ;  /* 0x0005e81601007387 */ /* 0x0001e60000100a00 */
[----:B0-----:R-:W2:Y:S01]  /*67870*/  LDL.LU.64 R22, [R1+0x3b00] ;  /* 0x003b000001167983 */ /* 0x001ea20000300a00 */
[----:B------:R0:W-:Y:S02]  /*67880*/  STL.64 [R1+0x3a30], R6 ;  /* 0x003a300601007387 */ /* 0x0001e40000100a00 */
[----:B------:R-:W3:Y:S02]  /*67890*/  LDL.LU R4, [R1+0x540] ;  /* 0x0005400001047983 */ /* 0x000ee40000300800 */
[----:B------:R-:W3:Y:S01]  /*678a0*/  LDL.LU R5, [R1+0x544] ;  /* 0x0005440001057983 */ /* 0x000ee20000300800 */
[----:B0-----:R-:W3:Y:S01]  /*678b0*/  LDL.LU R6, [R1+0x548] ;  /* 0x0005480001067983 */ /* 0x001ee20000300800 */
[----:B------:R-:W3:Y:S01]  /*678c0*/  LDL.LU R7, [R1+0x54c] ;  /* 0x00054c0001077983 */ /* 0x000ee20000300800 */
[C---:B--2---:R-:W-:Y:S02]  /*678d0*/  HMMA.16816.F32 R20, R16.reuse, R22, R24 ;  /* 0x000000161014723c */ /* 0x044fe40000001818 */
[----:B------:R-:W2:Y:S01]  /*678e0*/  LDL.LU.64 R26, [R1+0x3af8] ;  /* 0x003af800011a7983 */ /* 0x000ea20000300a00 */
[----:B------:R-:W2:Y:S11]  /*678f0*/  LDL.LU.64 R24, [R1+0x3af0] ;  /* 0x003af00001187983 */ /* 0x000eb60000300a00 */
[----:B------:R-:W-:Y:S09]  /*67900*/  @!UPT UIADD3 URZ, URZ, URZ, URZ ;  /* 0x0000003f3f3ff290 */ /* 0x000ff2000fffe03f */
[----:B------:R-:W-:Y:S01]  /*67910*/  STL.64 [R1+0xbe0], R20 ;  /* 0x000be01401007387 */ /* 0x000fe20000100a00 */
[----:B------:R0:W-:Y:S03]  /*67920*/  STL.64 [R1+0xbe8], R22 ;  /* 0x000be81601007387 */ /* 0x0001e60000100a00 */
[----:B0-----:R-:W2:Y:S02]  /*67930*/  LDL.LU.64 R22, [R1+0x3ae8] ;  /* 0x003ae80001167983 */ /* 0x001ea40000300a00 */
        /* <DEDUP_REMOVED lines=23> */
[----:B------:R0:W-:Y:S01]  /*67ab0*/  STL [R1+0x39c4], R8 ;  /* 0x0039c40801007387 */ /* 0x0001e20000100800 */
[----:B------:R-:W-:Y:S01]  /*67ac0*/  STL.64 [R1+0x3a18], R10 ;  /* 0x003a180a01007387 */ /* 0x000fe20000100a00 */
[----:B----4-:R1:W-:Y:S03]  /*67ad0*/  STL [R1+0x3a10], R9 ;  /* 0x003a100901007387 */ /* 0x0103e60000100800 */
[----:B0-----:R-:W4:Y:S01]  /*67ae0*/  LDL.LU R8, [R1+0x550] ;  /* 0x0005500001087983 */ /* 0x001f220000300800 */
[----:B-1----:R-:W4:Y:S02]  /*67af0*/  LDL.LU R9, [R1+0x554] ;  /* 0x0005540001097983 */ /* 0x002f240000300800 */
[----:B------:R-:W4:Y:S02]  /*67b00*/  LDL.LU R10, [R1+0x558] ;  /* 0x00055800010a7983 */ /* 0x000f240000300800 */
[----:B------:R-:W4:Y:S01]  /*67b10*/  LDL.LU R11, [R1+0x55c] ;  /* 0x00055c00010b7983 */ /* 0x000f220000300800 */
[----:B------:R-:W-:Y:S01]  /*67b20*/  STL [R1+0x39c0], R28 ;  /* 0x0039c01c01007387 */ /* 0x000fe20000100800 */
[C---:B--2---:R-:W-:Y:S01]  /*67b30*/  HMMA.16816.F32 R24, R16.reuse, R22, R24 ;  /* 0x000000161018723c */ /* 0x044fe20000001818 */
[----:B------:R-:W-:Y:S11]  /*67b40*/  MOV R0, R23 ;  /* 0x0000001700007202 */ /* 0x000ff60000000f00 */
[----:B------:R-:W-:Y:S11]  /*67b50*/  @!UPT UIADD3 URZ, URZ, URZ, URZ ;  /* 0x0000003f3f3ff290 */ /* 0x000ff6000fffe03f */
        /* <DEDUP_REMOVED lines=19> */
[----:B------:R-:W4:Y:S02]  /*67c90*/  LDL.LU.64 R22, [R1+0x3a60] ;  /* 0x003a600001167983 */ /* 0x000f240000300a00 */
[----:B------:R-:W-:Y:S02]  /*67ca0*/  STL.64 [R1+0x3a08], R14 ;  /* 0x003a080e01007387 */ /* 0x000fe40000100a00 */
[----:B------:R0:W-:Y:S02]  /*67cb0*/  STL.64 [R1+0x3a00], R12 ;  /* 0x003a000c01007387 */ /* 0x0001e40000100a00 */
[----:B0-----:R-:W2:Y:S01]  /*67cc0*/  LDL.LU R12, [R1+0x560] ;  /* 0x00056000010c7983 */ /* 0x001ea20000300800 */
[----:B------:R-:W2:Y:S02]  /*67cd0*/  LDL.LU R13, [R1+0x564] ;  /* 0x00056400010d7983 */ /* 0x000ea40000300800 */
[----:B------:R-:W2:Y:S02]  /*67ce0*/  LDL.LU R14, [R1+0x568] ;  /* 0x00056800010e7983 */ /* 0x000ea40000300800 */
[----:B------:R-:W2:Y:S02]  /*67cf0*/  LDL.LU R15, [R1+0x56c] ;  /* 0x00056c00010f7983 */ /* 0x000ea40000300800 */
[C---:B--2---:R-:W-:Y:S01]  /*67d00*/  HMMA.16816.F32 R12, R16.reuse, R26, R12 ;  /* 0x0000001a100c723c */ /* 0x044fe2000000180c */
[----:B------:R-:W0:Y:S07]  /*67d10*/  LDSM.16.M88.4 R24, [R29+0x32800] ;  /* 0x032800001d18783b */ /* 0x000e2e0000000200 */
[----:B----4-:R-:W-:Y:S01]  /*67d20*/  HMMA.16816.F32 R8, R16, R22, R8 ;  /* 0x000000161008723c */ /* 0x010fe20000001808 */
[----:B0-----:R0:W-:Y:S11]  /*67d30*/  STL.64 [R1+0x38f8], R26 ;  /* 0x0038f81a01007387 */ /* 0x0011f60000100a00 */
[----:B------:R-:W-:Y:S03]  /*67d40*/  @!UPT UIADD3 URZ, URZ, URZ, URZ ;  /* 0x0000003f3f3ff290 */ /* 0x000fe6000fffe03f */
[----:B------:R-:W-:Y:S02]  /*67d50*/  STL.64 [R1+0xb70], R12 ;  /* 0x000b700c01007387 */ /* 0x000fe40000100a00 */
[----:B------:R-:W-:Y:S02]  /*67d60*/  STL.64 [R1+0xb78], R14 ;  /* 0x000b780e01007387 */ /* 0x000fe40000100a00 */
[----:B------:R1:W-:Y:S04]  /*67d70*/  STL.64 [R1+0x38f0], R24 ;  /* 0x0038f01801007387 */ /* 0x0003e80000100a00 */
[----:B------:R-:W-:Y:S01]  /*67d80*/  STL.64 [R1+0xb60], R8 ;  /* 0x000b600801007387 */ /* 0x000fe20000100a00 */
[----:B------:R-:W-:Y:S01]  /*67d90*/  STL.64 [R1+0xb68], R10 ;  /* 0x000b680a01007387 */ /* 0x000fe20000100a00 */
[----:B0-----:R-:W-:Y:S01]  /*67da0*/  MOV R26, R3 ;  /* 0x00000003001a7202 */ /* 0x001fe20000000f00 */
[----:B------:R-:W-:Y:S01]  /*67db0*/  IMAD.MOV.U32 R27, RZ, RZ, R2 ;  /* 0x000000ffff1b7224 */ /* 0x000fe200078e0002 */
[----:B-1----:R-:W-:-:S02]  /*67dc0*/  MOV R25, R22 ;  /* 0x0000001600197202 */ /* 0x002fc40000000f00 */
[----:B------:R-:W-:Y:S02]  /*67dd0*/  MOV R24, R23 ;  /* 0x0000001700187202 */ /* 0x000fe40000000f00 */
[----:B------:R-:W2:Y:S01]  /*67de0*/  LDL.LU.64 R22, [R1+0x3a58] ;  /* 0x003a580001167983 */ /* 0x000ea20000300a00 */
[----:B------:R-:W2:Y:S01]  /*67df0*/  LDL.LU.64 R20, [R1+0x3a50] ;  /* 0x003a500001147983 */ /* 0x000ea20000300a00 */
[----:B---3--:R-:W-:Y:S01]  /*67e00*/  HMMA.16816.F32 R4, R16, R26, R4 ;  /* 0x0000001a1004723c */ /* 0x008fe20000001804 */
[----:B------:R-:W3:Y:S02]  /*67e10*/  LDL.64 R18, [R1+0x38] ;  /* 0x0000380001127983 */ /* 0x000ee40000100a00 */
[----:B---3--:R0:W-:Y:S11]  /*67e20*/  STL.64 [R1+0x39d8], R18 ;  /* 0x0039d81201007387 */ /* 0x0081f60000100a00 */
[----:B------:R-:W-:Y:S09]  /*67e30*/  @!UPT UIADD3 URZ, URZ, URZ, URZ ;  /* 0x0000003f3f3ff290 */ /* 0x000ff2000fffe03f */
[----:B------:R-:W-:Y:S02]  /*67e40*/  STL.64 [R1+0x5c0], R4 ;  /* 0x0005c00401007387 */ /* 0x000fe40000100a00 */
[----:B------:R-:W-:Y:S02]  /*67e50*/  STL.64 [R1+0x5c8], R6 ;  /* 0x0005c80601007387 */ /* 0x000fe40000100a00 */
[----:B------:R-:W3:Y:S01]  /*67e60*/  LDL.LU R16, [R1+0x4e0] ;  /* 0x0004e00001107983 */ /* 0x000ee20000300800 */
[----:B------:R-:W3:Y:S04]  /*67e70*/  LDL.LU R17, [R1+0x4e4] ;  /* 0x0004e40001117983 */ /* 0x000ee80000300800 */
[----:B0-----:R-:W4:Y:S01]  /*67e80*/  LDL.LU R18, [R1+0x4e8] ;  /* 0x0004e80001127983 */ /* 0x001f220000300800 */
[----:B------:R-:W4:Y:S03]  /*67e90*/  LDL.LU R19, [R1+0x4ec] ;  /* 0x0004ec0001137983 */ /* 0x000f260000300800 */
[----:B----4-:R-:W-:Y:S01]  /*67ea0*/  STL.64 [R1+0x39e8], R18 ;  /* 0x0039e81201007387 */ /* 0x010fe20000100a00 */
[----:B---3--:R0:W-:Y:S03]  /*67eb0*/  STL.64 [R1+0x39e0], R16 ;  /* 0x0039e01001007387 */ /* 0x0081e60000100a00 */
        /* <DEDUP_REMOVED lines=12> */
[----:B--2---:R0:W-:Y:S01]  /*67f80*/  STL.64 [R1+0x3a40], R6 ;  /* 0x003a400601007387 */ /* 0x0041e20000100a00 */
[----:B------:R-:W-:Y:S03]  /*67f90*/  STL.64 [R1+0x3a38], R4 ;  /* 0x003a380401007387 */ /* 0x000fe60000100a00 */
[----:B0-----:R-:W2:Y:S01]  /*67fa0*/  LDL.64 R6, [R1+0x28] ;  /* 0x0000280001067983 */ /* 0x001ea20000100a00 */
[----:B------:R0:W-:Y:S02]  /*67fb0*/  STL.64 [R1+0x3a28], R10 ;  /* 0x003a280a01007387 */ /* 0x0001e40000100a00 */
[----:B------:R1:W-:Y:S01]  /*67fc0*/  STL.64 [R1+0x3a20], R8 ;  /* 0x003a200801007387 */ /* 0x0003e20000100a00 */
[----:B0-----:R-:W2:Y:S04]  /*67fd0*/  LDL.64 R10, [R1+0x18] ;  /* 0x00001800010a7983 */ /* 0x001ea80000100a00 */
[----:B--2---:R0:W-:Y:S01]  /*67fe0*/  STL.64 [R1+0x3a48], R10 ;  /* 0x003a480a01007387 */ /* 0x0041e20000100a00 */
[----:B-1----:R-:W2:Y:S02]  /*67ff0*/  LDL.LU R8, [R1+0x530] ;  /* 0x0005300001087983 */ /* 0x002ea40000300800 */
[----:B------:R-:W2:Y:S01]  /*68000*/  LDL.LU R9, [R1+0x534] ;  /* 0x0005340001097983 */ /* 0x000ea20000300800 */
[----:B0-----:R-:W2:Y:S01]  /*68010*/  LDL.LU R10, [R1+0x538] ;  /* 0x00053800010a7983 */ /* 0x001ea20000300800 */
[----:B------:R-:W2:Y:S02]  /*68020*/  LDL.LU R11, [R1+0x53c] ;  /* 0x00053c00010b7983 */ /* 0x000ea40000300800 */
[----:B------:R-:W2:Y:S02]  /*68030*/  LDL.64 R14, [R1+0x8] ;  /* 0x00000800010e7983 */ /* 0x000ea40000100a00 */
[----:B----4-:R-:W-:Y:S01]  /*68040*/  STL.64 [R1+0x39f8], R18 ;  /* 0x0039f81201007387 */ /* 0x010fe20000100a00 */
[----:B---3--:R0:W-:Y:S04]  /*68050*/  STL.64 [R1+0x39f0], R16 ;  /* 0x0039f01001007387 */ /* 0x0081e80000100a00 */
[----:B0-----:R-:W3:Y:S01]  /*68060*/  LDL.LU R16, [R1+0x500] ;  /* 0x0005000001107983 */ /* 0x001ee20000300800 */
[----:B------:R-:W3:Y:S02]  /*68070*/  LDL.LU R17, [R1+0x504] ;  /* 0x0005040001117983 */ /* 0x000ee40000300800 */
[----:B------:R-:W3:Y:S02]  /*68080*/  LDL.LU R18, [R1+0x508] ;  /* 0x0005080001127983 */ /* 0x000ee40000300800 */
[----:B------:R-:W3:Y:S01]  /*68090*/  LDL.LU R19, [R1+0x50c] ;  /* 0x00050c0001137983 */ /* 0x000ee20000300800 */
[----:B------:R0:W-:Y:S02]  /*680a0*/  STL.64 [R1+0x3908], R26 ;  /* 0x0039081a01007387 */ /* 0x0001e40000100a00 */
[----:B0-----:R-:W-:Y:S01]  /*680b0*/  IMAD.MOV.U32 R27, RZ, RZ, R6 ;  /* 0x000000ffff1b7224 */ /* 0x001fe200078e0006 */
[----:B------:R-:W-:Y:S01]  /*680c0*/  MOV R26, R7 ;  /* 0x00000007001a7202 */ /* 0x000fe20000000f00 */
[C---:B--2---:R-:W-:Y:S11]  /*680d0*/  HMMA.16816.F32 R8, R20.reuse, R6, R8 ;  /* 0x000000061408723c */ /* 0x044ff60000001808 */
[----:B------:R-:W-:Y:S11]  /*680e0*/  @!UPT UIADD3 URZ, URZ, URZ, URZ ;  /* 0x0000003f3f3ff290 */ /* 0x000ff6000fffe03f */
[----:B------:R-:W-:Y:S01]  /*680f0*/  @!UPT UIADD3 URZ, URZ, URZ, URZ ;  /* 0x0000003f3f3ff290 */ /* 0x000fe2000fffe03f */
[----:B------:R-:W-:Y:S01]  /*68100*/  STL.64 [R1+0x5b0], R8 ;  /* 0x0005b00801007387 */ /* 0x000fe20000100a00 */
[----:B------:R0:W-:Y:S03]  /*68110*/  STL.64 [R1+0x5b8], R10 ;  /* 0x0005b80a01007387 */ /* 0x0001e60000100a00 */
[----:B0-----:R-:W2:Y:S01]  /*68120*/  LDL.LU.64 R10, [R1+0x3a48] ;  /* 0x003a4800010a7983 */ /* 0x001ea20000300a00 */
[----:B------:R-:W2:Y:S02]  /*68130*/  LDL.LU.64 R6, [R1+0x3a40] ;  /* 0x003a400001067983 */ /* 0x000ea40000300a00 */
[----:B------:R-:W2:Y:S02]  /*68140*/  LDL.LU.64 R4, [R1+0x3a38] ;  /* 0x003a380001047983 */ /* 0x000ea40000300a00 */
[----:B------:R-:W-:Y:S01]  /*68150*/  STL.64 [R1+0x39a8], R26 ;  /* 0x0039a81a01007387 */ /* 0x000fe20000100a00 */
[----:B------:R0:W-:Y:S04]  /*68160*/  STL.64 [R1+0x39a0], R24 ;  /* 0x0039a01801007387 */ /* 0x0001e80000100a00 */
        /* <DEDUP_REMOVED lines=10> */
[C---:B------:R-:W-:Y:S01]  /*68210*/  HMMA.16816.F32 R4, R20.reuse, R10, R4 ;  /* 0x0000000a1404723c */ /* 0x040fe20000001804 */
[----:B----4-:R-:W-:Y:S01]  /*68220*/  STL.64 [R1+0x39d0], R26 ;  /* 0x0039d01a01007387 */ /* 0x010fe20000100a00 */
[----:B--2---:R0:W-:Y:S03]  /*68230*/  STL.64 [R1+0x39c8], R24 ;  /* 0x0039c81801007387 */ /* 0x0041e60000100a00 */
[----:B0-----:R-:W2:Y:S01]  /*68240*/  LDL.LU R24, [R1+0x4d0] ;  /* 0x0004d00001187983 */ /* 0x001ea20000300800 */
[----:B------:R-:W2:Y:S02]  /*68250*/  LDL.LU R25, [R1+0x4d4] ;  /* 0x0004d40001197983 */ /* 0x000ea40000300800 */
[----:B------:R-:W2:Y:S02]  /*68260*/  LDL.LU R26, [R1+0x4d8] ;  /* 0x0004d800011a7983 */ /* 0x000ea40000300800 */
[----:B------:R-:W2:Y:S11]  /*68270*/  LDL.LU R27, [R1+0x4dc] ;  /* 0x0004dc00011b7983 */ /* 0x000eb60000300800 */
[----:B------:R-:W-:Y:S02]  /*68280*/  @!UPT UIADD3 URZ, URZ, URZ, URZ ;  /* 0x0000003f3f3ff290 */ /* 0x000fe4000fffe03f */
[----:B------:R0:W-:Y:S01]  /*68290*/  STL.64 [R1+0x5a0], R4 ;  /* 0x0005a00401007387 */ /* 0x0001e20000100a00 */
[----:B------:R1:W-:Y:S01]  /*682a0*/  STL.64 [R1+0x5a8], R6 ;  /* 0x0005a80601007387 */ /* 0x0003e20000100a00 */
[----:B0-----:R-:W-:Y:S02]  /*682b0*/  MOV R5, R10 ;  /* 0x0000000a00057202 */ /* 0x001fe40000000f00 */
[----:B-1----:R-:W4:Y:S01]  /*682c0*/  LDL.LU.64 R6, [R1+0x3a30] ;  /* 0x003a300001067983 */ /* 0x002f220000300a00 */
[----:B------:R-:W-:Y:S02]  /*682d0*/  IMAD.MOV.U32 R4, RZ, RZ, R11 ;  /* 0x000000ffff047224 */ /* 0x000fe400078e000b */
[----:B------:R-:W2:Y:S02]  /*682e0*/  LDL.LU.64 R10, [R1+0x3a28] ;  /* 0x003a2800010a7983 */ /* 0x000ea40000300a00 */
[----:B------:R-:W2:Y:S01]  /*682f0*/  LDL.LU.64 R8, [R1+0x3a20] ;  /* 0x003a200001087983 */ /* 0x000ea20000300a00 */
[----:B------:R-:W-:Y:S01]  /*68300*/  MOV R28, R15 ;  /* 0x0000000f001c7202 */ /* 0x000fe20000000f00 */
[C---:B--2---:R-:W-:Y:S11]  /*68310*/  HMMA.16816.F32 R8, R20.reuse, R14, R8 ;  /* 0x0000000e1408723c */ /* 0x044ff60000001808 */
[----:B------:R-:W-:Y:S11]  /*68320*/  @!UPT UIADD3 URZ, URZ, URZ, URZ ;  /* 0x0000003f3f3ff290 */ /* 0x000ff6000fffe03f */
[----:B------:R-:W-:Y:S01]  /*68330*/  @!UPT UIADD3 URZ, URZ, URZ, URZ ;  /* 0x0000003f3f3ff290 */ /* 0x000fe2000fffe03f */
[----:B------:R0:W-:Y:S01]  /*68340*/  STL.64 [R1+0x590], R8 ;  /* 0x0005900801007387 */ /* 0x0001e20000100a00 */
[----:B------:R1:W-:Y:S01]  /*68350*/  STL.64 [R1+0x598], R10 ;  /* 0x0005980a01007387 */ /* 0x0003e20000100a00 */
[----:B0-----:R-:W-:Y:S02]  /*68360*/  MOV R8, R14 ;  /* 0x0000000e00087202 */ /* 0x001fe40000000f00 */
[----:B-1----:R-:W2:Y:S01]  /*68370*/  LDL.LU.64 R10, [R1+0x3a18] ;  /* 0x003a1800010a7983 */ /* 0x002ea20000300a00 */
[----:B------:R-:W2:Y:S02]  /*68380*/  LDL.LU R9, [R1+0x3a10] ;  /* 0x003a100001097983 */ /* 0x000ea40000300800 */
[----:B------:R-:W3:Y:S02]  /*68390*/  LDL.LU.64 R14, [R1+0x3a08] ;  /* 0x003a0800010e7983 */ /* 0x000ee40000300a00 */
[----:B------:R-:W2:Y:S01]  /*683a0*/  LDL.LU.64 R12, [R1+0x3a00] ;  /* 0x003a0000010c7983 */ /* 0x000ea20000300a00 */
[C---:B---3--:R-:W-:Y:S11]  /*683b0*/  HMMA.16816.F32 R16, R20.reuse, R14, R16 ;  /* 0x0000000e1410723c */ /* 0x048ff60000001810 */
[----:B------:R-:W-:Y:S11]  /*683c0*/  @!UPT UIADD3 URZ, URZ, URZ, URZ ;  /* 0x0000003f3f3ff290 */ /* 0x000ff6000fffe03f */
[----:B------:R-:W-:Y:S01]  /*683d0*/  @!UPT UIADD3 URZ, URZ, URZ, URZ ;  /* 0x0000003f3f3ff290 */ /* 0x000fe2000fffe03f */
[----:B------:R-:W-:Y:S01]  /*683e0*/  STL.64 [R1+0x580], R16 ;  /* 0x0005801001007387 */ /* 0x000fe20000100a00 */
[----:B------:R0:W-:Y:S03]  /*683f0*/  STL.64 [R1+0x588], R18 ;  /* 0x0005881201007387 */ /* 0x0001e60000100a00 */
[----:B0-----:R-:W2:Y:S01]  /*68400*/  LDL.LU.64 R18, [R1+0x39f8] ;  /* 0x0039f80001127983 */ /* 0x001ea20000300a00 */
[----:B------:R-:W2:Y:S02]  /*68410*/  LDL.LU.64 R16, [R1+0x39f0] ;  /* 0x0039f00001107983 */ /* 0x000ea40000300a00 */
[----:B------:R-:W-:Y:S01]  /*68420*/  STL.64 [R1+0x3960], R14 ;  /* 0x0039600e01007387 */ /* 0x000fe20000100a00 */
[C---:B--2---:R-:W-:Y:S11]  /*68430*/  HMMA.16816.F32 R16, R20.reuse, R10, R16 ;  /* 0x0000000a1410723c */ /* 0x044ff60000001810 */
[----:B------:R-:W-:Y:S11]  /*68440*/  @!UPT UIADD3 URZ, URZ, URZ, URZ ;  /* 0x0000003f3f3ff290 */ /* 0x000ff6000fffe03f */
[----:B------:R-:W-:Y:S01]  /*68450*/  @!UPT UIADD3 URZ, URZ, URZ, URZ ;  /* 0x0000003f3f3ff290 */ /* 0x000fe2000fffe03f */
[----:B------:R-:W-:Y:S01]  /*68460*/  STL.64 [R1+0x570], R16 ;  /* 0x0005701001007387 */ /* 0x000fe20000100a00 */
[----:B------:R0:W-:Y:S03]  /*68470*/  STL.64 [R1+0x578], R18 ;  /* 0x0005781201007387 */ /* 0x0001e60000100a00 */
[----:B0-----:R-:W4:Y:S01]  /*68480*/  LDL.LU.64 R18, [R1+0x39e8] ;  /* 0x0039e80001127983 */ /* 0x001f220000300a00 */
[----:B------:R-:W4:Y:S02]  /*68490*/  LDL.LU.64 R16, [R1+0x39e0] ;  /* 0x0039e00001107983 */ /* 0x000f240000300a00 */
[----:B------:R-:W-:Y:S02]  /*684a0*/  STL.64 [R1+0x3958], R10 ;  /* 0x0039580a01007387 */ /* 0x000fe40000100a00 */
[----:B------:R-:W-:Y:S01]  /*684b0*/  STL [R1+0x3950], R9 ;  /* 0x0039500901007387 */ /* 0x000fe20000100800 */
[C---:B----4-:R-:W-:Y:S11]  /*684c0*/  HMMA.16816.F32 R16, R20.reuse, R6, R16 ;  /* 0x000000061410723c */ /* 0x050ff60000001810 */
[----:B------:R-:W-:Y:S11]  /*684d0*/  @!UPT UIADD3 URZ, URZ, URZ, URZ ;  /* 0x0000003f3f3ff290 */ /* 0x000ff6000fffe03f */
[----:B------:R-:W-:Y:S01]  /*684e0*/  @!UPT UIADD3 URZ, URZ, URZ, URZ ;  /* 0x0000003f3f3ff290 */ /* 0x000fe2000fffe03f */
[----:B------:R-:W-:Y:S01]  /*684f0*/  STL.64 [R1+0x560], R16 ;  /* 0x0005601001007387 */ /* 0x000fe20000100a00 */
[----:B------:R0:W-:Y:S03]  /*68500*/  STL.64 [R1+0x568], R18 ;  /* 0x0005681201007387 */ /* 0x0001e60000100a00 */
[----:B0-----:R-:W2:Y:S02]  /*68510*/  LDL.LU.64 R18, [R1+0x39d8] ;  /* 0x0039d80001127983 */ /* 0x001ea40000300a00 */
[C---:B--2---:R-:W-:Y:S01]  /*68520*/  HMMA.16816.F32 R24, R20.reuse, R18, R24 ;  /* 0x000000121418723c */ /* 0x044fe20000001818 */
[----:B------:R-:W-:Y:S01]  /*68530*/  IMAD.MOV.U32 R3, RZ, RZ, R18 ;  /* 0x000000ffff037224 */ /* 0x000fe200078e0012 */
[----:B------:R-:W-:Y:S02]  /*68540*/  MOV R2, R19 ;  /* 0x0000001300027202 */ /* 0x000fe40000000f00 */
[----:B------:R-:W0:Y:S11]  /*68550*/  LDSM.16.M88.4 R16, [R29+0x33000] ;  /* 0x033000001d10783b */ /* 0x000e360000000200 */
[----:B------:R-:W-:Y:S08]  /*68560*/  @!UPT UIADD3 URZ, URZ, URZ, URZ ;  /* 0x0000003f3f3ff290 */ /* 0x000ff0000fffe03f */
[----:B------:R-:W-:Y:S01]  /*68570*/  STL.64 [R1+0xb50], R24 ;  /* 0x000b501801007387 */ /* 0x000fe20000100a00 */
[----:B------:R1:W-:Y:S03]  /*68580*/  STL.64 [R1+0xb58], R26 ;  /* 0x000b581a01007387 */ /* 0x0003e60000100a00 */
[----:B-1----:R-:W2:Y:S01]  /*68590*/  LDL.LU.64 R26, [R1+0x39d0] ;  /* 0x0039d000011a7983 */ /* 0x002ea20000300a00 */
[----:B------:R-:W2:Y:S03]  /*685a0*/  LDL.LU.64 R24, [R1+0x39c8] ;  /* 0x0039c80001187983 */ /* 0x000ea60000300a00 */
[----:B0-----:R-:W-:Y:S01]  /*685b0*/  STL.64 [R1+0x37d0], R18 ;  /* 0x0037d01201007387 */ /* 0x001fe20000100a00 */
[----:B------:R0:W-:Y:S03]  /*685c0*/  STL.64 [R1+0x37c8], R16 ;  /* 0x0037c81001007387 */ /* 0x0001e60000100a00 */
[----:B0-----:R-:W3:Y:S01]  /*685d0*/  LDL.LU R16, [R1+0x400] ;  /* 0x0004000001107983 */ /* 0x001ee20000300800 */
[----:B------:R-:W3:Y:S02]  /*685e0*/  LDL.LU R17, [R1+0x404] ;  /* 0x0004040001117983 */ /* 0x000ee40000300800 */
[----:B------:R-:W4:Y:S02]  /*685f0*/  LDL.LU R18, [R1+0x408] ;  /* 0x0004080001127983 */ /* 0x000f240000300800 */
[----:B------:R-:W4:Y:S02]  /*68600*/  LDL.LU R19, [R1+0x40c] ;  /* 0x00040c0001137983 */ /* 0x000f240000300800 */
[----:B----4-:R0:W-:Y:S01]  /*68610*/  STL.64 [R1+0x38a8], R18 ;  /* 0x0038a81201007387 */ /* 0x0101e20000100a00 */
[----:B---3--:R-:W-:Y:S01]  /*68620*/  STL.64 [R1+0x38a0], R16 ;  /* 0x0038a01001007387 */ /* 0x008fe20000100a00 */
[----:B0-----:R-:W-:Y:S01]  /*68630*/  MOV R18, R8 ;  /* 0x0000000800127202 */ /* 0x001fe20000000f00 */
[----:B------:R-:W-:Y:S01]  /*68640*/  IMAD.MOV.U32 R19, RZ, RZ, R28 ;  /* 0x000000ffff137224 */ /* 0x000fe200078e001c */
[----:B------:R-:W3:Y:S01]  /*68650*/  LDL.LU R8, [R1+0x39c4] ;  /* 0x0039c40001087983 */ /* 0x000ee20000300800 */
[----:B------:R-:W4:Y:S03]  /*68660*/  LDL.LU R28, [R1+0x39c0] ;  /* 0x0039c000011c7983 */ /* 0x000f260000300800 */
[----:B------:R0:W-:Y:S04]  /*68670*/  STL.64 [R1+0x38c0], R18 ;  /* 0x0038c01201007387 */ /* 0x0001e80000100a00 */
[----:B0-----:R-:W2:Y:S04]  /*68680*/  LDL R18, [R1+0x158] ;  /* 0x0001580001127983 */ /* 0x001ea80000100800 */
[----:B------:R-:W2:Y:S02]  /*68690*/  LDL R19, [R1+0x15c] ;  /* 0x00015c0001137983 */ /* 0x000ea40000100800 */
[----:B--2---:R-:W-:Y:S02]  /*686a0*/  HMMA.16816.F32 R16, R20, R18, R24 ;  /* 0x000000121410723c */ /* 0x004fe40000001818 */
[----:B------:R-:W2:Y:S01]  /*686b0*/  LDL.LU.64 R26, [R1+0x39b8] ;  /* 0x0039b800011a7983 */ /* 0x000ea20000300a00 */
[----:B------:R-:W2:Y:S11]  /*686c0*/  LDL.LU.64 R24, [R1+0x39b0] ;  /* 0x0039b00001187983 */ /* 0x000eb60000300a00 */
[----:B------:R-:W-:Y:S09]  /*686d0*/  @!UPT UIADD3 URZ, URZ, URZ, URZ ;  /* 0x0000003f3f3ff290 */ /* 0x000ff2000fffe03f */
[----:B------:R-:W-:Y:S01]  /*686e0*/  STL.64 [R1+0xb40], R16 ;  /* 0x000b401001007387 */ /* 0x000fe20000100a00 */
[----:B------:R0:W-:Y:S02]  /*686f0*/  STL.64 [R1+0xb48], R18 ;  /* 0x000b481201007387 */ /* 0x0001e40000100a00 */
[----:B0-----:R-:W-:Y:S02]  /*68700*/  MOV R18, R5 ;  /* 0x0000000500127202 */ /* 0x001fe40000000f00 */
[----:B------:R-:W-:-:S05]  /*68710*/  MOV R19, R4 ;  /* 0x0000000400137202 */ /* 0x000fca0000000f00 */
[----:B------:R0:W-:Y:S04]  /*68720*/  STL.64 [R1+0x38d8], R18 ;  /* 0x0038d81201007387 */ /* 0x0001e80000100a00 */
[----:B0-----:R-:W2:Y:S02]  /*68730*/  LDL.64 R18, [R1+0x148] ;  /* 0x0001480001127983 */ /* 0x001ea40000100a00 */
[----:B--2---:R-:W-:Y:S11]  /*68740*/  HMMA.16816.F32 R24, R20, R18, R24 ;  /* 0x000000121418723c */ /* 0x004ff60000001818 */
[----:B------:R-:W-:Y:S11]  /*68750*/  @!UPT UIADD3 URZ, URZ, URZ, URZ ;  /* 0x0000003f3f3ff290 */ /* 0x000ff6000fffe03f */
[----:B------:R-:W-:Y:S01]  /*68760*/  @!UPT UIADD3 URZ, URZ, URZ, URZ ;  /* 0x0000003f3f3ff290 */ /* 0x000fe2000fffe03f */
[----:B------:R-:W-:Y:S01]  /*68770*/  STL.64 [R1+0xb30], R24 ;  /* 0x000b301801007387 */ /* 0x000fe20000100a00 */
[----:B------:R0:W-:Y:S03]  /*68780*/  STL.64 [R1+0xb38], R26 ;  /* 0x000b381a01007387 */ /* 0x0001e60000100a00 */
[----:B0-----:R-:W2:Y:S01]  /*68790*/  LDL.LU.64 R26, [R1+0x39a8] ;  /* 0x0039a800011a7983 */ /* 0x001ea20000300a00 */
[----:B------:R-:W3:Y:S02]  /*687a0*/  LDL.LU.64 R24, [R1+0x39a0] ;  /* 0x0039a00001187983 */ /* 0x000ee40000300a00 */
[----:B------:R-:W-:Y:S01]  /*687b0*/  IMAD.MOV.U32 R5, RZ, RZ, R18 ;  /* 0x000000ffff057224 */ /* 0x000fe200078e0012 */
[----:B------:R-:W-:Y:S02]  /*687c0*/  MOV R4, R19 ;  /* 0x0000001300047202 */ /* 0x000fe40000000f00 */
[----:B--2---:R-:W-:Y:S01]  /*687d0*/  MOV R18, R27 ;  /* 0x0000001b00127202 */ /* 0x004fe20000000f00 */
[----:B------:R-:W-:Y:S01]  /*687e0*/  IMAD.MOV.U32 R19, RZ, RZ, R26 ;  /* 0x000000ffff137224 */ /* 0x000fe200078e001a */
[----:B---3--:R-:W-:-:S02]  /*687f0*/  MOV R26, R25 ;  /* 0x00000019001a7202 */ /* 0x008fc40000000f00 */
[----:B------:R-:W-:-:S05]  /*68800*/  MOV R27, R24 ;  /* 0x00000018001b7202 */ /* 0x000fca0000000f00 */
[----:B------:R-:W-:Y:S01]  /*68810*/  STL.64 [R1+0x3920], R26 ;  /* 0x0039201a01007387 */ /* 0x000fe20000100a00 */
[----:B------:R0:W-:Y:S02]  /*68820*/  STL.64 [R1+0x3900], R18 ;  /* 0x0039001201007387 */ /* 0x0001e40000100a00 */
[----:B------:R-:W2:Y:S02]  /*68830*/  LDL.LU R16, [R1+0x440] ;  /* 0x0004400001107983 */ /* 0x000ea40000300800 */
[----:B------:R-:W2:Y:S01]  /*68840*/  LDL.LU R17, [R1+0x444] ;  /* 0x0004440001117983 */ /* 0x000ea20000300800 */
[----:B0-----:R-:W3:Y:S01]  /*68850*/  LDL.LU R18, [R1+0x448] ;  /* 0x0004480001127983 */ /* 0x001ee20000300800 */
[----:B------:R-:W3:Y:S02]  /*68860*/  LDL.LU R19, [R1+0x44c] ;  /* 0x00044c0001137983 */ /* 0x000ee40000300800 */
[----:B------:R-:W2:Y:S02]  /*68870*/  LDL.64 R26, [R1+0xf8] ;  /* 0x0000f800011a7983 */ /* 0x000ea40000100a00 */
[----:B--2---:R0:W-:Y:S02]  /*68880*/  STL.64 [R1+0x3938], R26 ;  /* 0x0039381a01007387 */ /* 0x0041e40000100a00 */
[----:B0-----:R-:W-:Y:S01]  /*68890*/  IMAD.MOV.U32 R26, RZ, RZ, R13 ;  /* 0x000000ffff1a7224 */ /* 0x001fe200078e000d */
[----:B------:R-:W-:-:S05]  /*688a0*/  MOV R27, R12 ;  /* 0x0000000c001b7202 */ /* 0x000fca0000000f00 */
[----:B------:R-:W-:Y:S01]  /*688b0*/  STL.64 [R1+0x3968], R26 ;  /* 0x0039681a01007387 */ /* 0x000fe20000100a00 */
[----:B---3--:R-:W-:Y:S02]  /*688c0*/  STL.64 [R1+0x3918], R18 ;  /* 0x0039181201007387 */ /* 0x008fe40000100a00 */
[----:B------:R0:W-:Y:S02]  /*688d0*/  STL.64 [R1+0x3910], R16 ;  /* 0x0039101001007387 */ /* 0x0001e40000100a00 */
[----:B0-----:R-:W2:Y:S01]  /*688e0*/  LDL.LU R16, [R1+0x450] ;  /* 0x0004500001107983 */ /* 0x001ea20000300800 */
[----:B------:R-:W2:Y:S02]  /*688f0*/  LDL.LU R17, [R1+0x454] ;  /* 0x0004540001117983 */ /* 0x000ea40000300800 */
[----:B------:R-:W3:Y:S02]  /*68900*/  LDL.LU R18, [R1+0x458] ;  /* 0x0004580001127983 */ /* 0x000ee40000300800 */
[----:B------:R-:W3:Y:S01]  /*68910*/  LDL.LU R19, [R1+0x45c] ;  /* 0x00045c0001137983 */ /* 0x000ee20000300800 */
[----:B------:R-:W2:Y:S01]  /*68920*/  LDL.LU R12, [R1+0x480] ;  /* 0x00048000010c7983 */ /* 0x000ea20000300800 */
[----:B------:R-:W2:Y:S02]  /*68930*/  LDL.LU R13, [R1+0x484] ;  /* 0x00048400010d7983 */ /* 0x000ea40000300800 */
[----:B------:R-:W2:Y:S02]  /*68940*/  LDL.LU R14, [R1+0x488] ;  /* 0x00048800010e7983 */ /* 0x000ea40000300800 */
[----:B------:R-:W2:Y:S01]  /*68950*/  LDL.LU R15, [R1+0x48c] ;  /* 0x00048c00010f7983 */ /* 0x000ea20000300800 */
[----:B------:R-:W-:Y:S01]  /*68960*/  MOV R27, R0 ;  /* 0x00000000001b7202 */ /* 0x000fe20000000f00 */
[----:B--2---:R-:W-:Y:S01]  /*68970*/  STL.64 [R1+0x3978], R14 ;  /* 0x0039780e01007387 */ /* 0x004fe20000100a00 */
[----:B------:R0:W-:Y:S02]  /*68980*/  STL.64 [R1+0x3970], R12 ;  /* 0x0039700c01007387 */ /* 0x0001e40000100a00 */
[----:B------:R-:W2:Y:S02]  /*68990*/  LDL R26, [R1+0x128] ;  /* 0x00012800011a7983 */ /* 0x000ea40000100800 */
[----:B------:R-:W3:Y:S01]  /*689a0*/  LDL.LU R0, [R1+0x3998] ;  /* 0x0039980001007983 */ /* 0x000ee20000300800 */
[----:B--2---:R-:W-:Y:S01]  /*689b0*/  STL.64 [R1+0x3980], R26 ;  /* 0x0039801a01007387 */ /* 0x004fe20000100a00 */
[----:B0-----:R-:W2:Y:S02]  /*689c0*/  LDL.LU R12, [R1+0x490] ;  /* 0x00049000010c7983 */ /* 0x001ea40000300800 */
        /* <DEDUP_REMOVED lines=9> */
[----:B------:R-:W2:Y:S01]  /*68a60*/  LDL.64 R10, [R1+0x118] ;  /* 0x00011800010a7983 */ /* 0x000ea20000100a00 */
[----:B---3--:R-:W-:Y:S02]  /*68a70*/  STL.64 [R1+0x3930], R18 ;  /* 0x0039301201007387 */ /* 0x008fe40000100a00 */
[----:B------:R0:W-:Y:S02]  /*68a80*/  STL.64 [R1+0x3928], R16 ;  /* 0x0039281001007387 */ /* 0x0001e40000100a00 */
        /* <DEDUP_REMOVED lines=15> */
[----:B------:R-:W2:Y:S02]  /*68b80*/  LDL.LU R7, [R1+0x41c] ;  /* 0x00041c0001077983 */ /* 0x000ea40000300800 */
[----:B----4-:R-:W-:Y:S01]  /*68b90*/  IMAD.MOV.U32 R26, RZ, RZ, R28 ;  /* 0x000000ffff1a7224 */ /* 0x010fe200078e001c */
[----:B------:R-:W-:-:S07]  /*68ba0*/  MOV R27, R8 ;  /* 0x00000008001b7202 */ /* 0x000fce0000000f00 */
[C---:B------:R-:W-:Y:S01]  /*68bb0*/  HMMA.16816.F32 R24, R20.reuse, R26, R12 ;  /* 0x0000001a1418723c */ /* 0x040fe2000000180c */
        /* <DEDUP_REMOVED lines=17> */
[C---:B---3--:R-:W-:Y:S02]  /*68cd0*/  HMMA.16816.F32 R24, R20.reuse, R26, R12 ;  /* 0x0000001a1418723c */ /* 0x048fe4000000180c */
[----:B------:R-:W3:Y:S01]  /*68ce0*/  LDL.LU.64 R14, [R1+0x3978] ;  /* 0x00397800010e7983 */ /* 0x000ee20000300a00 */
[----:B------:R-:W3:Y:S11]  /*68cf0*/  LDL.LU.64 R12, [R1+0x3970] ;  /* 0x00397000010c7983 */ /* 0x000ef60000300a00 */
[----:B------:R-:W-:Y:S09]  /*68d00*/  @!UPT UIADD3 URZ, URZ, URZ, URZ ;  /* 0x0000003f3f3ff290 */ /* 0x000ff2000fffe03f */
[----:B------:R-:W-:Y:S01]  /*68d10*/  STL.64 [R1+0xb10], R24 ;  /* 0x000b101801007387 */ /* 0x000fe20000100a00 */
[----:B------:R0:W-:Y:S03]  /*68d20*/  STL.64 [R1+0xb18], R26 ;  /* 0x000b181a01007387 */ /* 0x0001e60000100a00 */
[----:B0-----:R-:W4:Y:S01]  /*68d30*/  LDL.LU.64 R26, [R1+0x3968] ;  /* 0x00396800011a7983 */ /* 0x001f220000300a00 */
[----:B------:R-:W-:Y:S01]  /*68d40*/  IMAD.MOV.U32 R8, RZ, RZ, R11 ;  /* 0x000000ffff087224 */ /* 0x000fe200078e000b */
[C---:B---3--:R-:W-:Y:S08]  /*68d50*/  HMMA.16816.F32 R12, R20.reuse, R10, R12 ;  /* 0x0000000a140c723c */ /* 0x048ff0000000180c */
[C---:B----4-:R-:W-:Y:S11]  /*68d60*/  HMMA.16816.F32 R24, R20.reuse, R26, R16 ;  /* 0x0000001a1418723c */ /* 0x050ff60000001810 */
[----:B------:R-:W-:Y:S04]  /*68d70*/  @!UPT UIADD3 URZ, URZ, URZ, URZ ;  /* 0x0000003f3f3ff290 */ /* 0x000fe8000fffe03f */
[----:B------:R0:W-:Y:S01]  /*68d80*/  STL.64 [R1+0xb00], R12 ;  /* 0x000b000c01007387 */ /* 0x0001e20000100a00 */
[----:B------:R1:W-:Y:S01]  /*68d90*/  STL.64 [R1+0xb08], R14 ;  /* 0x000b080e01007387 */ /* 0x0003e20000100a00 */
[----:B0-----:R-:W-:Y:S02]  /*68da0*/  MOV R12, R10 ;  /* 0x0000000a000c7202 */ /* 0x001fe40000000f00 */
[----:B-1----:R-:W3:Y:S01]  /*68db0*/  LDL.LU.64 R14, [R1+0x3960] ;  /* 0x00396000010e7983 */ /* 0x002ee20000300a00 */
[----:B------:R-:W4:Y:S02]  /*68dc0*/  LDL.LU.64 R10, [R1+0x3958] ;  /* 0x00395800010a7983 */ /* 0x000f240000300a00 */
[----:B------:R-:W2:Y:S02]  /*68dd0*/  LDL.LU R9, [R1+0x3950] ;  /* 0x0039500001097983 */ /* 0x000ea40000300800 */
[----:B------:R-:W2:Y:S01]  /*68de0*/  LDL.LU.64 R18, [R1+0x3948] ;  /* 0x0039480001127983 */ /* 0x000ea20000300a00 */
[----:B------:R-:W2:Y:S04]  /*68df0*/  LDL.LU.64 R16, [R1+0x3940] ;  /* 0x0039400001107983 */ /* 0x000ea80000300a00 */
[----:B------:R-:W-:Y:S01]  /*68e00*/  STL.64 [R1+0xaf0], R24 ;  /* 0x000af01801007387 */ /* 0x000fe20000100a00 */
[----:B------:R0:W-:Y:S03]  /*68e10*/  STL.64 [R1+0xaf8], R26 ;  /* 0x000af81a01007387 */ /* 0x0001e60000100a00 */
[----:B0-----:R-:W2:Y:S02]  /*68e20*/  LDL.LU.64 R26, [R1+0x3938] ;  /* 0x00393800011a7983 */ /* 0x001ea40000300a00 */
        /* <DEDUP_REMOVED lines=16> */
[----:B--2---:R-:W-:Y:S02]  /*68f30*/  HMMA.16816.F32 R20, R20, R26, R16 ;  /* 0x0000001a1414723c */ /* 0x004fe40000001810 */
[----:B------:R-:W2:Y:S01]  /*68f40*/  LDL.LU.64 R18, [R1+0x3900] ;  /* 0x0039000001127983 */ /* 0x000ea20000300a00 */
[----:B------:R-:W2:Y:S02]  /*68f50*/  LDL.LU.64 R26, [R1+0x38f8] ;  /* 0x0038f800011a7983 */ /* 0x000ea40000300a00 */
[----:B------:R-:W2:Y:S11]  /*68f60*/  LDL.LU.64 R24, [R1+0x38f0] ;  /* 0x0038f00001187983 */ /* 0x000eb60000300a00 */
[----:B------:R-:W-:Y:S07]  /*68f70*/  @!UPT UIADD3 URZ, URZ, URZ, URZ ;  /* 0x0000003f3f3ff290 */ /* 0x000fee000fffe03f */
[----:B------:R-:W-:Y:S01]  /*68f80*/  STL.64 [R1+0x550], R20 ;  /* 0x0005501401007387 */ /* 0x000fe20000100a00 */
[----:B------:R-:W-:Y:S02]  /*68f90*/  STL.64 [R1+0x558], R22 ;  /* 0x0005581601007387 */ /* 0x000fe40000100a00 */
[----:B------:R-:W0:Y:S02]  /*68fa0*/  LDSM.16.M88.4 R20, [R29+0x33800] ;  /* 0x033800001d14783b */ /* 0x000e240000000200 */
[----:B0-----:R0:W-:Y:S02]  /*68fb0*/  STL.64 [R1+0x36a8], R22 ;  /* 0x0036a81601007387 */ /* 0x0011e40000100a00 */
[----:B------:R1:W-:Y:S02]  /*68fc0*/  STL.64 [R1+0x36a0], R20 ;  /* 0x0036a01401007387 */ /* 0x0003e40000100a00 */
[----:B0-----:R-:W3:Y:S01]  /*68fd0*/  LDL.LU.64 R22, [R1+0xd8] ;  /* 0x0000d80001167983 */ /* 0x001ee20000300a00 */
[C---:B--2---:R-:W-:Y:S03]  /*68fe0*/  HMMA.16816.F32 R16, R24.reuse, R18, R4 ;  /* 0x000000121810723c */ /* 0x044fe60000001804 */
[----:B---3--:R0:W-:Y:S01]  /*68ff0*/  STL.64 [R1+0x3810], R22 ;  /* 0x0038101601007387 */ /* 0x0081e20000100a00 */
[----:B-1----:R-:W4:Y:S02]  /*69000*/  LDL.LU R20, [R1+0x3f0] ;  /* 0x0003f00001147983 */ /* 0x002f240000300800 */
[----:B------:R-:W4:Y:S01]  /*69010*/  LDL.LU R21, [R1+0x3f4] ;  /* 0x0003f40001157983 */ /* 0x000f220000300800 */
[----:B0-----:R-:W4:Y:S01]  /*69020*/  LDL.LU R22, [R1+0x3f8] ;  /* 0x0003f80001167983 */ /* 0x001f220000300800 */
[----:B------:R-:W4:Y:S02]  /*69030*/  LDL.LU R23, [R1+0x3fc] ;  /* 0x0003fc0001177983 */ /* 0x000f240000300800 */
[----:B------:R-:W2:Y:S02]  /*69040*/  LDL.LU.64 R6, [R1+0x38e8] ;  /* 0x0038e80001067983 */ /* 0x000ea40000300a00 */
[----:B------:R-:W2:Y:S11]  /*69050*/  LDL.LU.64 R4, [R1+0x38e0] ;  /* 0x0038e00001047983 */ /* 0x000eb60000300a00 */
        /* <DEDUP_REMOVED lines=12> */
[----:B------:R-:W3:Y:S11]  /*69120*/  LDL.LU.64 R4, [R1+0x38b0] ;  /* 0x0038b00001047983 */ /* 0x000ef60000300a00 */
[----:B------:R-:W-:Y:S09]  /*69130*/  @!UPT UIADD3 URZ, URZ, URZ, URZ ;  /* 0x0000003f3f3ff290 */ /* 0x000ff2000fffe03f */
        /* <DEDUP_REMOVED lines=8> */
[----:B------:R1:W-:Y:S03]  /*691c0*/  STL.64 [R1+0x518], R18 ;  /* 0x0005181201007387 */ /* 0x0003e60000100a00 */
[----:B0-----:R-:W2:Y:S01]  /*691d0*/  LDL.LU R16, [R1+0x340] ;  /* 0x0003400001107983 */ /* 0x001ea20000300800 */
[----:B------:R-:W2:Y:S02]  /*691e0*/  LDL.LU R17, [R1+0x344] ;  /* 0x0003440001117983 */ /* 0x000ea40000300800 */
[----:B-1----:R-:W2:Y:S02]  /*691f0*/  LDL.LU R18, [R1+0x348] ;  /* 0x0003480001127983 */ /* 0x002ea40000300800 */
[----:B------:R-:W2:Y:S02]  /*69200*/  LDL.LU R19, [R1+0x34c] ;  /* 0x00034c0001137983 */ /* 0x000ea40000300800 */
[----:B--2---:R0:W-:Y:S01]  /*69210*/  STL.64 [R1+0x37e0], R18 ;  /* 0x0037e01201007387 */ /* 0x0041e20000100a00 */
[----:B------:R-:W-:Y:S03]  /*69220*/  STL.64 [R1+0x37d8], R16 ;  /* 0x0037d81001007387 */ /* 0x000fe60000100a00 */
[----:B0-----:R-:W2:Y:S04]  /*69230*/  LDL.64 R18, [R1+0xe8] ;  /* 0x0000e80001127983 */ /* 0x001ea80000100a00 */
[----:B--2---:R0:W-:Y:S02]  /*69240*/  STL.64 [R1+0x37f0], R18 ;  /* 0x0037f01201007387 */ /* 0x0041e40000100a00 */
[----:B0-----:R-:W-:Y:S01]  /*69250*/  IMAD.MOV.U32 R18, RZ, RZ, R28 ;  /* 0x000000ffff127224 */ /* 0x001fe200078e001c */
[----:B------:R-:W-:-:S05]  /*69260*/  MOV R19, R13 ;  /* 0x0000000d00137202 */ /* 0x000fca0000000f00 */
[----:B------:R4:W-:Y:S02]  /*69270*/  STL.64 [R1+0x3808], R18 ;  /* 0x0038081201007387 */ /* 0x0009e40000100a00 */
[----:B----4-:R-:W-:Y:S02]  /*69280*/  HMMA.16816.F32 R16, R24, R10, R20 ;  /* 0x0000000a1810723c */ /* 0x010fe40000001814 */
[----:B------:R-:W-:Y:S01]  /*69290*/  STL.64 [R1+0x37c0], R14 ;  /* 0x0037c00e01007387 */ /* 0x000fe20000100a00 */
[----:B------:R-:W2:Y:S11]  /*692a0*/  LDL.LU R20, [R1+0x370] ;  /* 0x0003700001147983 */ /* 0x000eb60000300800 */
[----:B------:R-:W-:Y:S09]  /*692b0*/  @!UPT UIADD3 URZ, URZ, URZ, URZ ;  /* 0x0000003f3f3ff290 */ /* 0x000ff2000fffe03f */
[----:B------:R-:W-:Y:S01]  /*692c0*/  STL.64 [R1+0x500], R16 ;  /* 0x0005001001007387 */ /* 0x000fe20000100a00 */
[----:B------:R-:W-:Y:S02]  /*692d0*/  STL.64 [R1+0x508], R18 ;  /* 0x0005081201007387 */ /* 0x000fe40000100a00 */
[----:B------:R-:W2:Y:S02]  /*692e0*/  LDL.LU R21, [R1+0x374] ;  /* 0x0003740001157983 */ /* 0x000ea40000300800 */
[----:B------:R-:W4:Y:S01]  /*692f0*/  LDL.LU R22, [R1+0x378] ;  /* 0x0003780001167983 */ /* 0x000f220000300800 */
[----:B------:R-:W4:Y:S04]  /*69300*/  LDL.LU R23, [R1+0x37c] ;  /* 0x00037c0001177983 */ /* 0x000f280000300800 */
[----:B----4-:R0:W-:Y:S01]  /*69310*/  STL.64 [R1+0x3820], R22 ;  /* 0x0038201601007387 */ /* 0x0101e20000100a00 */
[----:B--2---:R-:W-:Y:S01]  /*69320*/  STL.64 [R1+0x3818], R20 ;  /* 0x0038181401007387 */ /* 0x004fe20000100a00 */
[----:B0-----:R-:W-:Y:S01]  /*69330*/  MOV R22, R12 ;  /* 0x0000000c00167202 */ /* 0x001fe20000000f00 */
[----:B------:R-:W-:-:S05]  /*69340*/  IMAD.MOV.U32 R23, RZ, RZ, R8 ;  /* 0x000000ffff177224 */ /* 0x000fca00078e0008 */
[----:B------:R0:W-:Y:S04]  /*69350*/  STL.64 [R1+0x3830], R22 ;  /* 0x0038301601007387 */ /* 0x0001e80000100a00 */
[----:B0-----:R-:W2:Y:S04]  /*69360*/  LDL.64 R22, [R1+0x128] ;  /* 0x0001280001167983 */ /* 0x001ea80000100a00 */
[----:B--2---:R-:W-:Y:S01]  /*69370*/  STL.64 [R1+0x3848], R22 ;  /* 0x0038481601007387 */ /* 0x004fe20000100a00 */
[----:B------:R-:W2:Y:S03]  /*69380*/  LDL.64 R18, [R1+0x108] ;  /* 0x0001080001127983 */ /* 0x000ea60000100a00 */
[----:B--2---:R0:W-:Y:S01]  /*69390*/  STL.64 [R1+0x3828], R18 ;  /* 0x0038281201007387 */ /* 0x0041e20000100a00 */
[----:B------:R-:W2:Y:S02]  /*693a0*/  LDL.LU R16, [R1+0x380] ;  /* 0x0003800001107983 */ /* 0x000ea40000300800 */
[----:B------:R-:W2:Y:S01]  /*693b0*/  LDL.LU R17, [R1+0x384] ;  /* 0x0003840001117983 */ /* 0x000ea20000300800 */
[----:B0-----:R-:W4:Y:S01]  /*693c0*/  LDL.LU R18, [R1+0x388] ;  /* 0x0003880001127983 */ /* 0x001f220000300800 */
[----:B------:R-:W4:Y:S02]  /*693d0*/  LDL.LU R19, [R1+0x38c] ;  /* 0x00038c0001137983 */ /* 0x000f240000300800 */
[----:B------:R-:W2:Y:S02]  /*693e0*/  LDL.64 R22, [R1+0x138] ;  /* 0x0001380001167983 */ /* 0x000ea40000100a00 */
[----:B--2---:R3:W-:Y:S02]  /*693f0*/  STL.64 [R1+0x3850], R22 ;  /* 0x0038501601007387 */ /* 0x0047e40000100a00 */
[----:B---3--:R-:W-:-:S02]  /*69400*/  MOV R22, R5 ;  /* 0x0000000500167202 */ /* 0x008fc40000000f00 */
[----:B------:R-:W-:-:S05]  /*69410*/  MOV R23, R4 ;  /* 0x0000000400177202 */ /* 0x000fca0000000f00 */
[----:B------:R-:W-:Y:S01]  /*69420*/  STL.64 [R1+0x3868], R22 ;  /* 0x0038681601007387 */ /* 0x000fe20000100a00 */
[----:B----4-:R-:W-:Y:S02]  /*69430*/  STL.64 [R1+0x3840], R18 ;  /* 0x0038401201007387 */ /* 0x010fe40000100a00 */
[----:B------:R0:W-:Y:S02]  /*69440*/  STL.64 [R1+0x3838], R16 ;  /* 0x0038381001007387 */ /* 0x0001e40000100a00 */
[----:B0-----:R-:W2:Y:S01]  /*69450*/  LDL.LU R16, [R1+0x390] ;  /* 0x0003900001107983 */ /* 0x001ea20000300800 */
[----:B------:R-:W2:Y:S02]  /*69460*/  LDL.LU R17, [R1+0x394] ;  /* 0x0003940001117983 */ /* 0x000ea40000300800 */
[----:B------:R-:W3:Y:S02]  /*69470*/  LDL.LU R18, [R1+0x398] ;  /* 0x0003980001127983 */ /* 0x000ee40000300800 */
[----:B------:R-:W3:Y:S01]  /*69480*/  LDL.LU R19, [R1+0x39c] ;  /* 0x00039c0001137983 */ /* 0x000ee20000300800 */
[----:B------:R-:W4:Y:S04]  /*69490*/  LDL.64 R22, [R1+0x158] ;  /* 0x0001580001167983 */ /* 0x000f280000100a00 */
[----:B----4-:R-:W-:Y:S01]  /*694a0*/  STL.64 [R1+0x3880], R22 ;  /* 0x0038801601007387 */ /* 0x010fe20000100a00 */
[----:B---3--:R-:W-:Y:S02]  /*694b0*/  STL.64 [R1+0x3860], R18 ;  /* 0x0038601201007387 */ /* 0x008fe40000100a00 */
[----:B--2---:R0:W-:Y:S02]  /*694c0*/  STL.64 [R1+0x3858], R16 ;  /* 0x0038581001007387 */ /* 0x0041e40000100a00 */
[----:B0-----:R-:W2:Y:S01]  /*694d0*/  LDL.LU R16, [R1+0x3b0] ;  /* 0x0003b00001107983 */ /* 0x001ea20000300800 */
[----:B------:R-:W2:Y:S02]  /*694e0*/  LDL.LU R17, [R1+0x3b4] ;  /* 0x0003b40001117983 */ /* 0x000ea40000300800 */
[----:B------:R-:W3:Y:S02]  /*694f0*/  LDL.LU R18, [R1+0x3b8] ;  /* 0x0003b80001127983 */ /* 0x000ee40000300800 */
[----:B------:R-:W3:Y:S02]  /*69500*/  LDL.LU R19, [R1+0x3bc] ;  /* 0x0003bc0001137983 */ /* 0x000ee40000300800 */
[----:B------:R-:W-:Y:S01]  /*69510*/  IMAD.MOV.U32 R22, RZ, RZ, R3 ;  /* 0x000000ffff167224 */ /* 0x000fe200078e0003 */
[----:B------:R-:W-:-:S05]  /*69520*/  MOV R23, R2 ;  /* 0x0000000200177202 */ /* 0x000fca0000000f00 */
[----:B------:R0:W-:Y:S01]  /*69530*/  STL.64 [R1+0x3898], R22 ;  /* 0x0038981601007387 */ /* 0x0001e20000100a00 */
[----:B------:R-:W4:Y:S02]  /*69540*/  LDL.LU R20, [R1+0x3e0] ;  /* 0x0003e00001147983 */ /* 0x000f240000300800 */
[----:B------:R-:W4:Y:S01]  /*69550*/  LDL.LU R21, [R1+0x3e4] ;  /* 0x0003e40001157983 */ /* 0x000f220000300800 */
[----:B0-----:R-:W4:Y:S01]  /*69560*/  LDL.LU R22, [R1+0x3e8] ;  /* 0x0003e80001167983 */ /* 0x001f220000300800 */
        /* <DEDUP_REMOVED lines=14> */
[C---:B----4-:R-:W-:Y:S03]  /*69650*/  HMMA.16816.F32 R20, R24.reuse, R6, R20 ;  /* 0x000000061814723c */ /* 0x050fe60000001814 */
[----:B---3--:R0:W-:Y:S01]  /*69660*/  STL.64 [R1+0x37e8], R14 ;  /* 0x0037e80e01007387 */ /* 0x0081e20000100a00 */
[----:B------:R-:W3:Y:S02]  /*69670*/  LDL.LU R12, [R1+0x350] ;  /* 0x00035000010c7983 */ /* 0x000ee40000300800 */
[----:B------:R-:W3:Y:S01]  /*69680*/  LDL.LU R13, [R1+0x354] ;  /* 0x00035400010d7983 */ /* 0x000ee20000300800 */
[----:B0-----:R-:W4:Y:S01]  /*69690*/  LDL.LU R14, [R1+0x358] ;  /* 0x00035800010e7983 */ /* 0x001f220000300800 */
[----:B------:R-:W4:Y:S03]  /*696a0*/  LDL.LU R15, [R1+0x35c] ;  /* 0x00035c00010f7983 */ /* 0x000f260000300800 */
[----:B----4-:R-:W-:Y:S01]  /*696b0*/  STL.64 [R1+0x3800], R14 ;  /* 0x0038000e01007387 */ /* 0x010fe20000100a00 */
[----:B---3--:R0:W-:Y:S03]  /*696c0*/  STL.64 [R1+0x37f8], R12 ;  /* 0x0037f80c01007387 */ /* 0x0081e60000100a00 */
[----:B0-----:R-:W3:Y:S01]  /*696d0*/  LDL.LU R12, [R1+0x360] ;  /* 0x00036000010c7983 */ /* 0x001ee20000300800 */
[----:B------:R-:W3:Y:S02]  /*696e0*/  LDL.LU R13, [R1+0x364] ;  /* 0x00036400010d7983 */ /* 0x000ee40000300800 */
[----:B------:R-:W3:Y:S02]  /*696f0*/  LDL.LU R14, [R1+0x368] ;  /* 0x00036800010e7983 */ /* 0x000ee40000300800 */
[----:B------:R-:W3:Y:S01]  /*69700*/  LDL.LU R15, [R1+0x36c] ;  /* 0x00036c00010f7983 */ /* 0x000ee20000300800 */
[----:B------:R-:W-:Y:S01]  /*69710*/  STL.64 [R1+0x3790], R10 ;  /* 0x0037900a01007387 */ /* 0x000fe20000100a00 */
[----:B------:R0:W-:Y:S02]  /*69720*/  STL [R1+0x3788], R9 ;  /* 0x0037880901007387 */ /* 0x0001e40000100800 */
[----:B------:R-:W4:Y:S01]  /*69730*/  LDL.LU R8, [R1+0x330] ;  /* 0x0003300001087983 */ /* 0x000f220000300800 */
[----:B0-----:R-:W4:Y:S01]  /*69740*/  LDL.LU R9, [R1+0x334] ;  /* 0x0003340001097983 */ /* 0x001f220000300800 */
[----:B------:R-:W4:Y:S02]  /*69750*/  LDL.LU R10, [R1+0x338] ;  /* 0x00033800010a7983 */ /* 0x000f240000300800 */
[----:B------:R-:W4:Y:S02]  /*69760*/  LDL.LU R11, [R1+0x33c] ;  /* 0x00033c00010b7983 */ /* 0x000f240000300800 */
[----:B------:R-:W-:Y:S01]  /*69770*/  STL.64 [R1+0x4f0], R20 ;  /* 0x0004f01401007387 */ /* 0x000fe20000100a00 */
[----:B------:R0:W-:Y:S04]  /*69780*/  STL.64 [R1+0x4f8], R22 ;  /* 0x0004f81601007387 */ /* 0x0001e80000100a00 */
        /* <DEDUP_REMOVED lines=28> */
[----:B0-----:R-:W3:Y:S02]  /*69950*/  LDL.LU.64 R22, [R1+0x3850] ;  /* 0x0038500001167983 */ /* 0x001ee40000300a00 */
[C---:B---3--:R-:W-:Y:S11]  /*69960*/  HMMA.16816.F32 R4, R24.reuse, R22, R4 ;  /* 0x000000161804723c */ /* 0x048ff60000001804 */
[----:B------:R-:W-:Y:S11]  /*69970*/  @!UPT UIADD3 URZ, URZ, URZ, URZ ;  /* 0x0000003f3f3ff290 */ /* 0x000ff6000fffe03f */
[----:B------:R-:W-:Y:S01]  /*69980*/  @!UPT UIADD3 URZ, URZ, URZ, URZ ;  /* 0x0000003f3f3ff290 */ /* 0x000fe2000fffe03f */
[----:B------:R0:W-:Y:S01]  /*69990*/  STL.64 [R1+0xaa0], R4 ;  /* 0x000aa00401007387 */ /* 0x0001e20000100a00 */
        /* <DEDUP_REMOVED lines=8> */
[----:B------:R-:W-:Y:S01]  /*69a20*/  STL.64 [R1+0xa90], R16 ;  /* 0x000a901001007387 */ /* 0x000fe20000100a00 */
[----:B------:R0:W-:Y:S03]  /*69a30*/  STL.64 [R1+0xa98], R18 ;  /* 0x000a981201007387 */ /* 0x0001e60000100a00 */
[----:B0-----:R-:W2:Y:S01]  /*69a40*/  LDL.LU.64 R18, [R1+0x3840] ;  /* 0x0038400001127983 */ /* 0x001ea20000300a00 */
[----:B------:R-:W2:Y:S02]  /*69a50*/  LDL.LU.64 R16, [R1+0x3838] ;  /* 0x0038380001107983 */ /* 0x000ea40000300a00 */
[----:B------:R-:W2:Y:S02]  /*69a60*/  LDL.LU.64 R22, [R1+0x3830] ;  /* 0x0038300001167983 */ /* 0x000ea40000300a00 */
[C---:B--2---:R-:W-:Y:S01]  /*69a70*/  HMMA.16816.F32 R20, R24.reuse, R22, R16 ;  /* 0x000000161814723c */ /* 0x044fe20000001810 */
[----:B------:R-:W2:Y:S11]  /*69a80*/  LDL.LU.64 R18, [R1+0x3828] ;  /* 0x0038280001127983 */ /* 0x000eb60000300a00 */
[----:B------:R-:W-:Y:S11]  /*69a90*/  @!UPT UIADD3 URZ, URZ, URZ, URZ ;  /* 0x0000003f3f3ff290 */ /* 0x000ff6000fffe03f */
[----:B------:R-:W-:Y:S01]  /*69aa0*/  STL.64 [R1+0xa80], R20 ;  /* 0x000a801401007387 */ /* 0x000fe20000100a00 */
[----:B------:R0:W-:Y:S03]  /*69ab0*/  STL.64 [R1+0xa88], R22 ;  /* 0x000a881601007387 */ /* 0x0001e60000100a00 */
[----:B0-----:R-:W2:Y:S01]  /*69ac0*/  LDL.LU.64 R22, [R1+0x3820] ;  /* 0x0038200001167983 */ /* 0x001ea20000300a00 */
[----:B------:R-:W2:Y:S02]  /*69ad0*/  LDL.LU.64 R20, [R1+0x3818] ;  /* 0x0038180001147983 */ /* 0x000ea40000300a00 */
[C---:B--2---:R-:W-:Y:S11]  /*69ae0*/  HMMA.16816.F32 R20, R24.reuse, R18, R20 ;  /* 0x000000121814723c */ /* 0x044ff60000001814 */
[----:B------:R-:W-:Y:S11]  /*69af0*/  @!UPT UIADD3 URZ, URZ, URZ, URZ ;  /* 0x0000003f3f3ff290 */ /* 0x000ff6000fffe03f */
[----:B------:R-:W-:Y:S01]  /*69b00*/  @!UPT UIADD3 URZ, URZ, URZ, URZ ;  /* 0x0000003f3f3ff290 */ /* 0x000fe2000fffe03f */
[----:B------:R0:W-:Y:S01]  /*69b10*/  STL.64 [R1+0xa70], R20 ;  /* 0x000a701401007387 */ /* 0x0001e20000100a00 */
[----:B------:R1:W-:Y:S01]  /*69b20*/  STL.64 [R1+0xa78], R22 ;  /* 0x000a781601007387 */ /* 0x0003e20000100a00 */
[----:B0-----:R-:W-:Y:S02]  /*69b30*/  MOV R21, R18 ;  /* 0x0000001200157202 */ /* 0x001fe40000000f00 */
[----:B-1----:R-:W2:Y:S01]  /*69b40*/  LDL.LU.64 R22, [R1+0x3810] ;  /* 0x0038100001167983 */ /* 0x002ea20000300a00 */
[----:B------:R-:W-:Y:S02]  /*69b50*/  IMAD.MOV.U32 R20, RZ, RZ, R19 ;  /* 0x000000ffff147224 */ /* 0x000fe400078e0013 */
[----:B------:R-:W3:Y:S02]  /*69b60*/  LDL.LU.64 R18, [R1+0x3808] ;  /* 0x0038080001127983 */ /* 0x000ee40000300a00 */
[C---:B---3--:R-:W-:Y:S01]  /*69b70*/  HMMA.16816.F32 R16, R24.reuse, R18, R12 ;  /* 0x000000121810723c */ /* 0x048fe2000000180c */
[----:B------:R-:W3:Y:S01]  /*69b80*/  LDL.LU.64 R14, [R1+0x3800] ;  /* 0x00380000010e7983 */ /* 0x000ee20000300a00 */
[----:B------:R-:W3:Y:S11]  /*69b90*/  LDL.LU.64 R12, [R1+0x37f8] ;  /* 0x0037f800010c7983 */ /* 0x000ef60000300a00 */
[----:B------:R-:W-:Y:S10]  /*69ba0*/  @!UPT UIADD3 URZ, URZ, URZ, URZ ;  /* 0x0000003f3f3ff290 */ /* 0x000ff4000fffe03f */
[----:B------:R-:W-:Y:S01]  /*69bb0*/  STL.64 [R1+0xa60], R16 ;  /* 0x000a601001007387 */ /* 0x000fe20000100a00 */
[----:B------:R0:W-:Y:S03]  /*69bc0*/  STL.64 [R1+0xa68], R18 ;  /* 0x000a681201007387 */ /* 0x0001e60000100a00 */
[----:B0-----:R-:W3:Y:S02]  /*69bd0*/  LDL.LU.64 R18, [R1+0x37f0] ;  /* 0x0037f00001127983 */ /* 0x001ee40000300a00 */
[C---:B---3--:R-:W-:Y:S01]  /*69be0*/  HMMA.16816.F32 R12, R24.reuse, R18, R12 ;  /* 0x00000012180c723c */ /* 0x048fe2000000180c */
[----:B------:R-:W-:Y:S02]  /*69bf0*/  MOV R29, R18 ;  /* 0x00000012001d7202 */ /* 0x000fe40000000f00 */
[----:B------:R-:W-:Y:S11]  /*69c00*/  MOV R28, R19 ;  /* 0x00000013001c7202 */ /* 0x000ff60000000f00 */
[----:B------:R-:W-:Y:S09]  /*69c10*/  @!UPT UIADD3 URZ, URZ, URZ, URZ ;  /* 0x0000003f3f3ff290 */ /* 0x000ff2000fffe03f */
[----:B------:R-:W-:Y:S01]  /*69c20*/  STL.64 [R1+0xa50], R12 ;  /* 0x000a500c01007387 */ /* 0x000fe20000100a00 */
[----:B------:R0:W-:Y:S03]  /*69c30*/  STL.64 [R1+0xa58], R14 ;  /* 0x000a580e01007387 */ /* 0x0001e60000100a00 */
[----:B0-----:R-:W4:Y:S01]  /*69c40*/  LDL.LU.64 R14, [R1+0x37e8] ;  /* 0x0037e800010e7983 */ /* 0x001f220000300a00 */
[----:B------:R-:W2:Y:S02]  /*69c50*/  LDL.LU.64 R18, [R1+0x37e0] ;  /* 0x0037e00001127983 */ /* 0x000ea40000300a00 */
[----:B------:R-:W2:Y:S02]  /*69c60*/  LDL.LU.64 R16, [R1+0x37d8] ;  /* 0x0037d80001107983 */ /* 0x000ea40000300a00 */
[----:B--2---:R-:W-:Y:S01]  /*69c70*/  HMMA.16816.F32 R24, R24, R22, R16 ;  /* 0x000000161818723c */ /* 0x004fe20000001810 */
[----:B------:R-:W4:Y:S01]  /*69c80*/  LDL.LU.64 R18, [R1+0x37d0] ;  /* 0x0037d00001127983 */ /* 0x000f220000300a00 */
[----:B------:R-:W4:Y:S11]  /*69c90*/  LDL.LU.64 R16, [R1+0x37c8] ;  /* 0x0037c80001107983 */ /* 0x000f360000300a00 */
[----:B------:R-:W-:Y:S10]  /*69ca0*/  @!UPT UIADD3 URZ, URZ, URZ, URZ ;  /* 0x0000003f3f3ff290 */ /* 0x000ff4000fffe03f */
[----:B------:R-:W-:Y:S01]  /*69cb0*/  STL.64 [R1+0x9c0], R24 ;  /* 0x0009c01801007387 */ /* 0x000fe20000100a00 */
[----:B------:R0:W-:Y:S02]  /*69cc0*/  STL.64 [R1+0x9c8], R26 ;  /* 0x0009c81a01007387 */ /* 0x0001e40000100a00 */
[----:B0-----:R-:W-:Y:S01]  /*69cd0*/  IMAD.MOV.U32 R26, RZ, RZ, R7 ;  /* 0x000000ffff1a7224 */ /* 0x001fe200078e0007 */
[----:B------:R-:W-:-:S05]  /*69ce0*/  MOV R27, R6 ;  /* 0x00000006001b7202 */ /* 0x000fca0000000f00 */
[----:B------:R0:W-:Y:S02]  /*69cf0*/  STL.64 [R1+0x3728], R26 ;  /* 0x0037281a01007387 */ /* 0x0001e40000100a00 */
[----:B0-----:R-:W-:Y:S01]  /*69d00*/  MOV R26, R5 ;  /* 0x00000005001a7202 */ /* 0x001fe20000000f00 */
[----:B------:R-:W-:-:S05]  /*69d10*/  IMAD.MOV.U32 R27, RZ, RZ, R4 ;  /* 0x000000ffff1b7224 */ /* 0x000fca00078e0004 */
[----:B------:R0:W-:Y:S04]  /*69d20*/  STL.64 [R1+0x3740], R26 ;  /* 0x0037401a01007387 */ /* 0x0001e80000100a00 */
[----:B0-----:R-:W2:Y:S01]  /*69d30*/  LDL.LU.64 R26, [R1+0x148] ;  /* 0x00014800011a7983 */ /* 0x001ea20000300a00 */
[----:B----4-:R-:W-:Y:S03]  /*69d40*/  HMMA.16816.F32 R4, R16, R14, R8 ;  /* 0x0000000e1004723c */ /* 0x010fe60000001808 */
[----:B--2---:R0:W-:Y:S02]  /*69d50*/  STL.64 [R1+0x3758], R26 ;  /* 0x0037581a01007387 */ /* 0x0041e40000100a00 */
[----:B0-----:R-:W-:-:S02]  /*69d60*/  MOV R26, R3 ;  /* 0x00000003001a7202 */ /* 0x001fc40000000f00 */
[----:B------:R-:W-:-:S05]  /*69d70*/  MOV R27, R2 ;  /* 0x00000002001b7202 */ /* 0x000fca0000000f00 */
[----:B------:R-:W-:Y:S01]  /*69d80*/  STL.64 [R1+0x3770], R26 ;  /* 0x0037701a01007387 */ /* 0x000fe20000100a00 */
[----:B------:R-:W-:Y:S10]  /*69d90*/  STL.64 [R1+0x36c0], R22 ;  /* 0x0036c01601007387 */ /* 0x000ff40000100a00 */
[----:B------:R0:W-:Y:S02]  /*69da0*/  STL.64 [R1+0x9b0], R4 ;  /* 0x0009b00401007387 */ /* 0x0001e40000100a00 */
[----:B------:R1:W-:Y:S01]  /*69db0*/  STL.64 [R1+0x9b8], R6 ;  /* 0x0009b80601007387 */ /* 0x0003e20000100a00 */
[----:B0-----:R-:W2:Y:S01]  /*69dc0*/  LDL.LU R4, [R1+0x2e0] ;  /* 0x0002e00001047983 */ /* 0x001ea20000300800 */
[----:B------:R-:W2:Y:S02]  /*69dd0*/  LDL.LU R5, [R1+0x2e4] ;  /* 0x0002e40001057983 */ /* 0x000ea40000300800 */
[----:B-1----:R-:W3:Y:S02]  /*69de0*/  LDL.LU R6, [R1+0x2e8] ;  /* 0x0002e80001067983 */ /* 0x002ee40000300800 */
[----:B------:R-:W3:Y:S02]  /*69df0*/  LDL.LU R7, [R1+0x2ec] ;  /* 0x0002ec0001077983 */ /* 0x000ee40000300800 */
[----:B---3--:R0:W-:Y:S01]  /*69e00*/  STL.64 [R1+0x37a0], R6 ;  /* 0x0037a00601007387 */ /* 0x0081e20000100a00 */
[----:B--2---:R-:W-:Y:S03]  /*69e10*/  STL.64 [R1+0x3798], R4 ;  /* 0x0037980401007387 */ /* 0x004fe60000100a00 */
[----:B0-----:R-:W2:Y:S04]  /*69e20*/  LDL.LU.64 R6, [R1+0x8] ;  /* 0x0000080001067983 */ /* 0x001ea80000300a00 */
[----:B--2---:R0:W-:Y:S01]  /*69e30*/  STL.64 [R1+0x37b8], R6 ;  /* 0x0037b80601007387 */ /* 0x0041e20000100a00 */
[----:B------:R-:W2:Y:S02]  /*69e40*/  LDL.LU R8, [R1+0x300] ;  /* 0x0003000001087983 */ /* 0x000ea40000300800 */
[----:B------:R-:W2:Y:S02]  /*69e50*/  LDL.LU R9, [R1+0x304] ;  /* 0x0003040001097983 */ /* 0x000ea40000300800 */
[----:B------:R-:W3:Y:S01]  /*69e60*/  LDL.LU R10, [R1+0x308] ;  /* 0x00030800010a7983 */ /* 0x000ee20000300800 */
[----:B------:R-:W3:Y:S01]  /*69e70*/  LDL.LU R11, [R1+0x30c] ;  /* 0x00030c00010b7983 */ /* 0x000ee20000300800 */
[----:B------:R-:W4:Y:S02]  /*69e80*/  LDL.LU R12, [R1+0x320] ;  /* 0x00032000010c7983 */ /* 0x000f240000300800 */
[----:B------:R-:W-:-:S02]  /*69e90*/  IMAD.MOV.U32 R23, RZ, RZ, R14 ;  /* 0x000000ffff177224 */ /* 0x000fc400078e000e */
[----:B------:R-:W4:Y:S01]  /*69ea0*/  LDL.LU R13, [R1+0x324] ;  /* 0x00032400010d7983 */ /* 0x000f220000300800 */
[----:B------:R-:W-:Y:S01]  /*69eb0*/  MOV R22, R15 ;  /* 0x0000000f00167202 */ /* 0x000fe20000000f00 */
[----:B------:R-:W4:Y:S01]  /*69ec0*/  LDL.LU R14, [R1+0x328] ;  /* 0x00032800010e7983 */ /* 0x000f220000300800 */
[----:B------:R-:W4:Y:S02]  /*69ed0*/  LDL.LU R15, [R1+0x32c] ;  /* 0x00032c00010f7983 */ /* 0x000f240000300800 */
[----:B0-----:R-:W4:Y:S01]  /*69ee0*/  LDL.LU.64 R6, [R1+0x18] ;  /* 0x0000180001067983 */ /* 0x001f220000300a00 */
[----:B---3--:R-:W-:Y:S01]  /*69ef0*/  STL.64 [R1+0x37b0], R10 ;  /* 0x0037b00a01007387 */ /* 0x008fe20000100a00 */
[----:B--2---:R0:W-:Y:S03]  /*69f00*/  STL.64 [R1+0x37a8], R8 ;  /* 0x0037a80801007387 */ /* 0x0041e60000100a00 */
[----:B0-----:R-:W2:Y:S01]  /*69f10*/  LDL.LU R8, [R1+0x310] ;  /* 0x0003100001087983 */ /* 0x001ea20000300800 */
[----:B------:R-:W2:Y:S02]  /*69f20*/  LDL.LU R9, [R1+0x314] ;  /* 0x0003140001097983 */ /* 0x000ea40000300800 */
[----:B------:R-:W2:Y:S02]  /*69f30*/  LDL.LU R10, [R1+0x318] ;  /* 0x00031800010a7983 */ /* 0x000ea40000300800 */
[----:B------:R-:W2:Y:S01]  /*69f40*/  LDL.LU R11, [R1+0x31c] ;  /* 0x00031c00010b7983 */ /* 0x000ea20000300800 */
[----:B------:R-:W3:Y:S04]  /*69f50*/  LDL.LU.64 R26, [R1+0x38] ;  /* 0x00003800011a7983 */ /* 0x000ee80000300a00 */
[----:B---3--:R0:W-:Y:S01]  /*69f60*/  STL.64 [R1+0x3778], R26 ;  /* 0x0037781a01007387 */ /* 0x0081e20000100a00 */
[----:B------:R-:W3:Y:S02]  /*69f70*/  LDL.LU R24, [R1+0x2d0] ;  /* 0x0002d00001187983 */ /* 0x000ee40000300800 */
[----:B------:R-:W3:Y:S01]  /*69f80*/  LDL.LU R25, [R1+0x2d4] ;  /* 0x0002d40001197983 */ /* 0x000ee20000300800 */
[----:B0-----:R-:W3:Y:S01]  /*69f90*/  LDL.LU R26, [R1+0x2d8] ;  /* 0x0002d800011a7983 */ /* 0x001ee20000300800 */
[----:B------:R-:W3:Y:S02]  /*69fa0*/  LDL.LU R27, [R1+0x2dc] ;  /* 0x0002dc00011b7983 */ /* 0x000ee40000300800 */
[----:B------:R-:W-:Y:S02]  /*69fb0*/  STL.64 [R1+0x3738], R22 ;  /* 0x0037381601007387 */ /* 0x000fe40000100a00 */
[----:B------:R0:W-:Y:S02]  /*69fc0*/  STL.64 [R1+0x3730], R20 ;  /* 0x0037301401007387 */ /* 0x0001e40000100a00 */
        /* <DEDUP_REMOVED lines=16> */
[----:B------:R-:W2:Y:S02]  /*6a0d0*/  LDL.LU R23, [R1+0x2bc] ;  /* 0x0002bc0001177983 */ /* 0x000ea40000300800 */
[----:B------:R0:W-:Y:S01]  /*6a0e0*/  STL.64 [R1+0x9a0], R12 ;  /* 0x0009a00c01007387 */ /* 0x0001e20000100a00 */
[----:B------:R1:W-:Y:S01]  /*6a0f0*/  STL.64 [R1+0x9a8], R14 ;  /* 0x0009a80e01007387 */ /* 0x0003e20000100a00 */
[----:B0-----:R-:W-:-:S02]  /*6a100*/  MOV R13, R6 ;  /* 0x00000006000d7202 */ /* 0x001fc40000000f00 */
[----:B-1----:R-:W4:Y:S01]  /*6a110*/  LDL.LU.64 R14, [R1+0x37c0] ;  /* 0x0037c000010e7983 */ /* 0x002f220000300a00 */
[----:B------:R-:W-:Y:S02]  /*6a120*/  IMAD.MOV.U32 R12, RZ, RZ, R7 ;  /* 0x000000ffff0c7224 */ /* 0x000fe400078e0007 */
[----:B------:R-:W2:Y:S02]  /*6a130*/  LDL.LU.64 R6, [R1+0x37b8] ;  /* 0x0037b80001067983 */ /* 0x000ea40000300a00 */
[C---:B--2---:R-:W-:Y:S11]  /*6a140*/  HMMA.16816.F32 R8, R16.reuse, R6, R8 ;  /* 0x000000061008723c */ /* 0x044ff60000001808 */
[----:B------:R-:W-:Y:S11]  /*6a150*/  @!UPT UIADD3 URZ, URZ, URZ, URZ ;  /* 0x0000003f3f3ff290 */ /* 0x000ff6000fffe03f */
[----:B------:R-:W-:Y:S01]  /*6a160*/  @!UPT UIADD3 URZ, URZ, URZ, URZ ;  /* 0x0000003f3f3ff290 */ /* 0x000fe2000fffe03f */
[----:B------:R-:W-:Y:S01]  /*6a170*/  STL.64 [R1+0x990], R8 ;  /* 0x0009900801007387 */ /* 0x000fe20000100a00 */
[----:B------:R0:W-:Y:S03]  /*6a180*/  STL.64 [R1+0x998], R10 ;  /* 0x0009980a01007387 */ /* 0x0001e60000100a00 */
[----:B0-----:R-:W4:Y:S01]  /*6a190*/  LDL.LU.64 R10, [R1+0x37b0] ;  /* 0x0037b000010a7983 */ /* 0x001f220000300a00 */
[----:B------:R-:W4:Y:S01]  /*6a1a0*/  LDL.LU.64 R8, [R1+0x37a8] ;  /* 0x0037a80001087983 */ /* 0x000f220000300a00 */
[----:B------:R-:W-:Y:S02]  /*6a1b0*/  MOV R2, R6 ;  /* 0x0000000600027202 */ /* 0x000fe40000000f00 */
[----:B------:R-:W-:Y:S02]  /*6a1c0*/  MOV R3, R7 ;  /* 0x0000000700037202 */ /* 0x000fe40000000f00 */
[----:B------:R-:W2:Y:S01]  /*6a1d0*/  LDL.LU.64 R6, [R1+0x37a0] ;  /* 0x0037a00001067983 */ /* 0x000ea20000300a00 */
[----:B------:R-:W2:Y:S01]  /*6a1e0*/  LDL.LU.64 R4, [R1+0x3798] ;  /* 0x0037980001047983 */ /* 0x000ea20000300a00 */
[C---:B----4-:R-:W-:Y:S11]  /*6a1f0*/  HMMA.16816.F32 R8, R16.reuse, R14, R8 ;  /* 0x0000000e1008723c */ /* 0x050ff60000001808 */
[----:B------:R-:W-:Y:S11]  /*6a200*/  @!UPT UIADD3 URZ, URZ, URZ, URZ ;  /* 0x0000003f3f3ff290 */ /* 0x000ff6000fffe03f */
[----:B------:R-:W-:Y:S01]  /*6a210*/  @!UPT UIADD3 URZ, URZ, URZ, URZ ;  /* 0x0000003f3f3ff290 */ /* 0x000fe2000fffe03f */
[----:B------:R-:W-:Y:S01]  /*6a220*/  STL.64 [R1+0x980], R8 ;  /* 0x0009800801007387 */ /* 0x000fe20000100a00 */
[----:B------:R0:W-:Y:S03]  /*6a230*/  STL.64 [R1+0x988], R10 ;  /* 0x0009880a01007387 */ /* 0x0001e60000100a00 */
[----:B0-----:R-:W2:Y:S01]  /*6a240*/  LDL.LU.64 R10, [R1+0x3790] ;  /* 0x00379000010a7983 */ /* 0x001ea20000300a00 */
[----:B------:R-:W4:Y:S02]  /*6a250*/  LDL.LU R9, [R1+0x3788] ;  /* 0x0037880001097983 */ /* 0x000f240000300800 */
[----:B------:R-:W-:Y:S01]  /*6a260*/  STL.64 [R1+0x3658], R14 ;  /* 0x0036580e01007387 */ /* 0x000fe20000100a00 */
[C---:B--2---:R-:W-:Y:S11]  /*6a270*/  HMMA.16816.F32 R4, R16.reuse, R10, R4 ;  /* 0x0000000a1004723c */ /* 0x044ff60000001804 */
[----:B------:R-:W-:Y:S11]  /*6a280*/  @!UPT UIADD3 URZ, URZ, URZ, URZ ;  /* 0x0000003f3f3ff290 */ /* 0x000ff6000fffe03f */
[----:B------:R-:W-:Y:S01]  /*6a290*/  @!UPT UIADD3 URZ, URZ, URZ, URZ ;  /* 0x0000003f3f3ff290 */ /* 0x000fe2000fffe03f */
[----:B------:R-:W-:Y:S01]  /*6a2a0*/  STL.64 [R1+0x970], R4 ;  /* 0x0009700401007387 */ /* 0x000fe20000100a00 */
[----:B------:R0:W-:Y:S03]  /*6a2b0*/  STL.64 [R1+0x978], R6 ;  /* 0x0009780601007387 */ /* 0x0001e60000100a00 */
[----:B0-----:R-:W3:Y:S01]  /*6a2c0*/  LDL.LU.64 R6, [R1+0x3780] ;  /* 0x0037800001067983 */ /* 0x001ee20000300a00 */
[----:B------:R-:W-:Y:S02]  /*6a2d0*/  STL.64 [R1+0x3678], R10 ;  /* 0x0036780a01007387 */ /* 0x000fe40000100a00 */
[----:B----4-:R0:W-:Y:S02]  /*6a2e0*/  STL [R1+0x3670], R9 ;  /* 0x0036700901007387 */ /* 0x0101e40000100800 */
[----:B------:R-:W2:Y:S01]  /*6a2f0*/  LDL.LU R8, [R1+0x2c0] ;  /* 0x0002c00001087983 */ /* 0x000ea20000300800 */
[----:B0-----:R-:W2:Y:S01]  /*6a300*/  LDL.LU R9, [R1+0x2c4] ;  /* 0x0002c40001097983 */ /* 0x001ea20000300800 */
[----:B------:R-:W2:Y:S02]  /*6a310*/  LDL.LU R10, [R1+0x2c8] ;  /* 0x0002c800010a7983 */ /* 0x000ea40000300800 */
[----:B------:R-:W2:Y:S01]  /*6a320*/  LDL.LU R11, [R1+0x2cc] ;  /* 0x0002cc00010b7983 */ /* 0x000ea20000300800 */
[C---:B---3--:R-:W-:Y:S11]  /*6a330*/  HMMA.16816.F32 R24, R16.reuse, R6, R24 ;  /* 0x000000061018723c */ /* 0x048ff60000001818 */
[----:B------:R-:W-:Y:S11]  /*6a340*/  @!UPT UIADD3 URZ, URZ, URZ, URZ ;  /* 0x0000003f3f3ff290 */ /* 0x000ff6000fffe03f */
[----:B------:R-:W-:Y:S01]  /*6a350*/  @!UPT UIADD3 URZ, URZ, URZ, URZ ;  /* 0x0000003f3f3ff290 */ /* 0x000fe2000fffe03f */
[----:B------:R-:W-:Y:S01]  /*6a360*/  STL.64 [R1+0x960], R24 ;  /* 0x0009601801007387 */ /* 0x000fe20000100a00 */
[----:B------:R0:W-:Y:S03]  /*6a370*/  STL.64 [R1+0x968], R26 ;  /* 0x0009681a01007387 */ /* 0x0001e60000100a00 */
[----:B0-----:R-:W2:Y:S02]  /*6a380*/  LDL.LU.64 R26, [R1+0x3778] ;  /* 0x00377800011a7983 */ /* 0x001ea40000300a00 */
[C---:B--2---:R-:W-:Y:S11]  /*6a390*/  HMMA.16816.F32 R8, R16.reuse, R26, R8 ;  /* 0x0000001a1008723c */ /* 0x044ff60000001808 */
[----:B------:R-:W-:Y:S11]  /*6a3a0*/  @!UPT UIADD3 URZ, URZ, URZ, URZ ;  /* 0x0000003f3f3ff290 */ /* 0x000ff6000fffe03f */
[----:B------:R-:W-:Y:S01]  /*6a3b0*/  @!UPT UIADD3 URZ, URZ, URZ, URZ ;  /* 0x0000003f3f3ff290 */ /* 0x000fe2000fffe03f */
[----:B------:R0:W-:Y:S01]  /*6a3c0*/  STL.64 [R1+0x950], R8 ;  /* 0x0009500801007387 */ /* 0x0001e20000100a00 */
[----:B------:R-:W-:Y:S02]  /*6a3d0*/  STL.64 [R1+0x958], R10 ;  /* 0x0009580a01007387 */ /* 0x000fe40000100a00 */
[----:B0-----:R-:W-:Y:S01]  /*6a3e0*/  IMAD.MOV.U32 R9, RZ, RZ, R26 ;  /* 0x000000ffff097224 */ /* 0x001fe200078e001a */
[----:B------:R-:W-:Y:S02]  /*6a3f0*/  MOV R8, R27 ;  /* 0x0000001b00087202 */ /* 0x000fe40000000f00 */
[----:B------:R-:W2:Y:S02]  /*6a400*/  LDL.LU.64 R26, [R1+0x3770] ;  /* 0x00377000011a7983 */ /* 0x000ea40000300a00 */
        /* <DEDUP_REMOVED lines=16> */
[----:B------:R0:W-:Y:S01]  /*6a510*/  STL [R1+0x3624], R4 ;  /* 0x0036240401007387 */ /* 0x0001e20000100800 */
[----:B------:R1:W-:Y:S01]  /*6a520*/  STL [R1+0x3620], R5 ;  /* 0x0036200501007387 */ /* 0x0003e20000100800 */
[----:B------:R3:W-:Y:S03]  /*6a530*/  STL.64 [R1+0x3710], R6 ;  /* 0x0037100601007387 */ /* 0x0007e60000100a00 */
[----:B0-----:R-:W4:Y:S01]  /*6a540*/  LDL.LU R4, [R1+0x280] ;  /* 0x0002800001047983 */ /* 0x001f220000300800 */
[----:B-1----:R-:W4:Y:S03]  /*6a550*/  LDL.LU R5, [R1+0x284] ;  /* 0x0002840001057983 */ /* 0x002f260000300800 */
[----:B---3--:R-:W4:Y:S01]  /*6a560*/  LDL.LU R6, [R1+0x288] ;  /* 0x0002880001067983 */ /* 0x008f220000300800 */
[----:B------:R-:W4:Y:S01]  /*6a570*/  LDL.LU R7, [R1+0x28c] ;  /* 0x00028c0001077983 */ /* 0x000f220000300800 */
[C---:B--2---:R-:W-:Y:S02]  /*6a580*/  HMMA.16816.F32 R24, R16.reuse, R26, R20 ;  /* 0x0000001a1018723c */ /* 0x044fe40000001814 */
[----:B------:R-:W2:Y:S01]  /*6a590*/  LDL.LU.64 R22, [R1+0x3738] ;  /* 0x0037380001167983 */ /* 0x000ea20000300a00 */
[----:B------:R-:W3:Y:S11]  /*6a5a0*/  LDL.LU.64 R20, [R1+0x3730] ;  /* 0x0037300001147983 */ /* 0x000ef60000300a00 */
[----:B------:R-:W-:Y:S09]  /*6a5b0*/  @!UPT UIADD3 URZ, URZ, URZ, URZ ;  /* 0x0000003f3f3ff290 */ /* 0x000ff2000fffe03f */
[----:B------:R-:W-:Y:S01]  /*6a5c0*/  STL.64 [R1+0xa20], R24 ;  /* 0x000a201801007387 */ /* 0x000fe20000100a00 */
[----:B------:R0:W-:Y:S03]  /*6a5d0*/  STL.64 [R1+0xa28], R26 ;  /* 0x000a281a01007387 */ /* 0x0001e60000100a00 */
[----:B0-----:R-:W4:Y:S01]  /*6a5e0*/  LDL.LU.64 R26, [R1+0x3728] ;  /* 0x00372800011a7983 */ /* 0x001f220000300a00 */
[----:B------:R-:W2:Y:S01]  /*6a5f0*/  LDL.LU R24, [R1+0x50] ;  /* 0x0000500001187983 */ /* 0x000ea20000300800 */
[----:B----4-:R-:W-:Y:S11]  /*6a600*/  HMMA.16816.F32 R4, R16, R26, R4 ;  /* 0x0000001a1004723c */ /* 0x010ff60000001804 */
[----:B------:R-:W-:Y:S11]  /*6a610*/  @!UPT UIADD3 URZ, URZ, URZ, URZ ;  /* 0x0000003f3f3ff290 */ /* 0x000ff6000fffe03f */
[----:B------:R-:W-:Y:S01]  /*6a620*/  @!UPT UIADD3 URZ, URZ, URZ, URZ ;  /* 0x0000003f3f3ff290 */ /* 0x000fe2000fffe03f */
[----:B------:R-:W-:Y:S01]  /*6a630*/  STL.64 [R1+0xa10], R4 ;  /* 0x000a100401007387 */ /* 0x000fe20000100a00 */
[----:B------:R-:W-:Y:S02]  /*6a640*/  STL.64 [R1+0xa18], R6 ;  /* 0x000a180601007387 */ /* 0x000fe40000100a00 */
[----:B------:R-:W2:Y:S02]  /*6a650*/  LDL.LU R25, [R1+0x54] ;  /* 0x0000540001197983 */ /* 0x000ea40000300800 */
[----:B------:R-:W4:Y:S01]  /*6a660*/  LDL.LU R26, [R1+0x58] ;  /* 0x00005800011a7983 */ /* 0x000f220000300800 */
[----:B------:R-:W4:Y:S01]  /*6a670*/  LDL.LU R27, [R1+0x5c] ;  /* 0x00005c00011b7983 */ /* 0x000f220000300800 */
[----:B------:R-:W-:Y:S02]  /*6a680*/  MOV R14, R2 ;  /* 0x00000002000e7202 */ /* 0x000fe40000000f00 */
[----:B------:R-:W-:Y:S01]  /*6a690*/  MOV R15, R3 ;  /* 0x00000003000f7202 */ /* 0x000fe20000000f00 */
[----:B------:R-:W3:Y:S01]  /*6a6a0*/  LDL.LU R2, [R1+0x3724] ;  /* 0x0037240001027983 */ /* 0x000ee20000300800 */
[----:B------:R-:W3:Y:S03]  /*6a6b0*/  LDL.LU R3, [R1+0x3720] ;  /* 0x0037200001037983 */ /* 0x000ee60000300800 */
[----:B------:R-:W-:Y:S02]  /*6a6c0*/  STL.64 [R1+0x3680], R14 ;  /* 0x0036800e01007387 */ /* 0x000fe40000100a00 */
[----:B------:R-:W-:Y:S01]  /*6a6d0*/  IMAD.MOV.U32 R10, RZ, RZ, R13 ;  /* 0x000000ffff0a7224 */ /* 0x000fe200078e000d */
[----:B------:R-:W-:Y:S01]  /*6a6e0*/  MOV R11, R12 ;  /* 0x0000000c000b7202 */ /* 0x000fe20000000f00 */
[----:B----4-:R-:W-:Y:S01]  /*6a6f0*/  STL.64 [R1+0x3640], R26 ;  /* 0x0036401a01007387 */ /* 0x010fe20000100a00 */
[----:B--2---:R0:W-:Y:S03]  /*6a700*/  STL.64 [R1+0x3638], R24 ;  /* 0x0036381801007387 */ /* 0x0041e60000100a00 */
[----:B0-----:R-:W2:Y:S01]  /*6a710*/  LDL.LU R24, [R1+0x60] ;  /* 0x0000600001187983 */ /* 0x001ea20000300800 */
[----:B------:R-:W2:Y:S02]  /*6a720*/  LDL.LU R25, [R1+0x64] ;  /* 0x0000640001197983 */ /* 0x000ea40000300800 */
[----:B------:R-:W4:Y:S02]  /*6a730*/  LDL.LU R26, [R1+0x68] ;  /* 0x00006800011a7983 */ /* 0x000f240000300800 */
[----:B------:R-:W4:Y:S01]  /*6a740*/  LDL.LU R27, [R1+0x6c] ;  /* 0x00006c00011b7983 */ /* 0x000f220000300800 */
[----:B------:R0:W-:Y:S01]  /*6a750*/  STL.64 [R1+0x3688], R10 ;  /* 0x0036880a01007387 */ /* 0x0001e20000100a00 */
[----:B------:R-:W2:Y:S02]  /*6a760*/  LDL.LU R12, [R1+0x90] ;  /* 0x00009000010c7983 */ /* 0x000ea40000300800 */
[----:B------:R-:W2:Y:S02]  /*6a770*/  LDL.LU R13, [R1+0x94] ;  /* 0x00009400010d7983 */ /* 0x000ea40000300800 */
[----:B------:R-:W2:Y:S01]  /*6a780*/  LDL.LU R14, [R1+0x98] ;  /* 0x00009800010e7983 */ /* 0x000ea20000300800 */
[----:B------:R-:W2:Y:S01]  /*6a790*/  LDL.LU R15, [R1+0x9c] ;  /* 0x00009c00010f7983 */ /* 0x000ea20000300800 */
[----:B0-----:R-:W-:Y:S01]  /*6a7a0*/  MOV R10, R23 ;  /* 0x00000017000a7202 */ /* 0x001fe20000000f00 */
[----:B------:R-:W-:Y:S01]  /*6a7b0*/  IMAD.MOV.U32 R11, RZ, RZ, R22 ;  /* 0x000000ffff0b7224 */ /* 0x000fe200078e0016 */
[----:B------:R-:W-:-:S02]  /*6a7c0*/  MOV R22, R29 ;  /* 0x0000001d00167202 */ /* 0x000fc40000000f00 */
[----:B------:R-:W-:Y:S01]  /*6a7d0*/  MOV R23, R28 ;  /* 0x0000001c00177202 */ /* 0x000fe20000000f00 */
[----:B--2---:R-:W-:Y:S01]  /*6a7e0*/  STL.64 [R1+0x3698], R14 ;  /* 0x0036980e01007387 */ /* 0x004fe20000100a00 */
[----:B------:R-:W-:Y:S02]  /*6a7f0*/  STL.64 [R1+0x3690], R12 ;  /* 0x0036900c01007387 */ /* 0x000fe40000100a00 */
[----:B------:R-:W2:Y:S02]  /*6a800*/  LDL.LU R29, [R1+0x371c] ;  /* 0x00371c00011d7983 */ /* 0x000ea40000300800 */
[----:B------:R0:W-:Y:S02]  /*6a810*/  STL.64 [R1+0x36d8], R22 ;  /* 0x0036d81601007387 */ /* 0x0001e40000100a00 */
[----:B0-----:R-:W2:Y:S04]  /*6a820*/  LDL.LU.64 R22, [R1+0xf8] ;  /* 0x0000f80001167983 */ /* 0x001ea80000300a00 */
[----:B--2---:R-:W-:Y:S01]  /*6a830*/  STL.64 [R1+0x36f0], R22 ;  /* 0x0036f01601007387 */ /* 0x004fe20000100a00 */
[----:B------:R-:W-:Y:S02]  /*6a840*/  STL.64 [R1+0x36b8], R10 ;  /* 0x0036b80a01007387 */ /* 0x000fe40000100a00 */
[----:B------:R0:W-:Y:S02]  /*6a850*/  STL.64 [R1+0x36b0], R8 ;  /* 0x0036b00801007387 */ /* 0x0001e40000100a00 */
[----:B0-----:R-:W2:Y:S01]  /*6a860*/  LDL.LU R8, [R1+0xb0] ;  /* 0x0000b00001087983 */ /* 0x001ea20000300800 */
[----:B------:R-:W2:Y:S02]  /*6a870*/  LDL.LU R9, [R1+0xb4] ;  /* 0x0000b40001097983 */ /* 0x000ea40000300800 */
[----:B------:R-:W2:Y:S02]  /*6a880*/  LDL.LU R10, [R1+0xb8] ;  /* 0x0000b800010a7983 */ /* 0x000ea40000300800 */
[----:B------:R-:W2:Y:S02]  /*6a890*/  LDL.LU R11, [R1+0xbc] ;  /* 0x0000bc00010b7983 */ /* 0x000ea40000300800 */
[----:B---3--:R-:W-:Y:S01]  /*6a8a0*/  IMAD.MOV.U32 R22, RZ, RZ, R21 ;  /* 0x000000ffff167224 */ /* 0x008fe200078e0015 */
[----:B------:R-:W-:Y:S01]  /*6a8b0*/  MOV R23, R20 ;  /* 0x0000001400177202 */ /* 0x000fe20000000f00 */
[----:B------:R-:W3:Y:S01]  /*6a8c0*/  LDL.LU R4, [R1+0x270] ;  /* 0x0002700001047983 */ /* 0x000ee20000300800 */
[----:B------:R-:W3:Y:S02]  /*6a8d0*/  LDL.LU R5, [R1+0x274] ;  /* 0x0002740001057983 */ /* 0x000ee40000300800 */
[----:B------:R-:W3:Y:S02]  /*6a8e0*/  LDL.LU R6, [R1+0x278] ;  /* 0x0002780001067983 */ /* 0x000ee40000300800 */
[----:B------:R-:W3:Y:S01]  /*6a8f0*/  LDL.LU R7, [R1+0x27c] ;  /* 0x00027c0001077983 */ /* 0x000ee20000300800 */
[----:B------:R0:W-:Y:S04]  /*6a900*/  STL.64 [R1+0x3708], R22 ;  /* 0x0037081601007387 */ /* 0x0001e80000100a00 */
[----:B0-----:R-:W3:Y:S04]  /*6a910*/  LDL.LU.64 R22, [R1+0x118] ;  /* 0x0001180001167983 */ /* 0x001ee80000300a00 */
        /* <DEDUP_REMOVED lines=23> */
[----:B----4-:R0:W-:Y:S01]  /*6aa90*/  STL.64 [R1+0x3650], R26 ;  /* 0x0036501a01007387 */ /* 0x0101e20000100a00 */
[----:B------:R1:W-:Y:S01]  /*6aaa0*/  STL.64 [R1+0x3648], R24 ;  /* 0x0036481801007387 */ /* 0x0003e20000100a00 */
[----:B0-----:R-:W-:-:S02]  /*6aab0*/  MOV R26, R29 ;  /* 0x0000001d001a7202 */ /* 0x001fc40000000f00 */
[----:B-1----:R-:W4:Y:S01]  /*6aac0*/  LDL.LU R24, [R1+0x70] ;  /* 0x0000700001187983 */ /* 0x002f220000300800 */
[----:B------:R-:W4:Y:S02]  /*6aad0*/  LDL.LU R25, [R1+0x74] ;  /* 0x0000740001197983 */ /* 0x000f240000300800 */
[----:B------:R-:W2:Y:S02]  /*6aae0*/  LDL.LU R29, [R1+0x3718] ;  /* 0x00371800011d7983 */ /* 0x000ea40000300800 */
[----:B------:R-:W2:Y:S02]  /*6aaf0*/  LDL.LU R27, [R1+0x7c] ;  /* 0x00007c00011b7983 */ /* 0x000ea40000300800 */
[----:B--2---:R-:W-:Y:S01]  /*6ab00*/  STL.64 [R1+0x3668], R26 ;  /* 0x0036681a01007387 */ /* 0x004fe20000100a00 */
[----:B----4-:R0:W-:Y:S03]  /*6ab10*/  STL.64 [R1+0x3660], R24 ;  /* 0x0036601801007387 */ /* 0x0101e60000100a00 */
[----:B0-----:R-:W2:Y:S01]  /*6ab20*/  LDL.LU R24, [R1+0x80] ;  /* 0x0000800001187983 */ /* 0x001ea20000300800 */
[----:B------:R-:W2:Y:S02]  /*6ab30*/  LDL.LU R25, [R1+0x84] ;  /* 0x0000840001197983 */ /* 0x000ea40000300800 */
[----:B------:R-:W2:Y:S02]  /*6ab40*/  LDL.LU R26, [R1+0x88] ;  /* 0x00008800011a7983 */ /* 0x000ea40000300800 */
[----:B------:R0:W-:Y:S01]  /*6ab50*/  STL.64 [R1+0xa00], R4 ;  /* 0x000a000401007387 */ /* 0x0001e20000100a00 */
[----:B------:R1:W-:Y:S01]  /*6ab60*/  STL.64 [R1+0xa08], R6 ;  /* 0x000a080601007387 */ /* 0x0003e20000100a00 */
[----:B0-----:R-:W-:-:S03]  /*6ab70*/  MOV R4, R22 ;  /* 0x0000001600047202 */ /* 0x001fc60000000f00 */
[----:B-1----:R-:W4:Y:S01]  /*6ab80*/  LDL.LU.64 R6, [R1+0x3710] ;  /* 0x0037100001067983 */ /* 0x002f220000300a00 */
[----:B------:R-:W-:Y:S02]  /*6ab90*/  MOV R5, R23 ;  /* 0x0000001700057202 */ /* 0x000fe40000000f00 */
[----:B------:R-:W2:Y:S03]  /*6aba0*/  LDL.LU.64 R22, [R1+0x3708] ;  /* 0x0037080001167983 */ /* 0x000ea60000300a00 */
[----:B------:R-:W-:Y:S01]  /*6abb0*/  STL [R1+0x362c], R5 ;  /* 0x00362c0501007387 */ /* 0x000fe20000100800 */
[----:B------:R-:W-:Y:S01]  /*6abc0*/  STL [R1+0x3628], R4 ;  /* 0x0036280401007387 */ /* 0x000fe20000100800 */
        /* <DEDUP_REMOVED lines=16> */
[----:B------:R-:W-:Y:S01]  /*6acd0*/  STL [R1+0x3634], R4 ;  /* 0x0036340401007387 */ /* 0x000fe20000100800 */
[----:B------:R-:W-:Y:S01]  /*6ace0*/  STL [R1+0x3630], R5 ;  /* 0x0036300501007387 */ /* 0x000fe20000100800 */
[C---:B--2---:R-:W-:Y:S03]  /*6acf0*/  HMMA.16816.F32 R20, R16.reuse, R22, R8 ;  /* 0x000000161014723c */ /* 0x044fe60000001808 */
[----:B------:R-:W2:Y:S01]  /*6ad00*/  LDL.LU.64 R10, [R1+0x36d0] ;  /* 0x0036d000010a7983 */ /* 0x000ea20000300a00 */
[----:B------:R-:W2:Y:S11]  /*6ad10*/  LDL.LU.64 R8, [R1+0x36c8] ;  /* 0x0036c80001087983 */ /* 0x000eb60000300a00 */
[----:B------:R-:W-:Y:S08]  /*6ad20*/  @!UPT UIADD3 URZ, URZ, URZ, URZ ;  /* 0x0000003f3f3ff290 */ /* 0x000ff0000fffe03f */
[----:B------:R-:W-:Y:S01]  /*6ad30*/  STL.64 [R1+0x9d0], R20 ;  /* 0x0009d01401007387 */ /* 0x000fe20000100a00 */
[----:B------:R0:W-:Y:S03]  /*6ad40*/  STL.64 [R1+0x9d8], R22 ;  /* 0x0009d81601007387 */ /* 0x0001e60000100a00 */
[----:B0-----:R-:W2:Y:S02]  /*6ad50*/  LDL.LU.64 R22, [R1+0x36c0] ;  /* 0x0036c00001167983 */ /* 0x001ea40000300a00 */
[----:B--2---:R-:W-:Y:S02]  /*6ad60*/  HMMA.16816.F32 R16, R16, R22, R8 ;  /* 0x000000161010723c */ /* 0x004fe40000001808 */
[----:B------:R-:W3:Y:S01]  /*6ad70*/  LDL.LU.64 R10, [R1+0x36b8] ;  /* 0x0036b800010a7983 */ /* 0x000ee20000300a00 */
[----:B------:R-:W2:Y:S01]  /*6ad80*/  LDL.LU.64 R8, [R1+0x36b0] ;  /* 0x0036b00001087983 */ /* 0x000ea20000300a00 */
[----:B------:R-:W-:Y:S01]  /*6ad90*/  MOV R4, R22 ;  /* 0x0000001600047202 */ /* 0x000fe20000000f00 */
[----:B------:R-:W-:-:S02]  /*6ada0*/  IMAD.MOV.U32 R5, RZ, RZ, R23 ;  /* 0x000000ffff057224 */ /* 0x000fc400078e0017 */
[----:B------:R-:W3:Y:S01]  /*6adb0*/  LDL.LU.64 R22, [R1+0x36a8] ;  /* 0x0036a80001167983 */ /* 0x000ee20000300a00 */
[----:B------:R-:W3:Y:S02]  /*6adc0*/  LDL.LU.64 R20, [R1+0x36a0] ;  /* 0x0036a00001147983 */ /* 0x000ee40000300a00 */
[----:B------:R-:W-:Y:S11]  /*6add0*/  IMAD.MOV.U32 R27, RZ, RZ, R29 ;  /* 0x000000ffff1b7224 */ /* 0x000ff600078e001d */
[----:B------:R-:W-:Y:S02]  /*6ade0*/  @!UPT UIADD3 URZ, URZ, URZ, URZ ;  /* 0x0000003f3f3ff290 */ /* 0x000fe4000fffe03f */
[----:B------:R-:W-:Y:S01]  /*6adf0*/  STL.64 [R1+0x940], R16 ;  /* 0x0009401001007387 */ /* 0x000fe20000100a00 */
[----:B------:R-:W-:Y:S01]  /*6ae00*/  STL [R1+0x948], R18 ;  /* 0x0009481201007387 */ /* 0x000fe20000100800 */
[----:B------:R-:W-:-:S05]  /*6ae10*/  MOV R29, R19 ;  /* 0x00000013001d7202 */ /* 0x000fca0000000f00 */
[----:B------:R0:W-:Y:S04]  /*6ae20*/  STL [R1+0x2eb8], R29 ;  /* 0x002eb81d01007387 */ /* 0x0001e80000100800 */
[----:B0-----:R-:W4:Y:S01]  /*6ae30*/  LDL R29, [R1+0x1b1c] ;  /* 0x001b1c00011d7983 */ /* 0x001f220000100800 */
[----:B--2---:R-:W-:Y:S01]  /*6ae40*/  MOV R18, R9 ;  /* 0x0000000900127202 */ /* 0x004fe20000000f00 */
[----:B------:R-:W-:Y:S02]  /*6ae50*/  IMAD.MOV.U32 R19, RZ, RZ, R8 ;  /* 0x000000ffff137224 */ /* 0x000fe400078e0008 */
[C---:B---3--:R-:W-:Y:S01]  /*6ae60*/  HMMA.16816.F32 R8, R20.reuse, R10, R12 ;  /* 0x0000000a1408723c */ /* 0x048fe2000000180c */
[----:B------:R-:W2:Y:S01]  /*6ae70*/  LDL.LU.64 R14, [R1+0x3698] ;  /* 0x00369800010e7983 */ /* 0x000ea20000300a00 */
[----:B------:R-:W2:Y:S11]  /*6ae80*/  LDL.LU.64 R12, [R1+0x3690] ;  /* 0x00369000010c7983 */ /* 0x000eb60000300a00 */
[----:B------:R-:W-:Y:S10]  /*6ae90*/  @!UPT UIADD3 URZ, URZ, URZ, URZ ;  /* 0x0000003f3f3ff290 */ /* 0x000ff4000fffe03f */
[----:B------:R-:W-:Y:S01]  /*6aea0*/  STL.64 [R1+0x930], R8 ;  /* 0x0009300801007387 */ /* 0x000fe20000100a00 */
[----:B------:R0:W-:Y:S03]  /*6aeb0*/  STL.64 [R1+0x938], R10 ;  /* 0x0009380a01007387 */ /* 0x0001e60000100a00 */
[----:B0-----:R-:W2:Y:S02]  /*6aec0*/  LDL.LU.64 R10, [R1+0x3688] ;  /* 0x00368800010a7983 */ /* 0x001ea40000300a00 */
[C---:B--2---:R-:W-:Y:S02]  /*6aed0*/  HMMA.16816.F32 R8, R20.reuse, R10, R12 ;  /* 0x0000000a1408723c */ /* 0x044fe4000000180c */
[----:B------:R-:W2:Y:S11]  /*6aee0*/  LDL.LU.64 R14, [R1+0x3680] ;  /* 0x00368000010e7983 */ /* 0x000eb60000300a00 */
[----:B------:R-:W-:Y:S10]  /*6aef0*/  @!UPT UIADD3 URZ, URZ, URZ, URZ ;  /* 0x0000003f3f3ff290 */ /* 0x000ff4000fffe03f */
[----:B------:R-:W-:Y:S01]  /*6af00*/  STL.64 [R1+0x920], R8 ;  /* 0x0009200801007387 */ /* 0x000fe20000100a00 */
[----:B------:R0:W-:Y:S03]  /*6af10*/  STL.64 [R1+0x928], R10 ;  /* 0x0009280a01007387 */ /* 0x0001e60000100a00 */
[----:B0-----:R-:W3:Y:S01]  /*6af20*/  LDL.LU.64 R10, [R1+0x3678] ;  /* 0x00367800010a7983 */ /* 0x001ee20000300a00 */
[----:B------:R-:W3:Y:S02]  /*6af30*/  LDL.LU R9, [R1+0x3670] ;  /* 0x0036700001097983 */ /* 0x000ee40000300800 */
[----:B------:R-:W3:Y:S01]  /*6af40*/  LDL R8, [R1+0x1adc] ;  /* 0x001adc0001087983 */ /* 0x000ee20000100800 */
[C---:B--2---:R-:W-:Y:S01]  /*6af50*/  HMMA.16816.F32 R12, R20.reuse, R14, R24 ;  /* 0x0000000e140c723c */ /* 0x044fe20000001818 */
[----:B------:R-:W2:Y:S01]  /*6af60*/  LDL.LU.64 R26, [R1+0x3668] ;  /* 0x00366800011a7983 */ /* 0x000ea20000300a00 */
[----:B------:R-:W2:Y:S11]  /*6af70*/  LDL.LU.64 R24, [R1+0x3660] ;  /* 0x0036600001187983 */ /* 0x000eb60000300a00 */
[----:B------:R-:W-:Y:S10]  /*6af80*/  @!UPT UIADD3 URZ, URZ, URZ, URZ ;  /* 0x0000003f3f3ff290 */ /* 0x000ff4000fffe03f */
[----:B------:R-:W-:Y:S01]  /*6af90*/  STL.64 [R1+0x910], R12 ;  /* 0x0009100c01007387 */ /* 0x000fe20000100a00 */
[----:B------:R0:W-:Y:S03]  /*6afa0*/  STL.64 [R1+0x918], R14 ;  /* 0x0009180e01007387 */ /* 0x0001e60000100a00 */
[----:B0-----:R-:W2:Y:S02]  /*6afb0*/  LDL.LU.64 R14, [R1+0x3658] ;  /* 0x00365800010e7983 */ /* 0x001ea40000300a00 */
[C---:B--2---:R-:W-:Y:S02]  /*6afc0*/  HMMA.16816.F32 R12, R20.reuse, R14, R24 ;  /* 0x0000000e140c723c */ /* 0x044fe40000001818 */
[----:B------:R-:W3:Y:S01]  /*6afd0*/  LDL.LU.64 R26, [R1+0x3650] ;  /* 0x00365000011a7983 */ /* 0x000ee20000300a00 */
[----:B------:R-:W3:Y:S11]  /*6afe0*/  LDL.LU.64 R24, [R1+0x3648] ;  /* 0x0036480001187983 */ /* 0x000ef60000300a00 */
[----:B------:R-:W-:Y:S09]  /*6aff0*/  @!UPT UIADD3 URZ, URZ, URZ, URZ ;  /* 0x0000003f3f3ff290 */ /* 0x000ff2000fffe03f */
[----:B------:R-:W-:Y:S01]  /*6b000*/  STL.64 [R1+0x900], R12 ;  /* 0x0009000c01007387 */ /* 0x000fe20000100a00 */
[----:B------:R-:W-:Y:S01]  /*6b010*/  STL.64 [R1+0x908], R14 ;  /* 0x0009080e01007387 */ /* 0x000fe20000100a00 */
[C---:B---3--:R-:W-:Y:S11]  /*6b020*/  HMMA.16816.F32 R24, R20.reuse, R10, R24 ;  /* 0x0000000a1418723c */ /* 0x048ff60000001818 */
[----:B------:R-:W-:Y:S11]  /*6b030*/  @!UPT UIADD3 URZ, URZ, URZ, URZ ;  /* 0x0000003f3f3ff290 */ /* 0x000ff6000fffe03f */
[----:B------:R-:W-:Y:S01]  /*6b040*/  @!UPT UIADD3 URZ, URZ, URZ, URZ ;  /* 0x0000003f3f3ff290 */ /* 0x000fe2000fffe03f */
[----:B------:R-:W-:Y:S01]  /*6b050*/  STL.64 [R1+0x8f0], R24 ;  /* 0x0008f01801007387 */ /* 0x000fe20000100a00 */
[----:B------:R0:W-:Y:S03]  /*6b060*/  STL.64 [R1+0x8f8], R26 ;  /* 0x0008f81a01007387 */ /* 0x0001e60000100a00 */
[----:B0-----:R-:W4:Y:S01]  /*6b070*/  LDL.LU.64 R26, [R1+0x3640] ;  /* 0x00364000011a7983 */ /* 0x001f220000300a00 */
[----:B------:R-:W4:Y:S01]  /*6b080*/  LDL.LU.64 R24, [R1+0x3638] ;  /* 0x0036380001187983 */ /* 0x000f220000300a00 */
[----:B------:R-:W-:Y:S01]  /*6b090*/  MOV R13, R3 ;  /* 0x00000003000d7202 */ /* 0x000fe20000000f00 */
[----:B------:R-:W-:Y:S01]  /*6b0a0*/  IMAD.MOV.U32 R14, RZ, RZ, R2 ;  /* 0x000000ffff0e7224 */ /* 0x000fe200078e0002 */
[----:B------:R-:W-:Y:S01]  /*6b0b0*/  MOV R15, R0 ;  /* 0x00000000000f7202 */ /* 0x000fe20000000f00 */
[----:B----4-:R-:W-:Y:S11]  /*6b0c0*/  HMMA.16816.F32 R24, R20, R6, R24 ;  /* 0x000000061418723c */ /* 0x010ff60000001818 */
[----:B------:R-:W-:Y:S11]  /*6b0d0*/  @!UPT UIADD3 URZ, URZ, URZ, URZ ;  /* 0x0000003f3f3ff290 */ /* 0x000ff6000fffe03f */
[----:B------:R-:W-:Y:S02]  /*6b0e0*/  @!UPT UIADD3 URZ, URZ, URZ, URZ ;  /* 0x0000003f3f3ff290 */ /* 0x000fe4000fffe03f */
[----:B------:R-:W-:Y:S01]  /*6b0f0*/  MOV R28, R24 ;  /* 0x00000018001c7202 */ /* 0x000fe20000000f00 */
[----:B------:R-:W-:Y:S01]  /*6b100*/  IMAD.MOV.U32 R3, RZ, RZ, R25 ;  /* 0x000000ffff037224 */ /* 0x000fe200078e0019 */
[----:B------:R-:W-:Y:S02]  /*6b110*/  MOV R2, R26 ;  /* 0x0000001a00027202 */ /* 0x000fe40000000f00 */
[----:B------:R-:W-:Y:S02]  /*6b120*/  MOV R0, R27 ;  /* 0x0000001b00007202 */ /* 0x000fe40000000f00 */
[----:B------:R-:W0:Y:S04]  /*6b130*/  LDSM.16.M88.4 R24, [R29+0x30000] ;  /* 0x030000001d18783b */ /* 0x000e280000000200 */
[----:B------:R-:W-:Y:S01]  /*6b140*/  STL [R1+0x2e24], R0 ;  /* 0x002e240001007387 */ /* 0x000fe20000100800 */
[----:B------:R-:W-:Y:S02]  /*6b150*/  STL [R1+0x2e20], R2 ;  /* 0x002e200201007387 */ /* 0x000fe40000100800 */
[----:B------:R-:W-:Y:S02]  /*6b160*/  STL [R1+0x2e1c], R3 ;  /* 0x002e1c0301007387 */ /* 0x000fe40000100800 */
[----:B------:R-:W-:Y:S01]  /*6b170*/  STL [R1+0x2e18], R28 ;  /* 0x002e181c01007387 */ /* 0x000fe20000100800 */
[----:B0-----:R-:W-:Y:S01]  /*6b180*/  STL.64 [R1+0x3568], R26 ;  /* 0x0035681a01007387 */ /* 0x001fe20000100a00 */
[----:B------:R-:W-:Y:S02]  /*6b190*/  STL.64 [R1+0x3560], R24 ;  /* 0x0035601801007387 */ /* 0x000fe40000100a00 */
[----:B------:R-:W0:Y:S02]  /*6b1a0*/  LDSM.16.M88.4 R24, [R8+0x20000] ;  /* 0x020000000818783b */ /* 0x000e240000000200 */
[----:B0-----:R-:W-:Y:S02]  /*6b1b0*/  STL.64 [R1+0xc0], R24 ;  /* 0x0000c01801007387 */ /* 0x001fe40000100a00 */
[----:B------:R-:W-:-:S02]  /*6b1c0*/  IMAD.MOV.U32 R6, RZ, RZ, R24 ;  /* 0x000000ffff067224 */ /* 0x000fc400078e0018 */
[----:B------:R-:W-:Y:S01]  /*6b1d0*/  STL.64 [R1+0xc8], R26 ;  /* 0x0000c81a01007387 */ /* 0x000fe20000100a00 */
[----:B------:R-:W-:Y:S02]  /*6b1e0*/  MOV R3, R25 ;  /* 0x0000001900037202 */ /* 0x000fe40000000f00 */
[----:B------:R-:W0:Y:S04]  /*6b1f0*/  LDSM.16.M88.4 R24, [R8+0x21000] ;  /* 0x021000000818783b */ /* 0x000e280000000200 */
[----:B0-----:R-:W-:Y:S01]  /*6b200*/  STL.64 [R1+0xb0], R24 ;  /* 0x0000b01801007387 */ /* 0x001fe20000100a00 */
[----:B------:R-:W-:Y:S02]  /*6b210*/  STL.64 [R1+0xb8], R26 ;  /* 0x0000b81a01007387 */ /* 0x000fe40000100a00 */
[----:B------:R-:W0:Y:S02]  /*6b220*/  LDSM.16.M88.4 R24, [R8+0x22000] ;  /* 0x022000000818783b */ /* 0x000e240000000200 */
[----:B0-----:R-:W-:Y:S02]  /*6b230*/  STL.64 [R1+0xa0], R24 ;  /* 0x0000a01801007387 */ /* 0x001fe40000100a00 */
[----:B------:R-:W-:Y:S02]  /*6b240*/  STL.64 [R1+0xa8], R26 ;  /* 0x0000a81a01007387 */ /* 0x000fe40000100a00 */
[----:B------:R-:W0:Y:S02]  /*6b250*/  LDSM.16.M88.4 R24, [R8+0x23000] ;  /* 0x023000000818783b */ /* 0x000e240000000200 */
[----:B0-----:R-:W-:Y:S02]  /*6b260*/  STL.64 [R1+0x90], R24 ;  /* 0x0000901801007387 */ /* 0x001fe40000100a00 */
[----:B------:R-:W-:Y:S02]  /*6b270*/  STL.64 [R1+0x98], R26 ;  /* 0x0000981a01007387 */ /* 0x000fe40000100a00 */
[----:B------:R-:W0:Y:S01]  /*6b280*/  LDSM.16.M88.4 R24, [R8+0x24000] ;  /* 0x024000000818783b */ /* 0x000e220000000200 */
[----:B------:R-:W-:Y:S01]  /*6b290*/  MOV R12, R9 ;  /* 0x00000009000c7202 */ /* 0x000fe20000000f00 */
[----:B0-----:R-:W-:Y:S02]  /*6b2a0*/  STL.64 [R1+0x80], R24 ;  /* 0x0000801801007387 */ /* 0x001fe40000100a00 */
[----:B------:R-:W-:Y:S02]  /*6b2b0*/  STL.64 [R1+0x88], R26 ;  /* 0x0000881a01007387 */ /* 0x000fe40000100a00 */
[----:B------:R-:W0:Y:S02]  /*6b2c0*/  LDSM.16.M88.4 R24, [R8+0x25000] ;  /* 0x025000000818783b */ /* 0x000e240000000200 */
[----:B0-----:R-:W-:Y:S01]  /*6b2d0*/  STL.64 [R1+0x70], R24 ;  /* 0x0000701801007387 */ /* 0x001fe20000100a00 */
[----:B------:R-:W-:Y:S01]  /*6b2e0*/  MOV R2, R24 ;  /* 0x0000001800027202 */ /* 0x000fe20000000f00 */
[----:B------:R0:W-:Y:S02]  /*6b2f0*/  STL.64 [R1+0x78], R26 ;  /* 0x0000781a01007387 */ /* 0x0001e40000100a00 */
[----:B------:R-:W-:-:S02]  /*6b300*/  IMAD.MOV.U32 R0, RZ, RZ, R25 ;  /* 0x000000ffff007224 */ /* 0x000fc400078e0019 */
[----:B0-----:R-:W-:Y:S01]  /*6b310*/  HMMA.16816.F32 R24, R20, R18, R12 ;  /* 0x000000121418723c */ /* 0x001fe2000000180c */
[----:B------:R-:W0:Y:S04]  /*6b320*/  LDSM.16.M88.4 R12, [R8+0x26000] ;  /* 0x02600000080c783b */ /* 0x000e280000000200 */
[----:B------:R-:W1:Y:S11]  /*6b330*/  LDSM.16.M88.4 R16, [R8+0x27000] ;  /* 0x027000000810783b */ /* 0x000e760000000200 */
[----:B------:R-:W-:Y:S07]  /*6b340*/  @!UPT UIADD3 URZ, URZ, URZ, URZ ;  /* 0x0000003f3f3ff290 */ /* 0x000fee000fffe03f */
[----:B------:R-:W-:Y:S01]  /*6b350*/  STL.64 [R1+0x160], R24 ;  /* 0x0001601801007387 */ /* 0x000fe20000100a00 */
[----:B------:R-:W-:Y:S02]  /*6b360*/  STL.64 [R1+0x168], R26 ;  /* 0x0001681a01007387 */ /* 0x000fe40000100a00 */
[----:B------:R-:W2:Y:S01]  /*6b370*/  LDSM.16.M88.4 R24, [R8+0x28000] ;  /* 0x028000000818783b */ /* 0x000ea20000000200 */
[----:B0-----:R-:W-:Y:S03]  /*6b380*/  STL.64 [R1+0x60], R12 ;  /* 0x0000600c01007387 */ /* 0x001fe60000100a00 */
[----:B------:R-:W-:Y:S02]  /*6b390*/  STL.64 [R1+0x68], R14 ;  /* 0x0000680e01007387 */ /* 0x000fe40000100a00 */
[----:B------:R-:W0:Y:S04]  /*6b3a0*/  LDSM.16.M88.4 R12, [R8+0x29000] ;  /* 0x02900000080c783b */ /* 0x000e280000000200 */
[----:B-1----:R-:W-:Y:S01]  /*6b3b0*/  STL.64 [R1+0x50], R16 ;  /* 0x0000501001007387 */ /* 0x002fe20000100a00 */
[----:B------:R-:W-:Y:S02]  /*6b3c0*/  STL.64 [R1+0x58], R18 ;  /* 0x0000581201007387 */ /* 0x000fe40000100a00 */
[----:B------:R-:W1:Y:S02]  /*6b3d0*/  LDSM.16.M88.4 R16, [R8+0x2a000] ;  /* 0x02a000000810783b */ /* 0x000e640000000200 */
[----:B--2---:R-:W-:Y:S02]  /*6b3e0*/  STL.64 [R1+0x40], R24 ;  /* 0x0000401801007387 */ /* 0x004fe40000100a00 */
[----:B------:R-:W-:Y:S02]  /*6b3f0*/  STL.64 [R1+0x48], R26 ;  /* 0x0000481a01007387 */ /* 0x000fe40000100a00 */
[----:B------:R-:W2:Y:S01]  /*6b400*/  LDSM.16.M88.4 R24, [R8+0x2b000] ;  /* 0x02b000000818783b */ /* 0x000ea20000000200 */
[----:B0-----:R-:W-:Y:S03]  /*6b410*/  STL.64 [R1+0x30], R12 ;  /* 0x0000300c01007387 */ /* 0x001fe60000100a00 */
[----:B------:R-:W-:Y:S02]  /*6b420*/  STL.64 [R1+0x38], R14 ;  /* 0x0000380e01007387 */ /* 0x000fe40000100a00 */
[----:B-1----:R-:W-:Y:S02]  /*6b430*/  STL.64 [R1+0x20], R16 ;  /* 0x0000201001007387 */ /* 0x002fe40000100a00 */
[----:B------:R-:W-:Y:S02]  /*6b440*/  STL.64 [R1+0x28], R18 ;  /* 0x0000281201007387 */ /* 0x000fe40000100a00 */
[----:B------:R-:W0:Y:S04]  /*6b450*/  LDSM.16.M88.4 R16, [R8+0x2d000] ;  /* 0x02d000000810783b */ /* 0x000e280000000200 */
[----:B------:R-:W1:Y:S04]  /*6b460*/  LDSM.16.M88.4 R12, [R8+0x2c000] ;  /* 0x02c00000080c783b */ /* 0x000e680000000200 */
[----:B--2---:R-:W-:Y:S01]  /*6b470*/  STL.64 [R1+0x10], R24 ;  /* 0x0000101801007387 */ /* 0x004fe20000100a00 */
[----:B------:R2:W-:Y:S03]  /*6b480*/  STL.64 [R1+0x18], R26 ;  /* 0x0000181a01007387 */ /* 0x0005e60000100a00 */
[----:B0-----:R-:W-:Y:S01]  /*6b490*/  STL.64 [R1+0x34c0], R18 ;  /* 0x0034c01201007387 */ /* 0x001fe20000100a00 */
[----:B-1----:R-:W-:Y:S02]  /*6b4a0*/  STL.64 [R1], R12 ;  /* 0x0000000c01007387 */ /* 0x002fe40000100a00 */
[----:B------:R-:W-:Y:S02]  /*6b4b0*/  STL.64 [R1+0x8], R14 ;  /* 0x0000080e01007387 */ /* 0x000fe40000100a00 */
[----:B------:R-:W0:Y:S04]  /*6b4c0*/  LDSM.16.M88.4 R12, [R8+0x2e000] ;  /* 0x02e00000080c783b */ /* 0x000e280000000200 */
[----:B------:R-:W-:Y:S01]  /*6b4d0*/  STL.64 [R1+0x34b8], R16 ;  /* 0x0034b81001007387 */ /* 0x000fe20000100a00 */
[----:B--2---:R-:W-:-:S02]  /*6b4e0*/  MOV R26, R4 ;  /* 0x00000004001a7202 */ /* 0x004fc40000000f00 */
[----:B------:R-:W-:Y:S01]  /*6b4f0*/  MOV R27, R5 ;  /* 0x00000005001b7202 */ /* 0x000fe20000000f00 */
[----:B------:R-:W1:Y:S04]  /*6b500*/  LDSM.16.M88.4 R8, [R8+0x2f000] ;  /* 0x02f000000808783b */ /* 0x000e680000000200 */
[----:B0-----:R-:W-:Y:S01]  /*6b510*/  STL [R1+0x305c], R14 ;  /* 0x00305c0e01007387 */ /* 0x001fe20000100800 */
[----:B------:R-:W-:Y:S02]  /*6b520*/  STL [R1+0x3058], R15 ;  /* 0x0030580f01007387 */ /* 0x000fe40000100800 */
[----:B------:R-:W-:Y:S02]  /*6b530*/  STL.64 [R1+0x3540], R12 ;  /* 0x0035400c01007387 */ /* 0x000fe40000100a00 */
[----:B------:R-:W2:Y:S01]  /*6b540*/  LDL.LU R4, [R1+0x3634] ;  /* 0x0036340001047983 */ /* 0x000ea20000300800 */
[----:B------:R-:W3:Y:S01]  /*6b550*/  LDL.LU R5, [R1+0x3630] ;  /* 0x0036300001057983 */ /* 0x000ee20000300800 */
[----:B------:R0:W-:Y:S03]  /*6b560*/  STL.64 [R1+0x3578], R26 ;  /* 0x0035781a01007387 */ /* 0x0001e60000100a00 */
[----:B0-----:R-:W4:Y:S01]  /*6b570*/  LDL.LU R26, [R1+0xe8] ;  /* 0x0000e800011a7983 */ /* 0x001f220000300800 */
[----:B------:R-:W4:Y:S02]  /*6b580*/  LDL.LU R27, [R1+0xec] ;  /* 0x0000ec00011b7983 */ /* 0x000f240000300800 */
[----:B------:R-:W-:Y:S01]  /*6b590*/  IMAD.MOV.U32 R16, RZ, RZ, R6 ;  /* 0x000000ffff107224 */ /* 0x000fe200078e0006 */
[----:B------:R-:W-:Y:S01]  /*6b5a0*/  MOV R17, R3 ;  /* 0x0000000300117202 */ /* 0x000fe20000000f00 */
[----:B----4-:R-:W-:Y:S04]  /*6b5b0*/  STL.64 [R1+0x3590], R26 ;  /* 0x0035901a01007387 */ /* 0x010fe80000100a00 */
[----:B------:R0:W-:Y:S02]  /*6b5c0*/  STL.64 [R1+0x3570], R16 ;  /* 0x0035701001007387 */ /* 0x0001e40000100a00 */
[----:B0-----:R-:W4:Y:S01]  /*6b5d0*/  LDL.LU R16, [R1+0x240] ;  /* 0x0002400001107983 */ /* 0x001f220000300800 */
[----:B------:R-:W4:Y:S02]  /*6b5e0*/  LDL.LU R17, [R1+0x244] ;  /* 0x0002440001117983 */ /* 0x000f240000300800 */
[----:B------:R-:W4:Y:S02]  /*6b5f0*/  LDL.LU R18, [R1+0x248] ;  /* 0x0002480001127983 */ /* 0x000f240000300800 */
[----:B------:R-:W4:Y:S01]  /*6b600*/  LDL.LU R19, [R1+0x24c] ;  /* 0x00024c0001137983 */ /* 0x000f220000300800 */
[----:B---3--:R-:W-:Y:S01]  /*6b610*/  MOV R26, R5 ;  /* 0x00000005001a7202 */ /* 0x008fe20000000f00 */
[----:B--2---:R-:W-:Y:S01]  /*6b620*/  IMAD.MOV.U32 R27, RZ, RZ, R4 ;  /* 0x000000ffff1b7224 */ /* 0x004fe200078e0004 */
[----:B------:R-:W2:Y:S01]  /*6b630*/  LDL.LU R5, [R1+0x362c] ;  /* 0x00362c0001057983 */ /* 0x000ea20000300800 */
[----:B------:R-:W3:Y:S03]  /*6b640*/  LDL.LU R4, [R1+0x3628] ;  /* 0x0036280001047983 */ /* 0x000ee60000300800 */
[----:B------:R-:W-:Y:S04]  /*6b650*/  STL.64 [R1+0x35a8], R26 ;  /* 0x0035a81a01007387 */ /* 0x000fe80000100a00 */
[----:B----4-:R-:W-:Y:S01]  /*6b660*/  STL.64 [R1+0x3588], R18 ;  /* 0x0035881201007387 */ /* 0x010fe20000100a00 */
[----:B------:R0:W-:Y:S03]  /*6b670*/  STL.64 [R1+0x3580], R16 ;  /* 0x0035801001007387 */ /* 0x0001e60000100a00 */
[----:B0-----:R-:W4:Y:S01]  /*6b680*/  LDL.LU R16, [R1+0xd90] ;  /* 0x000d900001107983 */ /* 0x001f220000300800 */
[----:B------:R-:W4:Y:S02]  /*6b690*/  LDL.LU R17, [R1+0xd94] ;  /* 0x000d940001117983 */ /* 0x000f240000300800 */
[----:B------:R-:W2:Y:S02]  /*6b6a0*/  LDL.LU R18, [R1+0xd98] ;  /* 0x000d980001127983 */ /* 0x000ea40000300800 */
[----:B------:R-:W2:Y:S01]  /*6b6b0*/  LDL.LU R19, [R1+0xd9c] ;  /* 0x000d9c0001137983 */ /* 0x000ea20000300800 */
[----:B------:R-:W2:Y:S01]  /*6b6c0*/  LDL.LU R26, [R1+0x108] ;  /* 0x00010800011a7983 */ /* 0x000ea20000300800 */
[----:B------:R-:W2:Y:S03]  /*6b6d0*/  LDL.LU R27, [R1+0x10c] ;  /* 0x00010c00011b7983 */ /* 0x000ea60000300800 */
[----:B--2---:R-:W-:Y:S01]  /*6b6e0*/  STL.64 [R1+0x35c0], R26 ;  /* 0x0035c01a01007387 */ /* 0x004fe20000100a00 */
[----:B------:R-:W-:Y:S02]  /*6b6f0*/  STL.64 [R1+0x35a0], R18 ;  /* 0x0035a01201007387 */ /* 0x000fe40000100a00 */
[----:B----4-:R0:W-:Y:S02]  /*6b700*/  STL.64 [R1+0x3598], R16 ;  /* 0x0035981001007387 */ /* 0x0101e40000100a00 */
[----:B0-----:R-:W2:Y:S01]  /*6b710*/  LDL.LU R16, [R1+0xda0] ;  /* 0x000da00001107983 */ /* 0x001ea20000300800 */
[----:B------:R-:W2:Y:S02]  /*6b720*/  LDL.LU R17, [R1+0xda4] ;  /* 0x000da40001117983 */ /* 0x000ea40000300800 */
[----:B------:R-:W4:Y:S02]  /*6b730*/  LDL.LU R18, [R1+0xda8] ;  /* 0x000da80001127983 */ /* 0x000f240000300800 */
[----:B------:R-:W4:Y:S01]  /*6b740*/  LDL.LU R19, [R1+0xdac] ;  /* 0x000dac0001137983 */ /* 0x000f220000300800 */
[----:B------:R-:W2:Y:S01]  /*6b750*/  LDL.LU R14, [R1+0x128] ;  /* 0x00012800010e7983 */ /* 0x000ea20000300800 */
[----:B------:R-:W2:Y:S01]  /*6b760*/  LDL.LU R15, [R1+0x12c] ;  /* 0x00012c00010f7983 */ /* 0x000ea20000300800 */
[----:B---3--:R-:W-:-:S02]  /*6b770*/  MOV R26, R4 ;  /* 0x00000004001a7202 */ /* 0x008fc40000000f00 */
[----:B------:R-:W-:Y:S01]  /*6b780*/  MOV R27, R5 ;  /* 0x00000005001b7202 */ /* 0x000fe20000000f00 */
[----:B--2---:R0:W-:Y:S01]  /*6b790*/  STL.64 [R1+0x35e0], R14 ;  /* 0x0035e00e01007387 */ /* 0x0041e20000100a00 */
[----:B------:R-:W2:Y:S02]  /*6b7a0*/  LDL.LU R4, [R1+0x3624] ;  /* 0x0036240001047983 */ /* 0x000ea40000300800 */
[----:B------:R-:W3:Y:S01]  /*6b7b0*/  LDL.LU R5, [R1+0x3620] ;  /* 0x0036200001057983 */ /* 0x000ee20000300800 */
[----:B0-----:R-:W2:Y:S01]  /*6b7c0*/  LDL.LU R14, [R1+0x138] ;  /* 0x00013800010e7983 */ /* 0x001ea20000300800 */
[----:B------:R-:W2:Y:S03]  /*6b7d0*/  LDL.LU R15, [R1+0x13c] ;  /* 0x00013c00010f7983 */ /* 0x000ea60000300800 */
[----:B--2---:R-:W-:Y:S01]  /*6b7e0*/  STL.64 [R1+0x35f8], R14 ;  /* 0x0035f80e01007387 */ /* 0x004fe20000100a00 */
[----:B------:R0:W-:Y:S02]  /*6b7f0*/  STL.64 [R1+0x35d8], R26 ;  /* 0x0035d81a01007387 */ /* 0x0001e40000100a00 */
[----:B------:R-:W2:Y:S02]  /*6b800*/  LDL.LU R24, [R1+0xdd0] ;  /* 0x000dd00001187983 */ /* 0x000ea40000300800 */
[----:B------:R-:W2:Y:S01]  /*6b810*/  LDL.LU R25, [R1+0xdd4] ;  /* 0x000dd40001197983 */ /* 0x000ea20000300800 */
[----:B0-----:R-:W2:Y:S01]  /*6b820*/  LDL.LU R26, [R1+0xdd8] ;  /* 0x000dd800011a7983 */ /* 0x001ea20000300800 */
[----:B------:R-:W2:Y:S02]  /*6b830*/  LDL.LU R27, [R1+0xddc] ;  /* 0x000ddc00011b7983 */ /* 0x000ea40000300800 */
[----:B------:R-:W2:Y:S02]  /*6b840*/  LDL.LU R12, [R1+0xdf0] ;  /* 0x000df000010c7983 */ /* 0x000ea40000300800 */
[----:B------:R-:W2:Y:S01]  /*6b850*/  LDL.LU R13, [R1+0xdf4] ;  /* 0x000df400010d7983 */ /* 0x000ea20000300800 */
[----:B------:R-:W2:Y:S01]  /*6b860*/  LDL.LU R14, [R1+0xdf8] ;  /* 0x000df800010e7983 */ /* 0x000ea20000300800 */
[----:B------:R-:W2:Y:S03]  /*6b870*/  LDL.LU R15, [R1+0xdfc] ;  /* 0x000dfc00010f7983 */ /* 0x000ea60000300800 */
[----:B--2---:R0:W-:Y:S01]  /*6b880*/  STL.64 [R1+0x3608], R14 ;  /* 0x0036080e01007387 */ /* 0x0041e20000100a00 */
[----:B------:R-:W-:Y:S03]  /*6b890*/  STL.64 [R1+0x3600], R12 ;  /* 0x0036000c01007387 */ /* 0x000fe60000100a00 */
[----:B0-----:R-:W2:Y:S01]  /*6b8a0*/  LDL.LU R14, [R1+0x158] ;  /* 0x00015800010e7983 */ /* 0x001ea20000300800 */
[----:B------:R-:W2:Y:S02]  /*6b8b0*/  LDL.LU R15, [R1+0x15c] ;  /* 0x00015c00010f7983 */ /* 0x000ea40000300800 */
[----:B------:R-:W-:Y:S02]  /*6b8c0*/  STL.64 [R1+0x35f0], R26 ;  /* 0x0035f01a01007387 */ /* 0x000fe40000100a00 */
[----:B------:R0:W-:Y:S02]  /*6b8d0*/  STL.64 [R1+0x35e8], R24 ;  /* 0x0035e81801007387 */ /* 0x0001e40000100a00 */
        /* <DEDUP_REMOVED lines=10> */
[----:B----4-:R-:W-:Y:S01]  /*6b980*/  STL.64 [R1+0x35b8], R18 ;  /* 0x0035b81201007387 */ /* 0x010fe20000100a00 */
        /* <DEDUP_REMOVED lines=10> */
[----:B------:R-:W2:Y:S01]  /*6ba30*/  LDL.LU R19, [R1+0xdcc] ;  /* 0x000dcc0001137983 */ /* 0x000ea20000300800 */
[----:B-1----:R3:W-:Y:S01]  /*6ba40*/  STL [R1+0x2bcc], R10 ;  /* 0x002bcc0a01007387 */ /* 0x0027e20000100800 */
[----:B------:R0:W-:Y:S02]  /*6ba50*/  STL [R1+0x2bc8], R11 ;  /* 0x002bc80b01007387 */ /* 0x0001e40000100800 */
[----:B---3--:R-:W-:Y:S01]  /*6ba60*/  IMAD.MOV.U32 R10, RZ, RZ, R5 ;  /* 0x000000ffff0a7224 */ /* 0x008fe200078e0005 */
[----:B0-----:R-:W-:-:S02]  /*6ba70*/  MOV R11, R4 ;  /* 0x00000004000b7202 */ /* 0x001fc40000000f00 */
[----:B------:R-:W0:Y:S01]  /*6ba80*/  LDSM.16.M88.4 R4, [R29+0x30800] ;  /* 0x030800001d04783b */ /* 0x000e220000000200 */
[C---:B------:R-:W-:Y:S03]  /*6ba90*/  HMMA.16816.F32 R12, R20.reuse, R14, R24 ;  /* 0x0000000e140c723c */ /* 0x040fe60000001818 */
[----:B------:R-:W-:Y:S04]  /*6baa0*/  STL.64 [R1+0x3558], R8 ;  /* 0x0035580801007387 */ /* 0x000fe80000100a00 */
[----:B0-----:R-:W-:Y:S01]  /*6bab0*/  STL.64 [R1+0x3490], R6 ;  /* 0x0034900601007387 */ /* 0x001fe20000100a00 */
[----:B------:R0:W-:Y:S03]  /*6bac0*/  STL.64 [R1+0x3488], R4 ;  /* 0x0034880401007387 */ /* 0x0001e60000100a00 */
[----:B0-----:R-:W3:Y:S01]  /*6bad0*/  LDL.LU R4, [R1+0x230] ;  /* 0x0002300001047983 */ /* 0x001ee20000300800 */
[----:B------:R-:W3:Y:S02]  /*6bae0*/  LDL.LU R5, [R1+0x234] ;  /* 0x0002340001057983 */ /* 0x000ee40000300800 */
[----:B------:R-:W3:Y:S02]  /*6baf0*/  LDL.LU R6, [R1+0x238] ;  /* 0x0002380001067983 */ /* 0x000ee40000300800 */
[----:B------:R-:W3:Y:S01]  /*6bb00*/  LDL.LU R7, [R1+0x23c] ;  /* 0x00023c0001077983 */ /* 0x000ee20000300800 */
[----:B------:R-:W4:Y:S01]  /*6bb10*/  LDL.LU.64 R26, [R1+0x3618] ;  /* 0x00361800011a7983 */ /* 0x000f220000300a00 */
[----:B------:R-:W4:Y:S05]  /*6bb20*/  LDL.LU.64 R24, [R1+0x3610] ;  /* 0x0036100001187983 */ /* 0x000f2a0000300a00 */
[----:B------:R-:W-:Y:S02]  /*6bb30*/  STL.64 [R1+0x150], R12 ;  /* 0x0001500c01007387 */ /* 0x000fe40000100a00 */
[----:B------:R0:W-:Y:S02]  /*6bb40*/  STL.64 [R1+0x158], R14 ;  /* 0x0001580e01007387 */ /* 0x0001e40000100a00 */
[----:B0-----:R-:W2:Y:S01]  /*6bb50*/  LDL.LU.64 R14, [R1+0x3608] ;  /* 0x00360800010e7983 */ /* 0x001ea20000300a00 */
[----:B------:R-:W2:Y:S02]  /*6bb60*/  LDL.LU.64 R12, [R1+0x3600] ;  /* 0x00360000010c7983 */ /* 0x000ea40000300a00 */
[C---:B--2---:R-:W-:Y:S01]  /*6bb70*/  HMMA.16816.F32 R8, R20.reuse, R10, R12 ;  /* 0x0000000a1408723c */ /* 0x044fe2000000180c */
[----:B------:R-:W4:Y:S11]  /*6bb80*/  LDL.LU.64 R14, [R1+0x35f8] ;  /* 0x0035f800010e7983 */ /* 0x000f360000300a00 */
[----:B------:R-:W-:Y:S11]  /*6bb90*/  @!UPT UIADD3 URZ, URZ, URZ, URZ ;  /* 0x0000003f3f3ff290 */ /* 0x000ff6000fffe03f */
[----:B------:R0:W-:Y:S01]  /*6bba0*/  STL.64 [R1+0x140], R8 ;  /* 0x0001400801007387 */ /* 0x0001e20000100a00 */
[----:B------:R1:W-:Y:S03]  /*6bbb0*/  STL.64 [R1+0x148], R10 ;  /* 0x0001480a01007387 */ /* 0x0003e60000100a00 */
[----:B0-----:R-:W2:Y:S01]  /*6bbc0*/  LDL.LU R8, [R1+0x220] ;  /* 0x0002200001087983 */ /* 0x001ea20000300800 */
[----:B------:R-:W2:Y:S02]  /*6bbd0*/  LDL.LU R9, [R1+0x224] ;  /* 0x0002240001097983 */ /* 0x000ea40000300800 */
[----:B-1----:R-:W2:Y:S02]  /*6bbe0*/  LDL.LU R10, [R1+0x228] ;  /* 0x00022800010a7983 */ /* 0x002ea40000300800 */
[----:B------:R-:W2:Y:S01]  /*6bbf0*/  LDL.LU R11, [R1+0x22c] ;  /* 0x00022c00010b7983 */ /* 0x000ea20000300800 */
[C---:B----4-:R-:W-:Y:S01]  /*6bc00*/  HMMA.16816.F32 R12, R20.reuse, R14, R24 ;  /* 0x0000000e140c723c */ /* 0x050fe20000001818 */
[----:B------:R-:W4:Y:S01]  /*6bc10*/  LDL.LU.64 R26, [R1+0x35f0] ;  /* 0x0035f000011a7983 */ /* 0x000f220000300a00 */
[----:B------:R-:W4:Y:S11]  /*6bc20*/  LDL.LU.64 R24, [R1+0x35e8] ;  /* 0x0035e80001187983 */ /* 0x000f360000300a00 */
[----:B------:R-:W-:Y:S10]  /*6bc30*/  @!UPT UIADD3 URZ, URZ, URZ, URZ ;  /* 0x0000003f3f3ff290 */ /* 0x000ff4000fffe03f */
[----:B------:R-:W-:Y:S01]  /*6bc40*/  STL.64 [R1+0x130], R12 ;  /* 0x0001300c01007387 */ /* 0x000fe20000100a00 */
[----:B------:R0:W-:Y:S03]  /*6bc50*/  STL.64 [R1+0x138], R14 ;  /* 0x0001380e01007387 */ /* 0x0001e60000100a00 */
[----:B0-----:R-:W4:Y:S02]  /*6bc60*/  LDL.LU.64 R14, [R1+0x35e0] ;  /* 0x0035e000010e7983 */ /* 0x001f240000300a00 */
[C---:B----4-:R-:W-:Y:S02]  /*6bc70*/  HMMA.16816.F32 R12, R20.reuse, R14, R24 ;  /* 0x0000000e140c723c */ /* 0x050fe40000001818 */
        /* <DEDUP_REMOVED lines=8> */
[C---:B----4-:R-:W-:Y:S01]  /*6bd00*/  HMMA.16816.F32 R24, R20.reuse, R26, R16 ;  /* 0x0000001a1418723c */ /* 0x050fe20000001810 */
[----:B--2---:R-:W-:Y:S01]  /*6bd10*/  STL.64 [R1+0x3550], R14 ;  /* 0x0035500e01007387 */ /* 0x004fe20000100a00 */
[----:B------:R0:W-:Y:S03]  /*6bd20*/  STL.64 [R1+0x3548], R12 ;  /* 0x0035480c01007387 */ /* 0x0001e60000100a00 */
[----:B0-----:R-:W2:Y:S01]  /*6bd30*/  LDL.64 R12, [R1+0xb0] ;  /* 0x0000b000010c7983 */ /* 0x001ea20000100a00 */
[----:B------:R-:W4:Y:S02]  /*6bd40*/  LDL.LU.64 R18, [R1+0x35d0] ;  /* 0x0035d00001127983 */ /* 0x000f240000300a00 */
[----:B------:R-:W4:Y:S11]  /*6bd50*/  LDL.LU.64 R16, [R1+0x35c8] ;  /* 0x0035c80001107983 */ /* 0x000f360000300a00 */
[----:B------:R-:W-:Y:S04]  /*6bd60*/  @!UPT UIADD3 URZ, URZ, URZ, URZ ;  /* 0x0000003f3f3ff290 */ /* 0x000fe8000fffe03f */
[----:B------:R-:W-:Y:S01]  /*6bd70*/  STL.64 [R1+0x110], R24 ;  /* 0x0001101801007387 */ /* 0x000fe20000100a00 */
[----:B------:R0:W-:Y:S04]  /*6bd80*/  STL.64 [R1+0x118], R26 ;  /* 0x0001181a01007387 */ /* 0x0001e80000100a00 */
[----:B0-----:R-:W4:Y:S02]  /*6bd90*/  LDL.LU.64 R26, [R1+0x35c0] ;  /* 0x0035c000011a7983 */ /* 0x001f240000300a00 */
[C---:B----4-:R-:W-:Y:S02]  /*6bda0*/  HMMA.16816.F32 R24, R20.reuse, R26, R16 ;  /* 0x0000001a1418723c */ /* 0x050fe40000001810 */
[----:B------:R-:W4:Y:S01]  /*6bdb0*/  LDL.LU.64 R18, [R1+0x35b8] ;  /* 0x0035b80001127983 */ /* 0x000f220000300a00 */
[----:B------:R-:W4:Y:S11]  /*6bdc0*/  LDL.LU.64 R16, [R1+0x35b0] ;  /* 0x0035b00001107983 */ /* 0x000f360000300a00 */
[----:B------:R-:W-:Y:S09]  /*6bdd0*/  @!UPT UIADD3 URZ, URZ, URZ, URZ ;  /* 0x0000003f3f3ff290 */ /* 0x000ff2000fffe03f */
[----:B------:R-:W-:Y:S01]  /*6bde0*/  STL.64 [R1+0x100], R24 ;  /* 0x0001001801007387 */ /* 0x000fe20000100a00 */
[----:B------:R0:W-:Y:S03]  /*6bdf0*/  STL.64 [R1+0x108], R26 ;  /* 0x0001081a01007387 */ /* 0x0001e60000100a00 */
        /* <DEDUP_REMOVED lines=15> */
[----:B----4-:R-:W-:Y:S02]  /*6bef0*/  HMMA.16816.F32 R20, R20, R26, R16 ;  /* 0x0000001a1414723c */ /* 0x010fe40000001810 */
[----:B------:R-:W3:Y:S01]  /*6bf00*/  LDL.LU.64 R16, [R1+0x3570] ;  /* 0x0035700001107983 */ /* 0x000ee20000300a00 */
[----:B------:R-:W3:Y:S02]  /*6bf10*/  LDL.LU.64 R26, [R1+0x3568] ;  /* 0x00356800011a7983 */ /* 0x000ee40000300a00 */
[----:B------:R-:W3:Y:S11]  /*6bf20*/  LDL.LU.64 R24, [R1+0x3560] ;  /* 0x0035600001187983 */ /* 0x000ef60000300a00 */
[----:B------:R-:W-:Y:S07]  /*6bf30*/  @!UPT UIADD3 URZ, URZ, URZ, URZ ;  /* 0x0000003f3f3ff290 */ /* 0x000fee000fffe03f */
[----:B------:R0:W-:Y:S01]  /*6bf40*/  STL.64 [R1+0xd0], R20 ;  /* 0x0000d01401007387 */ /* 0x0001e20000100a00 */
[----:B------:R-:W-:Y:S03]  /*6bf50*/  STL.64 [R1+0xd8], R22 ;  /* 0x0000d81601007387 */ /* 0x000fe60000100a00 */
[----:B0-----:R-:W4:Y:S04]  /*6bf60*/  LDL.64 R20, [R1+0x80] ;  /* 0x0000800001147983 */ /* 0x001f280000100a00 */
[----:B----4-:R0:W-:Y:S04]  /*6bf70*/  STL.64 [R1+0x3528], R20 ;  /* 0x0035281401007387 */ /* 0x0101e80000100a00 */
[----:B0-----:R-:W4:Y:S01]  /*6bf80*/  LDL.LU R20, [R1+0x200] ;  /* 0x0002000001147983 */ /* 0x001f220000300800 */
[----:B------:R-:W4:Y:S02]  /*6bf90*/  LDL.LU R21, [R1+0x204] ;  /* 0x0002040001157983 */ /* 0x000f240000300800 */
[----:B------:R-:W4:Y:S02]  /*6bfa0*/  LDL.LU R22, [R1+0x208] ;  /* 0x0002080001167983 */ /* 0x000f240000300800 */
[----:B------:R-:W4:Y:S01]  /*6bfb0*/  LDL.LU R23, [R1+0x20c] ;  /* 0x00020c0001177983 */ /* 0x000f220000300800 */
[C---:B---3--:R-:W-:Y:S08]  /*6bfc0*/  HMMA.16816.F32 R4, R24.reuse, R16, R4 ;  /* 0x000000101804723c */ /* 0x048ff00000001804 */
[----:B--2---:R-:W-:Y:S01]  /*6bfd0*/  HMMA.16816.F32 R8, R24, R12, R8 ;  /* 0x0000000c1808723c */ /* 0x004fe20000001808 */
[----:B----4-:R-:W-:Y:S01]  /*6bfe0*/  STL.64 [R1+0x3538], R22 ;  /* 0x0035381601007387 */ /* 0x010fe20000100a00 */
[----:B------:R0:W-:Y:S03]  /*6bff0*/  STL.64 [R1+0x3530], R20 ;  /* 0x0035301401007387 */ /* 0x0001e60000100a00 */
[----:B0-----:R-:W2:Y:S10]  /*6c000*/  LDL.64 R20, [R1+0xa0] ;  /* 0x0000a00001147983 */ /* 0x001eb40000100a00 */
[----:B------:R0:W-:Y:S02]  /*6c010*/  STL.64 [R1+0x8d0], R4 ;  /* 0x0008d00401007387 */ /* 0x0001e40000100a00 */
[----:B------:R1:W-:Y:S01]  /*6c020*/  STL.64 [R1+0x8d8], R6 ;  /* 0x0008d80601007387 */ /* 0x0003e20000100a00 */
[----:B0-----:R-:W3:Y:S01]  /*6c030*/  LDL.LU R4, [R1+0x1e0] ;  /* 0x0001e00001047983 */ /* 0x001ee20000300800 */
[----:B------:R-:W3:Y:S02]  /*6c040*/  LDL.LU R5, [R1+0x1e4] ;  /* 0x0001e40001057983 */ /* 0x000ee40000300800 */
[----:B-1----:R-:W3:Y:S02]  /*6c050*/  LDL.LU R6, [R1+0x1e8] ;  /* 0x0001e80001067983 */ /* 0x002ee40000300800 */
[----:B------:R-:W3:Y:S01]  /*6c060*/  LDL.LU R7, [R1+0x1ec] ;  /* 0x0001ec0001077983 */ /* 0x000ee20000300800 */
[----:B------:R0:W-:Y:S01]  /*6c070*/  STL.64 [R1+0x8c0], R8 ;  /* 0x0008c00801007387 */ /* 0x0001e20000100a00 */
[----:B------:R1:W-:Y:S03]  /*6c080*/  STL.64 [R1+0x8c8], R10 ;  /* 0x0008c80a01007387 */ /* 0x0003e60000100a00 */
[----:B0-----:R-:W4:Y:S01]  /*6c090*/  LDL.LU.64 R8, [R1+0x3558] ;  /* 0x0035580001087983 */ /* 0x001f220000300a00 */
[----:B-1----:R-:W-:-:S02]  /*6c0a0*/  MOV R11, R12 ;  /* 0x0000000c000b7202 */ /* 0x002fc40000000f00 */
[----:B------:R-:W-:Y:S01]  /*6c0b0*/  MOV R10, R13 ;  /* 0x0000000d000a7202 */ /* 0x000fe20000000f00 */
[----:B------:R-:W2:Y:S01]  /*6c0c0*/  LDL.LU.64 R14, [R1+0x3550] ;  /* 0x00355000010e7983 */ /* 0x000ea20000300a00 */
[----:B------:R-:W2:Y:S03]  /*6c0d0*/  LDL.LU.64 R12, [R1+0x3548] ;  /* 0x00354800010c7983 */ /* 0x000ea60000300a00 */
[----:B------:R-:W-:Y:S01]  /*6c0e0*/  STL.64 [R1+0x34a0], R10 ;  /* 0x0034a00a01007387 */ /* 0x000fe20000100a00 */
[C---:B--2---:R-:W-:Y:S01]  /*6c0f0*/  HMMA.16816.F32 R12, R24.reuse, R20, R12 ;  /* 0x00000014180c723c */ /* 0x044fe2000000180c */
[----:B----4-:R0:W-:Y:S04]  /*6c100*/  STL.64 [R1+0x3498], R8 ;  /* 0x0034980801007387 */ /* 0x0101e80000100a00 */
[----:B0-----:R-:W2:Y:S01]  /*6c110*/  LDL.LU R8, [R1+0x1f0] ;  /* 0x0001f00001087983 */ /* 0x001ea20000300800 */
[----:B------:R-:W2:Y:S02]  /*6c120*/  LDL.LU R9, [R1+0x1f4] ;  /* 0x0001f40001097983 */ /* 0x000ea40000300800 */
[----:B------:R-:W2:Y:S02]  /*6c130*/  LDL.LU R10, [R1+0x1f8] ;  /* 0x0001f800010a7983 */ /* 0x000ea40000300800 */
[----:B------:R-:W2:Y:S11]  /*6c140*/  LDL.LU R11, [R1+0x1fc] ;  /* 0x0001fc00010b7983 */ /* 0x000eb60000300800 */
[----:B------:R-:W-:Y:S02]  /*6c150*/  @!UPT UIADD3 URZ, URZ, URZ, URZ ;  /* 0x0000003f3f3ff290 */ /* 0x000fe4000fffe03f */
[----:B------:R0:W-:Y:S01]  /*6c160*/  STL.64 [R1+0x8b0], R12 ;  /* 0x0008b00c01007387 */ /* 0x0001e20000100a00 */
[----:B------:R1:W-:Y:S03]  /*6c170*/  STL.64 [R1+0x8b8], R14 ;  /* 0x0008b80e01007387 */ /* 0x0003e60000100a00 */
[----:B0-----:R-:W4:Y:S01]  /*6c180*/  LDL.LU.64 R12, [R1+0x3540] ;  /* 0x00354000010c7983 */ /* 0x001f220000300a00 */
[----:B-1----:R-:W-:Y:S01]  /*6c190*/  IMAD.MOV.U32 R15, RZ, RZ, R20 ;  /* 0x000000ffff0f7224 */ /* 0x002fe200078e0014 */
[----:B------:R-:W-:Y:S01]  /*6c1a0*/  MOV R14, R21 ;  /* 0x00000015000e7202 */ /* 0x000fe20000000f00 */
[----:B------:R-:W2:Y:S01]  /*6c1b0*/  LDL.LU.64 R22, [R1+0x3538] ;  /* 0x0035380001167983 */ /* 0x000ea20000300a00 */
[----:B------:R-:W2:Y:S03]  /*6c1c0*/  LDL.LU.64 R20, [R1+0x3530] ;  /* 0x0035300001147983 */ /* 0x000ea60000300a00 */
[----:B------:R-:W-:Y:S01]  /*6c1d0*/  STL.64 [R1+0x34b0], R14 ;  /* 0x0034b00e01007387 */ /* 0x000fe20000100a00 */
[----:B----4-:R0:W-:Y:S04]  /*6c1e0*/  STL.64 [R1+0x34a8], R12 ;  /* 0x0034a80c01007387 */ /* 0x0101e80000100a00 */
[----:B0-----:R-:W2:Y:S01]  /*6c1f0*/  LDL.64 R12, [R1+0x90] ;  /* 0x00009000010c7983 */ /* 0x001ea20000100a00 */
[----:B------:R-:W-:Y:S01]  /*6c200*/  MOV R16, R2 ;  /* 0x0000000200107202 */ /* 0x000fe20000000f00 */
[----:B------:R-:W-:Y:S01]  /*6c210*/  IMAD.MOV.U32 R17, RZ, RZ, R0 ;  /* 0x000000ffff117224 */ /* 0x000fe200078e0000 */
[C---:B--2---:R-:W-:Y:S01]  /*6c220*/  HMMA.16816.F32 R20, R24.reuse, R12, R20 ;  /* 0x0000000c1814723c */ /* 0x044fe20000001814 */
[----:B------:R-:W-:Y:S01]  /*6c230*/  MOV R2, R12 ;  /* 0x0000000c00027202 */ /* 0x000fe20000000f00 */
[----:B------:R-:W-:Y:S11]  /*6c240*/  IMAD.MOV.U32 R0, RZ, RZ, R13 ;  /* 0x000000ffff007224 */ /* 0x000ff600078e000d */
[----:B------:R-:W-:Y:S10]  /*6c250*/  @!UPT UIADD3 URZ, URZ, URZ, URZ ;  /* 0x0000003f3f3ff290 */ /* 0x000ff4000fffe03f */
[----:B------:R0:W-:Y:S01]  /*6c260*/  STL.64 [R1+0x8a0], R20 ;  /* 0x0008a01401007387 */ /* 0x0001e20000100a00 */
[----:B------:R-:W-:Y:S03]  /*6c270*/  STL.64 [R1+0x8a8], R22 ;  /* 0x0008a81601007387 */ /* 0x000fe60000100a00 */
[----:B0-----:R-:W2:Y:S01]  /*6c280*/  LDL.LU.64 R20, [R1+0x3528] ;  /* 0x0035280001147983 */ /* 0x001ea20000300a00 */
[----:B------:R-:W4:Y:S02]  /*6c290*/  LDL.LU R12, [R1+0xd60] ;  /* 0x000d6000010c7983 */ /* 0x000f240000300800 */
[----:B------:R-:W4:Y:S02]  /*6c2a0*/  LDL.LU R13, [R1+0xd64] ;  /* 0x000d6400010d7983 */ /* 0x000f240000300800 */
[----:B------:R-:W2:Y:S01]  /*6c2b0*/  LDL.LU R14, [R1+0xd68] ;  /* 0x000d6800010e7983 */ /* 0x000ea20000300800 */
[----:B------:R-:W2:Y:S01]  /*6c2c0*/  LDL.LU R15, [R1+0xd6c] ;  /* 0x000d6c00010f7983 */ /* 0x000ea20000300800 */
[C---:B---3--:R-:W-:Y:S03]  /*6c2d0*/  HMMA.16816.F32 R4, R24.reuse, R16, R4 ;  /* 0x000000101804723c */ /* 0x048fe60000001804 */
[----:B--2---:R-:W-:Y:S01]  /*6c2e0*/  STL.64 [R1+0x3510], R14 ;  /* 0x0035100e01007387 */ /* 0x004fe20000100a00 */
[----:B----4-:R0:W-:Y:S03]  /*6c2f0*/  STL.64 [R1+0x3508], R12 ;  /* 0x0035080c01007387 */ /* 0x0101e60000100a00 */
[----:B0-----:R-:W2:Y:S01]  /*6c300*/  LDL.64 R12, [R1+0x50] ;  /* 0x00005000010c7983 */ /* 0x001ea20000100a00 */
[----:B------:R-:W-:Y:S01]  /*6c310*/  HMMA.16816.F32 R8, R24, R20, R8 ;  /* 0x000000141808723c */ /* 0x000fe20000001808 */
[----:B------:R-:W-:-:S02]  /*6c320*/  MOV R3, R21 ;  /* 0x0000001500037202 */ /* 0x000fc40000000f00 */
[----:B------:R-:W-:Y:S02]  /*6c330*/  MOV R28, R20 ;  /* 0x00000014001c7202 */ /* 0x000fe40000000f00 */
[----:B------:R-:W0:Y:S04]  /*6c340*/  LDSM.16.M88.4 R20, [R29+0x31000] ;  /* 0x031000001d14783b */ /* 0x000e280000000200 */
[----:B--2---:R1:W-:Y:S01]  /*6c350*/  STL.64 [R1+0x3520], R12 ;  /* 0x0035200c01007387 */ /* 0x0043e20000100a00 */
[----:B------:R-:W-:Y:S02]  /*6c360*/  STL [R1+0x344c], R0 ;  /* 0x00344c0001007387 */ /* 0x000fe40000100800 */
[----:B------:R-:W-:Y:S11]  /*6c370*/  STL [R1+0x3448], R2 ;  /* 0x0034480201007387 */ /* 0x000ff60000100800 */
[----:B------:R2:W-:Y:S01]  /*6c380*/  STL.64 [R1+0x890], R8 ;  /* 0x0008900801007387 */ /* 0x0005e20000100a00 */
[----:B------:R3:W-:Y:S04]  /*6c390*/  STL.64 [R1+0x898], R10 ;  /* 0x0008980a01007387 */ /* 0x0007e80000100a00 */
[----:B-1----:R-:W4:Y:S01]  /*6c3a0*/  LDL.LU R12, [R1+0xd80] ;  /* 0x000d8000010c7983 */ /* 0x002f220000300800 */
[----:B------:R-:W4:Y:S02]  /*6c3b0*/  LDL.LU R13, [R1+0xd84] ;  /* 0x000d8400010d7983 */ /* 0x000f240000300800 */
[----:B------:R-:W4:Y:S02]  /*6c3c0*/  LDL.LU R14, [R1+0xd88] ;  /* 0x000d8800010e7983 */ /* 0x000f240000300800 */
[----:B------:R-:W4:Y:S01]  /*6c3d0*/  LDL.LU R15, [R1+0xd8c] ;  /* 0x000d8c00010f7983 */ /* 0x000f220000300800 */
[----:B------:R-:W-:Y:S01]  /*6c3e0*/  STL [R1+0x3454], R3 ;  /* 0x0034540301007387 */ /* 0x000fe20000100800 */
[----:B------:R-:W-:Y:S02]  /*6c3f0*/  STL [R1+0x3450], R28 ;  /* 0x0034501c01007387 */ /* 0x000fe40000100800 */
[----:B--2---:R-:W2:Y:S02]  /*6c400*/  LDL.LU R8, [R1+0xd40] ;  /* 0x000d400001087983 */ /* 0x004ea40000300800 */
[----:B------:R-:W-:Y:S01]  /*6c410*/  STL.64 [R1+0x7f0], R4 ;  /* 0x0007f00401007387 */ /* 0x000fe20000100a00 */
[----:B------:R-:W-:Y:S01]  /*6c420*/  STL.64 [R1+0x7f8], R6 ;  /* 0x0007f80601007387 */ /* 0x000fe20000100a00 */
[----:B------:R-:W2:Y:S02]  /*6c430*/  LDL.LU R9, [R1+0xd44] ;  /* 0x000d440001097983 */ /* 0x000ea40000300800 */
[----:B---3--:R-:W3:Y:S02]  /*6c440*/  LDL.LU R10, [R1+0xd48] ;  /* 0x000d4800010a7983 */ /* 0x008ee40000300800 */
[----:B------:R-:W3:Y:S02]  /*6c450*/  LDL.LU R11, [R1+0xd4c] ;  /* 0x000d4c00010b7983 */ /* 0x000ee40000300800 */
[----:B---3--:R-:W-:Y:S01]  /*6c460*/  STL.64 [R1+0x34f8], R10 ;  /* 0x0034f80a01007387 */ /* 0x008fe20000100a00 */
[----:B--2---:R1:W-:Y:S03]  /*6c470*/  STL.64 [R1+0x34f0], R8 ;  /* 0x0034f00801007387 */ /* 0x0043e60000100a00 */
[----:B-1----:R-:W2:Y:S04]  /*6c480*/  LDL.64 R8, [R1+0x30] ;  /* 0x0000300001087983 */ /* 0x002ea80000100a00 */
[----:B--2---:R1:W-:Y:S04]  /*6c490*/  STL.64 [R1+0x3518], R8 ;  /* 0x0035180801007387 */ /* 0x0043e80000100a00 */
[----:B-1----:R-:W2:Y:S01]  /*6c4a0*/  LDL.LU R8, [R1+0xd70] ;  /* 0x000d700001087983 */ /* 0x002ea20000300800 */
[----:B------:R-:W2:Y:S02]  /*6c4b0*/  LDL.LU R9, [R1+0xd74] ;  /* 0x000d740001097983 */ /* 0x000ea40000300800 */
[----:B------:R-:W2:Y:S02]  /*6c4c0*/  LDL.LU R10, [R1+0xd78] ;  /* 0x000d7800010a7983 */ /* 0x000ea40000300800 */
[----:B------:R-:W2:Y:S01]  /*6c4d0*/  LDL.LU R11, [R1+0xd7c] ;  /* 0x000d7c00010b7983 */ /* 0x000ea20000300800 */
[----:B------:R-:W3:Y:S04]  /*6c4e0*/  LDL.64 R4, [R1+0x20] ;  /* 0x0000200001047983 */ /* 0x000ee80000100a00 */
[----:B---3--:R1:W-:Y:S04]  /*6c4f0*/  STL.64 [R1+0x3500], R4 ;  /* 0x0035000401007387 */ /* 0x0083e80000100a00 */
[----:B-1----:R-:W3:Y:S01]  /*6c500*/  LDL.LU R4, [R1+0xd50] ;  /* 0x000d500001047983 */ /* 0x002ee20000300800 */
[----:B------:R-:W3:Y:S02]  /*6c510*/  LDL.LU R5, [R1+0xd54] ;  /* 0x000d540001057983 */ /* 0x000ee40000300800 */
[----:B------:R-:W3:Y:S02]  /*6c520*/  LDL.LU R6, [R1+0xd58] ;  /* 0x000d580001067983 */ /* 0x000ee40000300800 */
[----:B------:R-:W3:Y:S01]  /*6c530*/  LDL.LU R7, [R1+0xd5c] ;  /* 0x000d5c0001077983 */ /* 0x000ee20000300800 */
[----:B------:R-:W2:Y:S04]  /*6c540*/  LDL.64 R16, [R1] ;  /* 0x0000000001107983 */ /* 0x000ea80000100a00 */
[----:B--2---:R1:W-:Y:S04]  /*6c550*/  STL.64 [R1+0x34d8], R16 ;  /* 0x0034d81001007387 */ /* 0x0043e80000100a00 */
[----:B-1----:R-:W4:Y:S04]  /*6c560*/  LDL R16, [R1+0x60] ;  /* 0x0000600001107983 */ /* 0x002f280000100800 */
[----:B------:R-:W4:Y:S01]  /*6c570*/  LDL R17, [R1+0x64] ;  /* 0x0000640001117983 */ /* 0x000f220000100800 */
[----:B------:R-:W-:Y:S02]  /*6c580*/  STL [R1+0x3458], R29 ;  /* 0x0034581d01007387 */ /* 0x000fe40000100800 */
[----:B0-----:R-:W-:Y:S02]  /*6c590*/  STL.64 [R1+0x3370], R22 ;  /* 0x0033701601007387 */ /* 0x001fe40000100a00 */
[----:B------:R0:W-:Y:S02]  /*6c5a0*/  STL.64 [R1+0x3368], R20 ;  /* 0x0033681401007387 */ /* 0x0001e40000100a00 */
[----:B0-----:R-:W2:Y:S01]  /*6c5b0*/  LDL.64 R20, [R1+0x40] ;  /* 0x0000400001147983 */ /* 0x001ea20000100a00 */
[C---:B----4-:R-:W-:Y:S03]  /*6c5c0*/  HMMA.16816.F32 R16, R24.reuse, R16, R12 ;  /* 0x000000101810723c */ /* 0x050fe6000000180c */
[----:B------:R-:W4:Y:S11]  /*6c5d0*/  LDL.LU.64 R12, [R1+0x3520] ;  /* 0x00352000010c7983 */ /* 0x000f360000300a00 */
[----:B------:R-:W-:Y:S09]  /*6c5e0*/  @!UPT UIADD3 URZ, URZ, URZ, URZ ;  /* 0x0000003f3f3ff290 */ /* 0x000ff2000fffe03f */
[----:B------:R0:W-:Y:S01]  /*6c5f0*/  STL.64 [R1+0x880], R16 ;  /* 0x0008801001007387 */ /* 0x0001e20000100a00 */
[----:B------:R-:W-:Y:S03]  /*6c600*/  STL.64 [R1+0x888], R18 ;  /* 0x0008881201007387 */ /* 0x000fe60000100a00 */
[----:B0-----:R-:W2:Y:S01]  /*6c610*/  LDL.64 R16, [R1+0x10] ;  /* 0x0000100001107983 */ /* 0x001ea20000100a00 */
[C---:B----4-:R-:W-:Y:S01]  /*6c620*/  HMMA.16816.F32 R8, R24.reuse, R12, R8 ;  /* 0x0000000c1808723c */ /* 0x050fe20000001808 */
[----:B------:R-:W-:Y:S01]  /*6c630*/  IMAD.MOV.U32 R23, RZ, RZ, R12 ;  /* 0x000000ffff177224 */ /* 0x000fe200078e000c */
[----:B------:R-:W-:Y:S11]  /*6c640*/  MOV R22, R13 ;  /* 0x0000000d00167202 */ /* 0x000ff60000000f00 */
[----:B------:R-:W-:Y:S10]  /*6c650*/  @!UPT UIADD3 URZ, URZ, URZ, URZ ;  /* 0x0000003f3f3ff290 */ /* 0x000ff4000fffe03f */
[----:B------:R0:W-:Y:S01]  /*6c660*/  STL.64 [R1+0x870], R8 ;  /* 0x0008700801007387 */ /* 0x0001e20000100a00 */
[----:B------:R-:W-:Y:S03]  /*6c670*/  STL.64 [R1+0x878], R10 ;  /* 0x0008780a01007387 */ /* 0x000fe60000100a00 */
[----:B0-----:R-:W3:Y:S01]  /*6c680*/  LDL.LU.64 R8, [R1+0x3518] ;  /* 0x0035180001087983 */ /* 0x001ee20000300a00 */
[----:B------:R-:W2:Y:S02]  /*6c690*/  LDL.LU.64 R14, [R1+0x3510] ;  /* 0x00351000010e7983 */ /* 0x000ea40000300a00 */
[----:B------:R-:W2:Y:S02]  /*6c6a0*/  LDL.LU.64 R12, [R1+0x3508] ;  /* 0x00350800010c7983 */ /* 0x000ea40000300a00 */
[----:B------:R-:W-:Y:S01]  /*6c6b0*/  STL [R1+0x345c], R23 ;  /* 0x00345c1701007387 */ /* 0x000fe20000100800 */
[C---:B--2---:R-:W-:Y:S11]  /*6c6c0*/  HMMA.16816.F32 R12, R24.reuse, R20, R12 ;  /* 0x00000014180c723c */ /* 0x044ff6000000180c */
[----:B------:R-:W-:Y:S11]  /*6c6d0*/  @!UPT UIADD3 URZ, URZ, URZ, URZ ;  /* 0x0000003f3f3ff290 */ /* 0x000ff6000fffe03f */
[----:B------:R-:W-:Y:S01]  /*6c6e0*/  @!UPT UIADD3 URZ, URZ, URZ, URZ ;  /* 0x0000003f3f3ff290 */ /* 0x000fe2000fffe03f */
[----:B------:R0:W-:Y:S01]  /*6c6f0*/  STL.64 [R1+0x860], R12 ;  /* 0x0008600c01007387 */ /* 0x0001e20000100a00 */
[----:B------:R1:W-:Y:S03]  /*6c700*/  STL.64 [R1+0x868], R14 ;  /* 0x0008680e01007387 */ /* 0x0003e60000100a00 */
[----:B0-----:R-:W2:Y:S01]  /*6c710*/  LDL.LU R12, [R1+0xd10] ;  /* 0x000d1000010c7983 */ /* 0x001ea20000300800 */
[----:B------:R-:W2:Y:S02]  /*6c720*/  LDL.LU R13, [R1+0xd14] ;  /* 0x000d1400010d7983 */ /* 0x000ea40000300800 */
[----:B-1----:R-:W4:Y:S02]  /*6c730*/  LDL.LU R14, [R1+0xd18] ;  /* 0x000d1800010e7983 */ /* 0x002f240000300800 */
[----:B------:R-:W4:Y:S01]  /*6c740*/  LDL.LU R15, [R1+0xd1c] ;  /* 0x000d1c00010f7983 */ /* 0x000f220000300800 */
[----:B---3--:R-:W-:Y:S01]  /*6c750*/  HMMA.16816.F32 R4, R24, R8, R4 ;  /* 0x000000081804723c */ /* 0x008fe20000001804 */
[----:B----4-:R-:W-:Y:S01]  /*6c760*/  STL.64 [R1+0x34d0], R14 ;  /* 0x0034d00e01007387 */ /* 0x010fe20000100a00 */
        /* <DEDUP_REMOVED lines=11> */
[----:B------:R0:W-:Y:S01]  /*6c820*/  STL.64 [R1+0x33f0], R20 ;  /* 0x0033f01401007387 */ /* 0x0001e20000100a00 */
[----:B------:R1:W-:Y:S02]  /*6c830*/  STL.64 [R1+0x850], R4 ;  /* 0x0008500401007387 */ /* 0x0003e40000100a00 */
[----:B------:R-:W-:Y:S01]  /*6c840*/  STL.64 [R1+0x858], R6 ;  /* 0x0008580601007387 */ /* 0x000fe20000100a00 */
[----:B0-----:R-:W-:Y:S01]  /*6c850*/  MOV R21, R8 ;  /* 0x0000000800157202 */ /* 0x001fe20000000f00 */
[----:B-1----:R-:W3:Y:S01]  /*6c860*/  LDL.LU.64 R4, [R1+0x3500] ;  /* 0x0035000001047983 */ /* 0x002ee20000300a00 */
[----:B------:R-:W-:-:S02]  /*6c870*/  IMAD.MOV.U32 R20, RZ, RZ, R9 ;  /* 0x000000ffff147224 */ /* 0x000fc400078e0009 */
[----:B------:R-:W3:Y:S02]  /*6c880*/  LDL.LU.64 R10, [R1+0x34f8] ;  /* 0x0034f800010a7983 */ /* 0x000ee40000300a00 */
[----:B------:R-:W3:Y:S02]  /*6c890*/  LDL.LU.64 R8, [R1+0x34f0] ;  /* 0x0034f00001087983 */ /* 0x000ee40000300a00 */
[----:B------:R-:W-:Y:S01]  /*6c8a0*/  IMAD.MOV.U32 R3, RZ, RZ, R16 ;  /* 0x000000ffff037224 */ /* 0x000fe200078e0010 */
[----:B------:R-:W-:Y:S01]  /*6c8b0*/  MOV R28, R17 ;  /* 0x00000011001c7202 */ /* 0x000fe20000000f00 */
[C---:B--2---:R-:W-:Y:S08]  /*6c8c0*/  HMMA.16816.F32 R12, R24.reuse, R16, R12 ;  /* 0x00000010180c723c */ /* 0x044ff0000000180c */
[----:B---3--:R-:W-:Y:S01]  /*6c8d0*/  HMMA.16816.F32 R8, R24, R4, R8 ;  /* 0x000000041808723c */ /* 0x008fe20000001808 */
[----:B------:R-:W-:-:S02]  /*6c8e0*/  MOV R0, R4 ;  /* 0x0000000400007202 */ /* 0x000fc40000000f00 */
[----:B------:R-:W-:Y:S11]  /*6c8f0*/  MOV R2, R5 ;  /* 0x0000000500027202 */ /* 0x000ff60000000f00 */
[----:B------:R-:W-:Y:S09]  /*6c900*/  @!UPT UIADD3 URZ, URZ, URZ, URZ ;  /* 0x0000003f3f3ff290 */ /* 0x000ff2000fffe03f */
[----:B------:R0:W-:Y:S01]  /*6c910*/  STL.64 [R1+0x840], R8 ;  /* 0x0008400801007387 */ /* 0x0001e20000100a00 */
[----:B------:R1:W-:Y:S03]  /*6c920*/  STL.64 [R1+0x848], R10 ;  /* 0x0008480a01007387 */ /* 0x0003e60000100a00 */
[----:B0-----:R-:W2:Y:S01]  /*6c930*/  LDL.LU R8, [R1+0xd00] ;  /* 0x000d000001087983 */ /* 0x001ea20000300800 */
[----:B------:R-:W2:Y:S02]  /*6c940*/  LDL.LU R9, [R1+0xd04] ;  /* 0x000d040001097983 */ /* 0x000ea40000300800 */
[----:B-1----:R-:W2:Y:S02]  /*6c950*/  LDL.LU R10, [R1+0xd08] ;  /* 0x000d0800010a7983 */ /* 0x002ea40000300800 */
[----:B------:R-:W2:Y:S01]  /*6c960*/  LDL.LU R11, [R1+0xd0c] ;  /* 0x000d0c00010b7983 */ /* 0x000ea20000300800 */
[----:B------:R-:W3:Y:S01]  /*6c970*/  LDL.LU R4, [R1+0x1d0] ;  /* 0x0001d00001047983 */ /* 0x000ee20000300800 */
[----:B------:R-:W3:Y:S02]  /*6c980*/  LDL.LU R5, [R1+0x1d4] ;  /* 0x0001d40001057983 */ /* 0x000ee40000300800 */
[----:B------:R-:W3:Y:S02]  /*6c990*/  LDL.LU R6, [R1+0x1d8] ;  /* 0x0001d80001067983 */ /* 0x000ee40000300800 */
[----:B------:R-:W3:Y:S01]  /*6c9a0*/  LDL.LU R7, [R1+0x1dc] ;  /* 0x0001dc0001077983 */ /* 0x000ee20000300800 */
[----:B------:R-:W-:Y:S01]  /*6c9b0*/  STL.64 [R1+0x830], R12 ;  /* 0x0008300c01007387 */ /* 0x000fe20000100a00 */
[----:B------:R0:W-:Y:S03]  /*6c9c0*/  STL.64 [R1+0x838], R14 ;  /* 0x0008380e01007387 */ /* 0x0001e60000100a00 */
[----:B0-----:R-:W4:Y:S01]  /*6c9d0*/  LDL.LU.64 R14, [R1+0x34e8] ;  /* 0x0034e800010e7983 */ /* 0x001f220000300a00 */
[----:B------:R-:W4:Y:S02]  /*6c9e0*/  LDL.LU.64 R12, [R1+0x34e0] ;  /* 0x0034e000010c7983 */ /* 0x000f240000300a00 */
[----:B------:R-:W4:Y:S02]  /*6c9f0*/  LDL.LU.64 R16, [R1+0x34d8] ;  /* 0x0034d80001107983 */ /* 0x000f240000300a00 */
[C---:B----4-:R-:W-:Y:S01]  /*6ca00*/  HMMA.16816.F32 R12, R24.reuse, R16, R12 ;  /* 0x00000010180c723c */ /* 0x050fe2000000180c */
[----:B------:R-:W-:Y:S01]  /*6ca10*/  MOV R23, R16 ;  /* 0x0000001000177202 */ /* 0x000fe20000000f00 */
[----:B------:R-:W-:Y:S11]  /*6ca20*/  IMAD.MOV.U32 R29, RZ, RZ, R17 ;  /* 0x000000ffff1d7224 */ /* 0x000ff600078e0011 */
[----:B------:R-:W-:Y:S10]  /*6ca30*/  @!UPT UIADD3 URZ, URZ, URZ, URZ ;  /* 0x0000003f3f3ff290 */ /* 0x000ff4000fffe03f */
[----:B------:R-:W-:Y:S01]  /*6ca40*/  STL.64 [R1+0x820], R12 ;  /* 0x0008200c01007387 */ /* 0x000fe20000100a00 */
[----:B------:R0:W-:Y:S03]  /*6ca50*/  STL.64 [R1+0x828], R14 ;  /* 0x0008280e01007387 */ /* 0x0001e60000100a00 */
[----:B0-----:R-:W4:Y:S01]  /*6ca60*/  LDL.LU.64 R14, [R1+0x34d0] ;  /* 0x0034d000010e7983 */ /* 0x001f220000300a00 */
[----:B------:R-:W4:Y:S02]  /*6ca70*/  LDL.LU.64 R12, [R1+0x34c8] ;  /* 0x0034c800010c7983 */ /* 0x000f240000300a00 */
[----:B------:R-:W2:Y:S02]  /*6ca80*/  LDL.LU.64 R18, [R1+0x34c0] ;  /* 0x0034c00001127983 */ /* 0x000ea40000300a00 */
[----:B------:R-:W4:Y:S01]  /*6ca90*/  LDL.LU.64 R16, [R1+0x34b8] ;  /* 0x0034b80001107983 */ /* 0x000f220000300a00 */
[----:B------:R-:W-:Y:S01]  /*6caa0*/  STL.64 [R1+0x3468], R22 ;  /* 0x0034681601007387 */ /* 0x000fe20000100a00 */
[----:B------:R0:W-:Y:S03]  /*6cab0*/  STL.64 [R1+0x3460], R20 ;  /* 0x0034601401007387 */ /* 0x0001e60000100a00 */
[----:B0-----:R-:W2:Y:S01]  /*6cac0*/  LDL.LU R20, [R1+0x1b0] ;  /* 0x0001b00001147983 */ /* 0x001ea20000300800 */
[----:B------:R-:W2:Y:S02]  /*6cad0*/  LDL.LU R21, [R1+0x1b4] ;  /* 0x0001b40001157983 */ /* 0x000ea40000300800 */
[----:B------:R-:W2:Y:S02]  /*6cae0*/  LDL.LU R22, [R1+0x1b8] ;  /* 0x0001b80001167983 */ /* 0x000ea40000300800 */
[----:B------:R-:W2:Y:S01]  /*6caf0*/  LDL.LU R23, [R1+0x1bc] ;  /* 0x0001bc0001177983 */ /* 0x000ea20000300800 */
[C---:B----4-:R-:W-:Y:S01]  /*6cb00*/  HMMA.16816.F32 R12, R24.reuse, R16, R12 ;  /* 0x00000010180c723c */ /* 0x050fe2000000180c */
[----:B--2---:R-:W-:Y:S01]  /*6cb10*/  STL.64 [R1+0x3478], R22 ;  /* 0x0034781601007387 */ /* 0x004fe20000100a00 */
[----:B------:R0:W-:Y:S03]  /*6cb20*/  STL.64 [R1+0x3470], R20 ;  /* 0x0034701401007387 */ /* 0x0001e60000100a00 */
[----:B0-----:R-:W2:Y:S04]  /*6cb30*/  LDL R20, [R1+0xc0] ;  /* 0x0000c00001147983 */ /* 0x001ea80000100800 */
[----:B------:R-:W2:Y:S11]  /*6cb40*/  LDL R21, [R1+0xc4] ;  /* 0x0000c40001157983 */ /* 0x000eb60000100800 */
[----:B------:R-:W-:Y:S03]  /*6cb50*/  @!UPT UIADD3 URZ, URZ, URZ, URZ ;  /* 0x0000003f3f3ff290 */ /* 0x000fe6000fffe03f */
[----:B------:R-:W-:Y:S02]  /*6cb60*/  STL.64 [R1+0x810], R12 ;  /* 0x0008100c01007387 */ /* 0x000fe40000100a00 */
[----:B------:R0:W-:Y:S02]  /*6cb70*/  STL.64 [R1+0x818], R14 ;  /* 0x0008180e01007387 */ /* 0x0001e40000100a00 */
[----:B0-----:R-:W4:Y:S01]  /*6cb80*/  LDL.LU.64 R14, [R1+0x34b0] ;  /* 0x0034b000010e7983 */ /* 0x001f220000300a00 */
[----:B------:R-:W2:Y:S02]  /*6cb90*/  LDL.LU.64 R12, [R1+0x34a8] ;  /* 0x0034a800010c7983 */ /* 0x000ea40000300a00 */
[----:B------:R-:W-:Y:S02]  /*6cba0*/  STL.64 [R1+0x3388], R18 ;  /* 0x0033881201007387 */ /* 0x000fe40000100a00 */
[----:B------:R4:W-:Y:S01]  /*6cbb0*/  STL.64 [R1+0x3380], R16 ;  /* 0x0033801001007387 */ /* 0x0009e20000100a00 */
[----:B--2---:R-:W-:Y:S01]  /*6cbc0*/  HMMA.16816.F32 R8, R24, R12, R8 ;  /* 0x0000000c1808723c */ /* 0x004fe20000001808 */
[----:B----4-:R-:W-:-:S02]  /*6cbd0*/  MOV R16, R15 ;  /* 0x0000000f00107202 */ /* 0x010fc40000000f00 */
[----:B------:R-:W-:-:S05]  /*6cbe0*/  MOV R17, R14 ;  /* 0x0000000e00117202 */ /* 0x000fca0000000f00 */
[----:B------:R0:W-:Y:S04]  /*6cbf0*/  STL.64 [R1+0x3480], R16 ;  /* 0x0034801001007387 */ /* 0x0001e80000100a00 */
[----:B0-----:R-:W2:Y:S01]  /*6cc00*/  LDL.LU R16, [R1+0x1c0] ;  /* 0x0001c00001107983 */ /* 0x001ea20000300800 */
[----:B------:R-:W2:Y:S02]  /*6cc10*/  LDL.LU R17, [R1+0x1c4] ;  /* 0x0001c40001117983 */ /* 0x000ea40000300800 */
[----:B------:R-:W2:Y:S02]  /*6cc20*/  LDL.LU R18, [R1+0x1c8] ;  /* 0x0001c80001127983 */ /* 0x000ea40000300800 */
[----:B------:R-:W2:Y:S06]  /*6cc30*/  LDL.LU R19, [R1+0x1cc] ;  /* 0x0001cc0001137983 */ /* 0x000eac0000300800 */
[----:B------:R-:W-:Y:S01]  /*6cc40*/  STL.64 [R1+0x800], R8 ;  /* 0x0008000801007387 */ /* 0x000fe20000100a00 */
[----:B------:R0:W-:Y:S03]  /*6cc50*/  STL.64 [R1+0x808], R10 ;  /* 0x0008080a01007387 */ /* 0x0001e60000100a00 */
[----:B0-----:R-:W4:Y:S01]  /*6cc60*/  LDL.LU.64 R10, [R1+0x34a0] ;  /* 0x0034a000010a7983 */ /* 0x001f220000300a00 */
[----:B------:R-:W3:Y:S02]  /*6cc70*/  LDL.LU.64 R8, [R1+0x3498] ;  /* 0x0034980001087983 */ /* 0x000ee40000300a00 */
[----:B------:R0:W-:Y:S02]  /*6cc80*/  STL.64 [R1+0x3378], R12 ;  /* 0x0033780c01007387 */ /* 0x0001e40000100a00 */
[----:B0-----:R-:W2:Y:S01]  /*6cc90*/  LDL.LU R12, [R1+0x1a0] ;  /* 0x0001a000010c7983 */ /* 0x001ea20000300800 */
[----:B------:R-:W2:Y:S02]  /*6cca0*/  LDL.LU R13, [R1+0x1a4] ;  /* 0x0001a400010d7983 */ /* 0x000ea40000300800 */
[----:B------:R-:W2:Y:S02]  /*6ccb0*/  LDL.LU R14, [R1+0x1a8] ;  /* 0x0001a800010e7983 */ /* 0x000ea40000300800 */
[----:B------:R-:W2:Y:S01]  /*6ccc0*/  LDL.LU R15, [R1+0x1ac] ;  /* 0x0001ac00010f7983 */ /* 0x000ea20000300800 */
[----:B---3--:R-:W-:Y:S01]  /*6ccd0*/  HMMA.16816.F32 R24, R24, R8, R4 ;  /* 0x000000081818723c */ /* 0x008fe20000001804 */
[----:B------:R-:W2:Y:S01]  /*6cce0*/  LDL.LU.64 R6, [R1+0x3490] ;  /* 0x0034900001067983 */ /* 0x000ea20000300a00 */
[----:B------:R-:W2:Y:S11]  /*6ccf0*/  LDL.LU.64 R4, [R1+0x3488] ;  /* 0x0034880001047983 */ /* 0x000eb60000300a00 */
[----:B------:R-:W-:Y:S10]  /*6cd00*/  @!UPT UIADD3 URZ, URZ, URZ, URZ ;  /* 0x0000003f3f3ff290 */ /* 0x000ff4000fffe03f */
[----:B------:R-:W-:Y:S01]  /*6cd10*/  STL.64 [R1+0x7e0], R24 ;  /* 0x0007e01801007387 */ /* 0x000fe20000100a00 */
[----:B------:R-:W-:Y:S01]  /*6cd20*/  STL.64 [R1+0x7e8], R26 ;  /* 0x0007e81a01007387 */ /* 0x000fe20000100a00 */
[----:B--2---:R-:W-:Y:S02]  /*6cd30*/  HMMA.16816.F32 R20, R4, R20, R16 ;  /* 0x000000140414723c */ /* 0x004fe40000001810 */
[----:B------:R-:W2:Y:S11]  /*6cd40*/  LDL.LU.64 R16, [R1+0x3480] ;  /* 0x0034800001107983 */ /* 0x000eb60000300a00 */
[----:B------:R-:W-:Y:S10]  /*6cd50*/  @!UPT UIADD3 URZ, URZ, URZ, URZ ;  /* 0x0000003f3f3ff290 */ /* 0x000ff4000fffe03f */
[----:B------:R-:W-:Y:S01]  /*6cd60*/  STL.64 [R1+0x7d0], R20 ;  /* 0x0007d01401007387 */ /* 0x000fe20000100a00 */
[----:B------:R0:W-:Y:S03]  /*6cd70*/  STL.64 [R1+0x7d8], R22 ;  /* 0x0007d81601007387 */ /* 0x0001e60000100a00 */
[----:B0-----:R-:W3:Y:S01]  /*6cd80*/  LDL.LU.64 R22, [R1+0x3478] ;  /* 0x0034780001167983 */ /* 0x001ee20000300a00 */
[----:B------:R-:W3:Y:S02]  /*6cd90*/  LDL.LU.64 R20, [R1+0x3470] ;  /* 0x0034700001147983 */ /* 0x000ee40000300a00 */
[----:B----4-:R-:W-:Y:S01]  /*6cda0*/  IMAD.MOV.U32 R24, RZ, RZ, R11 ;  /* 0x000000ffff187224 */ /* 0x010fe200078e000b */
[----:B------:R-:W-:-:S07]  /*6cdb0*/  MOV R25, R10 ;  /* 0x0000000a00197202 */ /* 0x000fce0000000f00 */
[C---:B---3--:R-:W-:Y:S01]  /*6cdc0*/  HMMA.16816.F32 R24, R4.reuse, R24, R20 ;  /* 0x000000180418723c */ /* 0x048fe20000001814 */
[----:B------:R-:W3:Y:S01]  /*6cdd0*/  LDL.LU.64 R22, [R1+0x3468] ;  /* 0x0034680001167983 */ /* 0x000ee20000300a00 */
[----:B------:R-:W4:Y:S11]  /*6cde0*/  LDL.LU.64 R20, [R1+0x3460] ;  /* 0x0034600001147983 */ /* 0x000f360000300a00 */
[----:B------:R-:W-:Y:S11]  /*6cdf0*/  @!UPT UIADD3 URZ, URZ, URZ, URZ ;  /* 0x0000003f3f3ff290 */ /* 0x000ff6000fffe03f */
[----:B------:R-:W-:Y:S01]  /*6ce00*/  IMAD.MOV.U32 R11, RZ, RZ, R27 ;  /* 0x000000ffff0b7224 */ /* 0x000fe200078e001b */
[----:B------:R-:W-:Y:S01]  /*6ce10*/  MOV R10, R26 ;  /* 0x0000001a000a7202 */ /* 0x000fe20000000f00 */
[----:B------:R-:W-:Y:S03]  /*6ce20*/  STL.64 [R1+0x7c0], R24 ;  /* 0x0007c01801007387 */ /* 0x000fe60000100a00 */
[----:B------:R-:W-:Y:S01]  /*6ce30*/  STL [R1+0x2bd4], R11 ;  /* 0x002bd40b01007387 */ /* 0x000fe20000100800 */
[----:B------:R-:W-:Y:S01]  /*6ce40*/  STL [R1+0x2bd0], R10 ;  /* 0x002bd00a01007387 */ /* 0x000fe20000100800 */
[----:B------:R2:W-:Y:S02]  /*6ce50*/  STL.64 [R1+0x3440], R8 ;  /* 0x0034400801007387 */ /* 0x0005e40000100a00 */
[----:B--2---:R-:W-:Y:S01]  /*6ce60*/  HMMA.16816.F32 R8, R4, R16, R12 ;  /* 0x000000100408723c */ /* 0x004fe2000000180c */
[----:B------:R-:W2:Y:S11]  /*6ce70*/  LDL.LU R12, [R1+0xc80] ;  /* 0x000c8000010c7983 */ /* 0x000eb60000300800 */
[----:B------:R-:W-:Y:S11]  /*6ce80*/  @!UPT UIADD3 URZ, URZ, URZ, URZ ;  /* 0x0000003f3f3ff290 */ /* 0x000ff6000fffe03f */
[----:B------:R-:W-:Y:S01]  /*6ce90*/  STL.64 [R1+0x7b0], R8 ;  /* 0x0007b00801007387 */ /* 0x000fe20000100a00 */
[----:B------:R-:W-:Y:S02]  /*6cea0*/  STL.64 [R1+0x7b8], R10 ;  /* 0x0007b80a01007387 */ /* 0x000fe40000100a00 */
[----:B------:R-:W2:Y:S02]  /*6ceb0*/  LDL.LU R13, [R1+0xc84] ;  /* 0x000c8400010d7983 */ /* 0x000ea40000300800 */
[----:B------:R-:W2:Y:S01]  /*6cec0*/  LDL.LU R14, [R1+0xc88] ;  /* 0x000c8800010e7983 */ /* 0x000ea20000300800 */
[----:B------:R-:W2:Y:S01]  /*6ced0*/  LDL.LU R15, [R1+0xc8c] ;  /* 0x000c8c00010f7983 */ /* 0x000ea20000300800 */
[----:B------:R-:W-:Y:S02]  /*6cee0*/  MOV R17, R29 ;  /* 0x0000001d00117202 */ /* 0x000fe40000000f00 */
[----:B---3--:R-:W-:Y:S01]  /*6cef0*/  MOV R16, R23 ;  /* 0x0000001700107202 */ /* 0x008fe20000000f00 */
[----:B--2---:R-:W-:Y:S01]  /*6cf00*/  STL.64 [R1+0x3398], R14 ;  /* 0x0033980e01007387 */ /* 0x004fe20000100a00 */
[----:B------:R-:W-:Y:S02]  /*6cf10*/  STL.64 [R1+0x3390], R12 ;  /* 0x0033900c01007387 */ /* 0x000fe40000100a00 */
[----:B------:R-:W2:Y:S02]  /*6cf20*/  LDL.LU R23, [R1+0x345c] ;  /* 0x00345c0001177983 */ /* 0x000ea40000300800 */
[----:B------:R-:W3:Y:S01]  /*6cf30*/  LDL.LU R29, [R1+0x3458] ;  /* 0x00345800011d7983 */ /* 0x000ee20000300800 */
[----:B------:R0:W-:Y:S02]  /*6cf40*/  STL.64 [R1+0x33a0], R16 ;  /* 0x0033a01001007387 */ /* 0x0001e40000100a00 */
[----:B0-----:R-:W-:Y:S01]  /*6cf50*/  IMAD.MOV.U32 R16, RZ, RZ, R3 ;  /* 0x000000ffff107224 */ /* 0x001fe200078e0003 */
[----:B------:R-:W-:Y:S01]  /*6cf60*/  MOV R17, R28 ;  /* 0x0000001c00117202 */ /* 0x000fe20000000f00 */
[----:B------:R-:W2:Y:S01]  /*6cf70*/  LDL.LU R3, [R1+0x3454] ;  /* 0x0034540001037983 */ /* 0x000ea20000300800 */
[----:B------:R-:W2:Y:S03]  /*6cf80*/  LDL.LU R28, [R1+0x3450] ;  /* 0x00345000011c7983 */ /* 0x000ea60000300800 */
[----:B------:R0:W-:Y:S01]  /*6cf90*/  STL.64 [R1+0x33b8], R16 ;  /* 0x0033b81001007387 */ /* 0x0001e20000100a00 */
[----:B------:R-:W2:Y:S02]  /*6cfa0*/  LDL.LU R12, [R1+0xc90] ;  /* 0x000c9000010c7983 */ /* 0x000ea40000300800 */
[----:B------:R-:W2:Y:S02]  /*6cfb0*/  LDL.LU R13, [R1+0xc94] ;  /* 0x000c9400010d7983 */ /* 0x000ea40000300800 */
[----:B------:R-:W2:Y:S01]  /*6cfc0*/  LDL.LU R14, [R1+0xc98] ;  /* 0x000c9800010e7983 */ /* 0x000ea20000300800 */
[----:B------:R-:W2:Y:S01]  /*6cfd0*/  LDL.LU R15, [R1+0xc9c] ;  /* 0x000c9c00010f7983 */ /* 0x000ea20000300800 */
[----:B0-----:R-:W-:Y:S01]  /*6cfe0*/  MOV R16, R0 ;  /* 0x0000000000107202 */ /* 0x001fe20000000f00 */
[----:B------:R-:W-:-:S02]  /*6cff0*/  IMAD.MOV.U32 R17, RZ, RZ, R2 ;  /* 0x000000ffff117224 */ /* 0x000fc400078e0002 */
[----:B------:R-:W3:Y:S01]  /*6d000*/  LDL.LU R0, [R1+0x344c] ;  /* 0x00344c0001007983 */ /* 0x000ee20000300800 */
[----:B------:R-:W3:Y:S03]  /*6d010*/  LDL.LU R2, [R1+0x3448] ;  /* 0x0034480001027983 */ /* 0x000ee60000300800 */
[----:B------:R4:W-:Y:S02]  /*6d020*/  STL.64 [R1+0x33d0], R16 ;  /* 0x0033d01001007387 */ /* 0x0009e40000100a00 */
[----:B----4-:R-:W-:Y:S02]  /*6d030*/  MOV R16, R21 ;  /* 0x0000001500107202 */ /* 0x010fe40000000f00 */
[----:B------:R-:W-:Y:S01]  /*6d040*/  MOV R17, R20 ;  /* 0x0000001400117202 */ /* 0x000fe20000000f00 */
[----:B--2---:R-:W-:Y:S01]  /*6d050*/  STL.64 [R1+0x33b0], R14 ;  /* 0x0033b00e01007387 */ /* 0x004fe20000100a00 */
[----:B------:R0:W-:Y:S03]  /*6d060*/  STL.64 [R1+0x33a8], R12 ;  /* 0x0033a80c01007387 */ /* 0x0001e60000100a00 */
[----:B0-----:R-:W2:Y:S01]  /*6d070*/  LDL.LU R12, [R1+0xca0] ;  /* 0x000ca000010c7983 */ /* 0x001ea20000300800 */
[----:B------:R-:W2:Y:S02]  /*6d080*/  LDL.LU R13, [R1+0xca4] ;  /* 0x000ca400010d7983 */ /* 0x000ea40000300800 */
[----:B------:R-:W4:Y:S02]  /*6d090*/  LDL.LU R14, [R1+0xca8] ;  /* 0x000ca800010e7983 */ /* 0x000f240000300800 */
[----:B------:R-:W4:Y:S01]  /*6d0a0*/  LDL.LU R15, [R1+0xcac] ;  /* 0x000cac00010f7983 */ /* 0x000f220000300800 */
[----:B------:R0:W-:Y:S04]  /*6d0b0*/  STL.64 [R1+0x33e8], R16 ;  /* 0x0033e81001007387 */ /* 0x0001e80000100a00 */
[----:B0-----:R-:W2:Y:S01]  /*6d0c0*/  LDL.LU R16, [R1+0xcd0] ;  /* 0x000cd00001107983 */ /* 0x001ea20000300800 */
[----:B------:R-:W2:Y:S02]  /*6d0d0*/  LDL.LU R17, [R1+0xcd4] ;  /* 0x000cd40001117983 */ /* 0x000ea40000300800 */
[----:B------:R-:W2:Y:S02]  /*6d0e0*/  LDL.LU R18, [R1+0xcd8] ;  /* 0x000cd80001127983 */ /* 0x000ea40000300800 */
[----:B------:R-:W2:Y:S01]  /*6d0f0*/  LDL.LU R19, [R1+0xcdc] ;  /* 0x000cdc0001137983 */ /* 0x000ea20000300800 */
[----:B------:R-:W2:Y:S01]  /*6d100*/  LDL.64 R24, [R1+0x70] ;  /* 0x0000700001187983 */ /* 0x000ea20000100a00 */
[----:B------:R-:W-:Y:S01]  /*6d110*/  IMAD.MOV.U32 R20, RZ, RZ, R23 ;  /* 0x000000ffff147224 */ /* 0x000fe200078e0017 */
[----:B------:R-:W-:-:S02]  /*6d120*/  MOV R21, R22 ;  /* 0x0000001600157202 */ /* 0x000fc40000000f00 */
[----:B--2---:R0:W-:Y:S01]  /*6d130*/  STL.64 [R1+0x3420], R24 ;  /* 0x0034201801007387 */ /* 0x0041e20000100a00 */
[----:B------:R-:W-:Y:S02]  /*6d140*/  STL.64 [R1+0x3400], R18 ;  /* 0x0034001201007387 */ /* 0x000fe40000100a00 */
[----:B------:R-:W-:Y:S01]  /*6d150*/  STL.64 [R1+0x33f8], R16 ;  /* 0x0033f81001007387 */ /* 0x000fe20000100a00 */
[----:B0-----:R-:W-:Y:S01]  /*6d160*/  MOV R24, R28 ;  /* 0x0000001c00187202 */ /* 0x001fe20000000f00 */
[----:B------:R-:W-:-:S05]  /*6d170*/  IMAD.MOV.U32 R25, RZ, RZ, R3 ;  /* 0x000000ffff197224 */ /* 0x000fca00078e0003 */
[----:B------:R-:W-:Y:S01]  /*6d180*/  STL.64 [R1+0x3438], R24 ;  /* 0x0034381801007387 */ /* 0x000fe20000100a00 */
[----:B------:R-:W2:Y:S02]  /*6d190*/  LDL.LU R8, [R1+0x190] ;  /* 0x0001900001087983 */ /* 0x000ea40000300800 */
[----:B------:R-:W2:Y:S02]  /*6d1a0*/  LDL.LU R9, [R1+0x194] ;  /* 0x0001940001097983 */ /* 0x000ea40000300800 */
[----:B------:R-:W2:Y:S01]  /*6d1b0*/  LDL.LU R10, [R1+0x198] ;  /* 0x00019800010a7983 */ /* 0x000ea20000300800 */
[----:B------:R-:W2:Y:S01]  /*6d1c0*/  LDL.LU R11, [R1+0x19c] ;  /* 0x00019c00010b7983 */ /* 0x000ea20000300800 */
        /* <DEDUP_REMOVED lines=11> */
[----:B---3--:R-:W-:-:S02]  /*6d280*/  MOV R24, R2 ;  /* 0x0000000200187202 */ /* 0x008fc40000000f00 */
[----:B------:R-:W-:Y:S01]  /*6d290*/  MOV R25, R0 ;  /* 0x0000000000197202 */ /* 0x000fe20000000f00 */
        /* <DEDUP_REMOVED lines=10> */
[----:B----4-:R-:W-:Y:S01]  /*6d340*/  STL.64 [R1+0x33c8], R14 ;  /* 0x0033c80e01007387 */ /* 0x010fe20000100a00 */
[----:B------:R0:W-:Y:S03]  /*6d350*/  STL.64 [R1+0x33c0], R12 ;  /* 0x0033c00c01007387 */ /* 0x0001e60000100a00 */
[----:B0-----:R-:W4:Y:S01]  /*6d360*/  LDL.LU R12, [R1+0xcb0] ;  /* 0x000cb000010c7983 */ /* 0x001f220000300800 */
[----:B------:R-:W4:Y:S02]  /*6d370*/  LDL.LU R13, [R1+0xcb4] ;  /* 0x000cb400010d7983 */ /* 0x000f240000300800 */
[----:B------:R-:W2:Y:S02]  /*6d380*/  LDL.LU R14, [R1+0xcb8] ;  /* 0x000cb800010e7983 */ /* 0x000ea40000300800 */
[----:B------:R-:W2:Y:S01]  /*6d390*/  LDL.LU R15, [R1+0xcbc] ;  /* 0x000cbc00010f7983 */ /* 0x000ea20000300800 */
[----:B------:R-:W-:Y:S01]  /*6d3a0*/  HMMA.16816.F32 R24, R4, R24, R8 ;  /* 0x000000180418723c */ /* 0x000fe20000001808 */
[----:B--2---:R-:W-:Y:S01]  /*6d3b0*/  STL.64 [R1+0x33e0], R14 ;  /* 0x0033e00e01007387 */ /* 0x004fe20000100a00 */
[----:B----4-:R0:W-:Y:S03]  /*6d3c0*/  STL.64 [R1+0x33d8], R12 ;  /* 0x0033d80c01007387 */ /* 0x0101e60000100a00 */
[----:B0-----:R-:W2:Y:S01]  /*6d3d0*/  LDL.LU R12, [R1+0xcc0] ;  /* 0x000cc000010c7983 */ /* 0x001ea20000300800 */
[----:B------:R-:W2:Y:S02]  /*6d3e0*/  LDL.LU R13, [R1+0xcc4] ;  /* 0x000cc400010d7983 */ /* 0x000ea40000300800 */
[----:B------:R-:W2:Y:S02]  /*6d3f0*/  LDL.LU R14, [R1+0xcc8] ;  /* 0x000cc800010e7983 */ /* 0x000ea40000300800 */
[----:B------:R-:W2:Y:S01]  /*6d400*/  LDL.LU R15, [R1+0xccc] ;  /* 0x000ccc00010f7983 */ /* 0x000ea20000300800 */
[----:B------:R-:W4:Y:S11]  /*6d410*/  LDL.LU.64 R8, [R1+0x3440] ;  /* 0x0034400001087983 */ /* 0x000f360000300a00 */
[----:B------:R-:W-:Y:S01]  /*6d420*/  @!UPT UIADD3 URZ, URZ, URZ, URZ ;  /* 0x0000003f3f3ff290 */ /* 0x000fe2000fffe03f */
[----:B------:R0:W-:Y:S02]  /*6d430*/  STL.64 [R1+0x7a0], R24 ;  /* 0x0007a01801007387 */ /* 0x0001e40000100a00 */
[----:B0-----:R-:W2:Y:S01]  /*6d440*/  LDL.LU.64 R24, [R1+0x3438] ;  /* 0x0034380001187983 */ /* 0x001ea20000300a00 */
[----:B------:R-:W-:Y:S01]  /*6d450*/  IMAD.MOV.U32 R11, RZ, RZ, R26 ;  /* 0x000000ffff0b7224 */ /* 0x000fe200078e001a */
[----:B------:R-:W-:-:S05]  /*6d460*/  MOV R10, R27 ;  /* 0x0000001b000a7202 */ /* 0x000fca0000000f00 */
[----:B------:R-:W-:Y:S01]  /*6d470*/  STL [R1+0x2be0], R10 ;  /* 0x002be00a01007387 */ /* 0x000fe20000100800 */
[----:B------:R-:W-:Y:S01]  /*6d480*/  STL [R1+0x2bdc], R11 ;  /* 0x002bdc0b01007387 */ /* 0x000fe20000100800 */
[C---:B--2---:R-:W-:Y:S02]  /*6d490*/  HMMA.16816.F32 R24, R4.reuse, R24, R20 ;  /* 0x000000180418723c */ /* 0x044fe40000001814 */
[----:B------:R-:W2:Y:S01]  /*6d4a0*/  LDL.LU.64 R22, [R1+0x3430] ;  /* 0x0034300001167983 */ /* 0x000ea20000300a00 */
[----:B------:R-:W2:Y:S11]  /*6d4b0*/  LDL.LU.64 R20, [R1+0x3428] ;  /* 0x0034280001147983 */ /* 0x000eb60000300a00 */
[----:B------:R-:W-:Y:S09]  /*6d4c0*/  @!UPT UIADD3 URZ, URZ, URZ, URZ ;  /* 0x0000003f3f3ff290 */ /* 0x000ff2000fffe03f */
[----:B------:R0:W-:Y:S01]  /*6d4d0*/  STL.64 [R1+0x790], R24 ;  /* 0x0007901801007387 */ /* 0x0001e20000100a00 */
[----:B------:R-:W-:Y:S03]  /*6d4e0*/  STL.64 [R1+0x798], R26 ;  /* 0x0007981a01007387 */ /* 0x000fe60000100a00 */
[----:B0-----:R-:W2:Y:S02]  /*6d4f0*/  LDL.LU.64 R24, [R1+0x3420] ;  /* 0x0034200001187983 */ /* 0x001ea40000300a00 */
[C---:B--2---:R-:W-:Y:S01]  /*6d500*/  HMMA.16816.F32 R20, R4.reuse, R24, R20 ;  /* 0x000000180414723c */ /* 0x044fe20000001814 */
[----:B------:R-:W-:Y:S01]  /*6d510*/  MOV R10, R24 ;  /* 0x00000018000a7202 */ /* 0x000fe20000000f00 */
[----:B------:R-:W-:Y:S02]  /*6d520*/  IMAD.MOV.U32 R3, RZ, RZ, R25 ;  /* 0x000000ffff037224 */ /* 0x000fe400078e0019 */
        /* <DEDUP_REMOVED lines=8> */
[----:B0-----:R-:W2:Y:S02]  /*6d5b0*/  LDL.64 R24, [R1+0x60] ;  /* 0x0000600001187983 */ /* 0x001ea40000100a00 */
[C---:B--2---:R-:W-:Y:S11]  /*6d5c0*/  HMMA.16816.F32 R20, R4.reuse, R24, R20 ;  /* 0x000000180414723c */ /* 0x044ff60000001814 */
[----:B------:R-:W-:Y:S11]  /*6d5d0*/  @!UPT UIADD3 URZ, URZ, URZ, URZ ;  /* 0x0000003f3f3ff290 */ /* 0x000ff6000fffe03f */
[----:B------:R-:W-:Y:S01]  /*6d5e0*/  @!UPT UIADD3 URZ, URZ, URZ, URZ ;  /* 0x0000003f3f3ff290 */ /* 0x000fe2000fffe03f */
[----:B------:R0:W-:Y:S01]  /*6d5f0*/  STL.64 [R1+0x780], R20 ;  /* 0x0007801401007387 */ /* 0x0001e20000100a00 */
[----:B------:R-:W-:Y:S03]  /*6d600*/  STL.64 [R1+0x788], R22 ;  /* 0x0007881601007387 */ /* 0x000fe60000100a00 */
[----:B0-----:R-:W3:Y:S01]  /*6d610*/  LDL.LU.64 R20, [R1+0x3408] ;  /* 0x0034080001147983 */ /* 0x001ee20000300a00 */
[----:B------:R0:W-:Y:S03]  /*6d620*/  STL.64 [R1+0x3328], R24 ;  /* 0x0033281801007387 */ /* 0x0001e60000100a00 */
[----:B0-----:R-:W2:Y:S01]  /*6d630*/  LDL.LU R24, [R1+0xc70] ;  /* 0x000c700001187983 */ /* 0x001ea20000300800 */
[----:B------:R-:W2:Y:S02]  /*6d640*/  LDL.LU R25, [R1+0xc74] ;  /* 0x000c740001197983 */ /* 0x000ea40000300800 */
[----:B------:R-:W2:Y:S02]  /*6d650*/  LDL.LU R26, [R1+0xc78] ;  /* 0x000c7800011a7983 */ /* 0x000ea40000300800 */
[----:B------:R-:W2:Y:S01]  /*6d660*/  LDL.LU R27, [R1+0xc7c] ;  /* 0x000c7c00011b7983 */ /* 0x000ea20000300800 */
[C---:B---3--:R-:W-:Y:S01]  /*6d670*/  HMMA.16816.F32 R20, R4.reuse, R20, R16 ;  /* 0x000000140414723c */ /* 0x048fe20000001810 */
[----:B------:R-:W3:Y:S01]  /*6d680*/  LDL.LU.64 R18, [R1+0x3400] ;  /* 0x0034000001127983 */ /* 0x000ee20000300a00 */
[----:B------:R-:W3:Y:S11]  /*6d690*/  LDL.LU.64 R16, [R1+0x33f8] ;  /* 0x0033f80001107983 */ /* 0x000ef60000300a00 */
[----:B------:R-:W-:Y:S10]  /*6d6a0*/  @!UPT UIADD3 URZ, URZ, URZ, URZ ;  /* 0x0000003f3f3ff290 */ /* 0x000ff4000fffe03f */
[----:B------:R0:W-:Y:S01]  /*6d6b0*/  STL.64 [R1+0x770], R20 ;  /* 0x0007701401007387 */ /* 0x0001e20000100a00 */
[----:B------:R-:W-:Y:S03]  /*6d6c0*/  STL.64 [R1+0x778], R22 ;  /* 0x0007781601007387 */ /* 0x000fe60000100a00 */
[----:B0-----:R-:W3:Y:S02]  /*6d6d0*/  LDL.LU.64 R20, [R1+0x33f0] ;  /* 0x0033f00001147983 */ /* 0x001ee40000300a00 */
[C---:B---3--:R-:W-:Y:S11]  /*6d6e0*/  HMMA.16816.F32 R16, R4.reuse, R20, R16 ;  /* 0x000000140410723c */ /* 0x048ff60000001810 */
[----:B------:R-:W-:Y:S11]  /*6d6f0*/  @!UPT UIADD3 URZ, URZ, URZ, URZ ;  /* 0x0000003f3f3ff290 */ /* 0x000ff6000fffe03f */
[----:B------:R-:W-:Y:S01]  /*6d700*/  @!UPT UIADD3 URZ, URZ, URZ, URZ ;  /* 0x0000003f3f3ff290 */ /* 0x000fe2000fffe03f */
[----:B------:R0:W-:Y:S01]  /*6d710*/  STL.64 [R1+0x760], R16 ;  /* 0x0007601001007387 */ /* 0x0001e20000100a00 */
[----:B------:R1:W-:Y:S03]  /*6d720*/  STL.64 [R1+0x768], R18 ;  /* 0x0007681201007387 */ /* 0x0003e60000100a00 */
[----:B0-----:R-:W1:Y:S01]  /*6d730*/  LDL.LU.64 R16, [R1+0x33e8] ;  /* 0x0033e80001107983 */ /* 0x001e620000300a00 */
[----:B------:R-:W-:Y:S02]  /*6d740*/  MOV R2, R20 ;  /* 0x0000001400027202 */ /* 0x000fe40000000f00 */
[----:B------:R-:W-:Y:S01]  /*6d750*/  MOV R0, R21 ;  /* 0x0000001500007202 */ /* 0x000fe20000000f00 */
[----:B------:R-:W4:Y:S01]  /*6d760*/  LDL.LU R20, [R1+0x6b0] ;  /* 0x0006b00001147983 */ /* 0x000f220000300800 */
[----:B------:R-:W4:Y:S01]  /*6d770*/  LDL.LU R21, [R1+0x6b4] ;  /* 0x0006b40001157983 */ /* 0x000f220000300800 */
[----:B------:R-:W4:Y:S02]  /*6d780*/  LDL.LU R22, [R1+0x6b8] ;  /* 0x0006b80001167983 */ /* 0x000f240000300800 */
[----:B------:R-:W4:Y:S01]  /*6d790*/  LDL.LU R23, [R1+0x6bc] ;  /* 0x0006bc0001177983 */ /* 0x000f220000300800 */
[C---:B-1----:R-:W-:Y:S01]  /*6d7a0*/  HMMA.16816.F32 R16, R4.reuse, R16, R12 ;  /* 0x000000100410723c */ /* 0x042fe2000000180c */
[----:B------:R-:W3:Y:S01]  /*6d7b0*/  LDL.LU.64 R14, [R1+0x33e0] ;  /* 0x0033e000010e7983 */ /* 0x000ee20000300a00 */
[----:B------:R-:W3:Y:S11]  /*6d7c0*/  LDL.LU.64 R12, [R1+0x33d8] ;  /* 0x0033d800010c7983 */ /* 0x000ef60000300a00 */
[----:B------:R-:W-:Y:S10]  /*6d7d0*/  @!UPT UIADD3 URZ, URZ, URZ, URZ ;  /* 0x0000003f3f3ff290 */ /* 0x000ff4000fffe03f */
[----:B------:R0:W-:Y:S01]  /*6d7e0*/  STL.64 [R1+0x750], R16 ;  /* 0x0007501001007387 */ /* 0x0001e20000100a00 */
[----:B------:R3:W-:Y:S03]  /*6d7f0*/  STL.64 [R1+0x758], R18 ;  /* 0x0007581201007387 */ /* 0x0007e60000100a00 */
[----:B0-----:R-:W3:Y:S02]  /*6d800*/  LDL.LU.64 R16, [R1+0x33d0] ;  /* 0x0033d00001107983 */ /* 0x001ee40000300a00 */
[C---:B---3--:R-:W-:Y:S02]  /*6d810*/  HMMA.16816.F32 R16, R4.reuse, R16, R12 ;  /* 0x000000100410723c */ /* 0x048fe4000000180c */
[----:B------:R-:W3:Y:S01]  /*6d820*/  LDL.LU.64 R14, [R1+0x33c8] ;  /* 0x0033c800010e7983 */ /* 0x000ee20000300a00 */
[----:B------:R-:W3:Y:S11]  /*6d830*/  LDL.LU.64 R12, [R1+0x33c0] ;  /* 0x0033c000010c7983 */ /* 0x000ef60000300a00 */
[----:B------:R-:W-:Y:S09]  /*6d840*/  @!UPT UIADD3 URZ, URZ, URZ, URZ ;  /* 0x0000003f3f3ff290 */ /* 0x000ff2000fffe03f */
        /* <DEDUP_REMOVED lines=16> */
[----:B0-----:R-:W2:Y:S01]  /*6d950*/  LDL.LU.64 R18, [R1+0x3388] ;  /* 0x0033880001127983 */ /* 0x001ea20000300a00 */
[----:B------:R-:W3:Y:S02]  /*6d960*/  LDL.LU.64 R16, [R1+0x3380] ;  /* 0x0033800001107983 */ /* 0x000ee40000300a00 */
[C---:B---3--:R-:W-:Y:S11]  /*6d970*/  HMMA.16816.F32 R12, R4.reuse, R16, R12 ;  /* 0x00000010040c723c */ /* 0x048ff6000000180c */
[----:B------:R-:W-:Y:S11]  /*6d980*/  @!UPT UIADD3 URZ, URZ, URZ, URZ ;  /* 0x0000003f3f3ff290 */ /* 0x000ff6000fffe03f */
[----:B------:R-:W-:Y:S01]  /*6d990*/  @!UPT UIADD3 URZ, URZ, URZ, URZ ;  /* 0x0000003f3f3ff290 */ /* 0x000fe2000fffe03f */
[----:B------:R0:W-:Y:S01]  /*6d9a0*/  STL.64 [R1+0x710], R12 ;  /* 0x0007100c01007387 */ /* 0x0001e20000100a00 */
[----:B------:R-:W-:Y:S03]  /*6d9b0*/  STL.64 [R1+0x718], R14 ;  /* 0x0007180e01007387 */ /* 0x000fe60000100a00 */
[----:B0-----:R-:W3:Y:S01]  /*6d9c0*/  LDL.LU.64 R12, [R1+0x3378] ;  /* 0x00337800010c7983 */ /* 0x001ee20000300a00 */
[----:B--2---:R-:W-:Y:S02]  /*6d9d0*/  STL.64 [R1+0x32a0], R18 ;  /* 0x0032a01201007387 */ /* 0x004fe40000100a00 */
[----:B------:R0:W-:Y:S02]  /*6d9e0*/  STL.64 [R1+0x3298], R16 ;  /* 0x0032981001007387 */ /* 0x0001e40000100a00 */
[----:B0-----:R-:W2:Y:S04]  /*6d9f0*/  LDL.64 R16, [R1+0x90] ;  /* 0x0000900001107983 */ /* 0x001ea80000100a00 */
[----:B--2---:R3:W-:Y:S02]  /*6da00*/  STL.64 [R1+0x3340], R16 ;  /* 0x0033401001007387 */ /* 0x0047e40000100a00 */
[C---:B---3--:R-:W-:Y:S02]  /*6da10*/  HMMA.16816.F32 R16, R4.reuse, R12, R24 ;  /* 0x0000000c0410723c */ /* 0x048fe40000001818 */
[----:B------:R0:W-:Y:S04]  /*6da20*/  STL.64 [R1+0x3360], R12 ;  /* 0x0033600c01007387 */ /* 0x0001e80000100a00 */
[----:B0-----:R-:W2:Y:S11]  /*6da30*/  LDL.LU R12, [R1+0x6a0] ;  /* 0x0006a000010c7983 */ /* 0x001eb60000300800 */
[----:B------:R-:W-:Y:S06]  /*6da40*/  @!UPT UIADD3 URZ, URZ, URZ, URZ ;  /* 0x0000003f3f3ff290 */ /* 0x000fec000fffe03f */
[----:B------:R0:W-:Y:S01]  /*6da50*/  STL.64 [R1+0x700], R16 ;  /* 0x0007001001007387 */ /* 0x0001e20000100a00 */
[----:B------:R-:W-:Y:S02]  /*6da60*/  STL.64 [R1+0x708], R18 ;  /* 0x0007081201007387 */ /* 0x000fe40000100a00 */
[----:B------:R-:W2:Y:S02]  /*6da70*/  LDL.LU R13, [R1+0x6a4] ;  /* 0x0006a400010d7983 */ /* 0x000ea40000300800 */
[----:B------:R-:W2:Y:S01]  /*6da80*/  LDL.LU R14, [R1+0x6a8] ;  /* 0x0006a800010e7983 */ /* 0x000ea20000300800 */
[----:B------:R-:W2:Y:S04]  /*6da90*/  LDL.LU R15, [R1+0x6ac] ;  /* 0x0006ac00010f7983 */ /* 0x000ea80000300800 */
[----:B0-----:R-:W3:Y:S04]  /*6daa0*/  LDL.64 R16, [R1+0xa0] ;  /* 0x0000a00001107983 */ /* 0x001ee80000100a00 */
[----:B---3--:R0:W-:Y:S04]  /*6dab0*/  STL.64 [R1+0x3348], R16 ;  /* 0x0033481001007387 */ /* 0x0081e80000100a00 */
[----:B0-----:R-:W3:Y:S01]  /*6dac0*/  LDL.LU R16, [R1+0x690] ;  /* 0x0006900001107983 */ /* 0x001ee20000300800 */
[----:B------:R-:W3:Y:S02]  /*6dad0*/  LDL.LU R17, [R1+0x694] ;  /* 0x0006940001117983 */ /* 0x000ee40000300800 */
[----:B------:R-:W2:Y:S02]  /*6dae0*/  LDL.LU R18, [R1+0x698] ;  /* 0x0006980001127983 */ /* 0x000ea40000300800 */
[----:B------:R-:W2:Y:S02]  /*6daf0*/  LDL.LU R19, [R1+0x69c] ;  /* 0x00069c0001137983 */ /* 0x000ea40000300800 */
[----:B--2---:R-:W-:Y:S01]  /*6db00*/  STL.64 [R1+0x3358], R18 ;  /* 0x0033581201007387 */ /* 0x004fe20000100a00 */
[----:B---3--:R0:W-:Y:S02]  /*6db10*/  STL.64 [R1+0x3350], R16 ;  /* 0x0033501001007387 */ /* 0x0081e40000100a00 */
[----:B------:R-:W2:Y:S01]  /*6db20*/  LDL.64 R24, [R1+0x80] ;  /* 0x0000800001187983 */ /* 0x000ea20000100a00 */
[----:B----4-:R-:W-:Y:S01]  /*6db30*/  HMMA.16816.F32 R4, R4, R8, R20 ;  /* 0x000000080404723c */ /* 0x010fe20000001814 */
[----:B0-----:R-:W3:Y:S04]  /*6db40*/  LDL.64 R16, [R1+0xc0] ;  /* 0x0000c00001107983 */ /* 0x001ee80000100a00 */
[----:B--2---:R0:W-:Y:S04]  /*6db50*/  STL.64 [R1+0x3338], R24 ;  /* 0x0033381801007387 */ /* 0x0041e80000100a00 */
[----:B0-----:R-:W2:Y:S01]  /*6db60*/  LDL.LU R24, [R1+0x670] ;  /* 0x0006700001187983 */ /* 0x001ea20000300800 */
[----:B------:R-:W2:Y:S02]  /*6db70*/  LDL.LU R25, [R1+0x674] ;  /* 0x0006740001197983 */ /* 0x000ea40000300800 */
[----:B------:R-:W2:Y:S02]  /*6db80*/  LDL.LU R26, [R1+0x678] ;  /* 0x00067800011a7983 */ /* 0x000ea40000300800 */
[----:B------:R-:W2:Y:S01]  /*6db90*/  LDL.LU R27, [R1+0x67c] ;  /* 0x00067c00011b7983 */ /* 0x000ea20000300800 */
[----:B------:R-:W3:Y:S01]  /*6dba0*/  LDL.LU.64 R22, [R1+0x3370] ;  /* 0x0033700001167983 */ /* 0x000ee20000300a00 */
[----:B------:R-:W3:Y:S07]  /*6dbb0*/  LDL.LU.64 R20, [R1+0x3368] ;  /* 0x0033680001147983 */ /* 0x000eee0000300a00 */
[----:B------:R0:W-:Y:S02]  /*6dbc0*/  STL.64 [R1+0x4d0], R4 ;  /* 0x0004d00401007387 */ /* 0x0001e40000100a00 */
[----:B------:R-:W-:Y:S02]  /*6dbd0*/  STL.64 [R1+0x4d8], R6 ;  /* 0x0004d80601007387 */ /* 0x000fe40000100a00 */
[----:B0-----:R-:W-:Y:S01]  /*6dbe0*/  IMAD.MOV.U32 R4, RZ, RZ, R10 ;  /* 0x000000ffff047224 */ /* 0x001fe200078e000a */
[----:B------:R-:W-:-:S05]  /*6dbf0*/  MOV R5, R3 ;  /* 0x0000000300057202 */ /* 0x000fca0000000f00 */
[----:B------:R0:W-:Y:S04]  /*6dc00*/  STL.64 [R1+0x3330], R4 ;  /* 0x0033300401007387 */ /* 0x0001e80000100a00 */
[----:B0-----:R-:W4:Y:S01]  /*6dc10*/  LDL.LU R4, [R1+0x660] ;  /* 0x0006600001047983 */ /* 0x001f220000300800 */
[----:B------:R-:W4:Y:S02]  /*6dc20*/  LDL.LU R5, [R1+0x664] ;  /* 0x0006640001057983 */ /* 0x000f240000300800 */
[----:B------:R-:W4:Y:S02]  /*6dc30*/  LDL.LU R6, [R1+0x668] ;  /* 0x0006680001067983 */ /* 0x000f240000300800 */
[----:B------:R-:W4:Y:S01]  /*6dc40*/  LDL.LU R7, [R1+0x66c] ;  /* 0x00066c0001077983 */ /* 0x000f220000300800 */
[----:B------:R-:W-:Y:S01]  /*6dc50*/  STL [R1+0x32bc], R8 ;  /* 0x0032bc0801007387 */ /* 0x000fe20000100800 */
[----:B------:R0:W-:Y:S03]  /*6dc60*/  STL [R1+0x32b8], R9 ;  /* 0x0032b80901007387 */ /* 0x0001e60000100800 */
[----:B0-----:R-:W2:Y:S01]  /*6dc70*/  LDL.64 R8, [R1+0xb0] ;  /* 0x0000b00001087983 */ /* 0x001ea20000100a00 */
[----:B---3--:R-:W-:Y:S11]  /*6dc80*/  HMMA.16816.F32 R12, R20, R16, R12 ;  /* 0x00000010140c723c */ /* 0x008ff6000000180c */
[----:B------:R-:W-:Y:S11]  /*6dc90*/  @!UPT UIADD3 URZ, URZ, URZ, URZ ;  /* 0x0000003f3f3ff290 */ /* 0x000ff6000fffe03f */
[----:B------:R-:W-:Y:S01]  /*6dca0*/  @!UPT UIADD3 URZ, URZ, URZ, URZ ;  /* 0x0000003f3f3ff290 */ /* 0x000fe2000fffe03f */
[----:B------:R0:W-:Y:S01]  /*6dcb0*/  STL.64 [R1+0x4c0], R12 ;  /* 0x0004c00c01007387 */ /* 0x0001e20000100a00 */
[----:B------:R1:W-:Y:S03]  /*6dcc0*/  STL.64 [R1+0x4c8], R14 ;  /* 0x0004c80e01007387 */ /* 0x0003e60000100a00 */
[----:B0-----:R-:W3:Y:S01]  /*6dcd0*/  LDL.LU.64 R12, [R1+0x3360] ;  /* 0x00336000010c7983 */ /* 0x001ee20000300a00 */
[----:B-1----:R-:W-:Y:S01]  /*6dce0*/  MOV R15, R16 ;  /* 0x00000010000f7202 */ /* 0x002fe20000000f00 */
[----:B------:R-:W-:Y:S02]  /*6dcf0*/  IMAD.MOV.U32 R14, RZ, RZ, R17 ;  /* 0x000000ffff0e7224 */ /* 0x000fe400078e0011 */
[----:B------:R-:W3:Y:S01]  /*6dd00*/  LDL.LU.64 R18, [R1+0x3358] ;  /* 0x0033580001127983 */ /* 0x000ee20000300a00 */
[----:B------:R-:W3:Y:S02]  /*6dd10*/  LDL.LU.64 R16, [R1+0x3350] ;  /* 0x0033500001107983 */ /* 0x000ee40000300a00 */
[----:B------:R-:W-:Y:S01]  /*6dd20*/  STL.64 [R1+0x32b0], R14 ;  /* 0x0032b00e01007387 */ /* 0x000fe20000100a00 */
[----:B--2---:R-:W-:-:S02]  /*6dd30*/  MOV R11, R9 ;  /* 0x00000009000b7202 */ /* 0x004fc40000000f00 */
[----:B------:R-:W-:Y:S01]  /*6dd40*/  MOV R28, R8 ;  /* 0x00000008001c7202 */ /* 0x000fe20000000f00 */
[C---:B---3--:R-:W-:Y:S01]  /*6dd50*/  HMMA.16816.F32 R16, R20.reuse, R8, R16 ;  /* 0x000000081410723c */ /* 0x048fe20000001810 */
[----:B------:R0:W-:Y:S04]  /*6dd60*/  STL.64 [R1+0x32a8], R12 ;  /* 0x0032a80c01007387 */ /* 0x0001e80000100a00 */
[----:B0-----:R-:W2:Y:S01]  /*6dd70*/  LDL.LU R12, [R1+0x650] ;  /* 0x00065000010c7983 */ /* 0x001ea20000300800 */
[----:B------:R-:W2:Y:S02]  /*6dd80*/  LDL.LU R13, [R1+0x654] ;  /* 0x00065400010d7983 */ /* 0x000ea40000300800 */
[----:B------:R-:W2:Y:S02]  /*6dd90*/  LDL.LU R14, [R1+0x658] ;  /* 0x00065800010e7983 */ /* 0x000ea40000300800 */
[----:B------:R-:W2:Y:S11]  /*6dda0*/  LDL.LU R15, [R1+0x65c] ;  /* 0x00065c00010f7983 */ /* 0x000eb60000300800 */
[----:B------:R-:W-:Y:S02]  /*6ddb0*/  @!UPT UIADD3 URZ, URZ, URZ, URZ ;  /* 0x0000003f3f3ff290 */ /* 0x000fe4000fffe03f */
[----:B------:R0:W-:Y:S01]  /*6ddc0*/  STL.64 [R1+0x4b0], R16 ;  /* 0x0004b01001007387 */ /* 0x0001e20000100a00 */
[----:B------:R-:W-:Y:S03]  /*6ddd0*/  STL.64 [R1+0x4b8], R18 ;  /* 0x0004b81201007387 */ /* 0x000fe60000100a00 */
[----:B0-----:R-:W3:Y:S01]  /*6dde0*/  LDL.LU.64 R16, [R1+0x3348] ;  /* 0x0033480001107983 */ /* 0x001ee20000300a00 */
[----:B------:R0:W-:Y:S02]  /*6ddf0*/  STL [R1+0x32c4], R11 ;  /* 0x0032c40b01007387 */ /* 0x0001e40000100800 */
[----:B------:R-:W3:Y:S02]  /*6de00*/  LDL.LU R8, [R1+0x680] ;  /* 0x0006800001087983 */ /* 0x000ee40000300800 */
[----:B------:R-:W3:Y:S01]  /*6de10*/  LDL.LU R9, [R1+0x684] ;  /* 0x0006840001097983 */ /* 0x000ee20000300800 */
[----:B------:R-:W3:Y:S04]  /*6de20*/  LDL.LU R10, [R1+0x688] ;  /* 0x00068800010a7983 */ /* 0x000ee80000300800 */
[----:B0-----:R-:W3:Y:S01]  /*6de30*/  LDL.LU R11, [R1+0x68c] ;  /* 0x00068c00010b7983 */ /* 0x001ee20000300800 */
[----:B------:R-:W-:Y:S01]  /*6de40*/  STL [R1+0x32c0], R28 ;  /* 0x0032c01c01007387 */ /* 0x000fe20000100800 */
[C---:B---3--:R-:W-:Y:S11]  /*6de50*/  HMMA.16816.F32 R8, R20.reuse, R16, R8 ;  /* 0x000000101408723c */ /* 0x048ff60000001808 */
[----:B------:R-:W-:Y:S11]  /*6de60*/  @!UPT UIADD3 URZ, URZ, URZ, URZ ;  /* 0x0000003f3f3ff290 */ /* 0x000ff6000fffe03f */
[----:B------:R-:W-:Y:S01]  /*6de70*/  @!UPT UIADD3 URZ, URZ, URZ, URZ ;  /* 0x0000003f3f3ff290 */ /* 0x000fe2000fffe03f */
[----:B------:R0:W-:Y:S01]  /*6de80*/  STL.64 [R1+0x4a0], R8 ;  /* 0x0004a00801007387 */ /* 0x0001e20000100a00 */
[----:B------:R-:W-:Y:S02]  /*6de90*/  STL.64 [R1+0x4a8], R10 ;  /* 0x0004a80a01007387 */ /* 0x000fe40000100a00 */
[----:B0-----:R-:W-:Y:S01]  /*6dea0*/  IMAD.MOV.U32 R8, RZ, RZ, R16 ;  /* 0x000000ffff087224 */ /* 0x001fe200078e0010 */
[----:B------:R-:W-:Y:S02]  /*6deb0*/  MOV R9, R17 ;  /* 0x0000001100097202 */ /* 0x000fe40000000f00 */
[----:B------:R-:W3:Y:S03]  /*6dec0*/  LDL.LU.64 R16, [R1+0x3340] ;  /* 0x0033400001107983 */ /* 0x000ee60000300a00 */
[----:B------:R-:W-:Y:S01]  /*6ded0*/  STL [R1+0x32c8], R9 ;  /* 0x0032c80901007387 */ /* 0x000fe20000100800 */
[C---:B---3--:R-:W-:Y:S11]  /*6dee0*/  HMMA.16816.F32 R24, R20.reuse, R16, R24 ;  /* 0x000000101418723c */ /* 0x048ff60000001818 */
[----:B------:R-:W-:Y:S11]  /*6def0*/  @!UPT UIADD3 URZ, URZ, URZ, URZ ;  /* 0x0000003f3f3ff290 */ /* 0x000ff6000fffe03f */
[----:B------:R-:W-:Y:S01]  /*6df00*/  @!UPT UIADD3 URZ, URZ, URZ, URZ ;  /* 0x0000003f3f3ff290 */ /* 0x000fe2000fffe03f */
[----:B------:R0:W-:Y:S01]  /*6df10*/  STL.64 [R1+0x490], R24 ;  /* 0x0004901801007387 */ /* 0x0001e20000100a00 */
[----:B------:R-:W-:Y:S03]  /*6df20*/  STL.64 [R1+0x498], R26 ;  /* 0x0004981a01007387 */ /* 0x000fe60000100a00 */
[----:B0-----:R-:W4:Y:S01]  /*6df30*/  LDL.LU.64 R24, [R1+0x3338] ;  /* 0x0033380001187983 */ /* 0x001f220000300a00 */
[----:B------:R-:W-:Y:S01]  /*6df40*/  MOV R11, R16 ;  /* 0x00000010000b7202 */ /* 0x000fe20000000f00 */
[----:B------:R-:W-:Y:S02]  /*6df50*/  IMAD.MOV.U32 R28, RZ, RZ, R17 ;  /* 0x000000ffff1c7224 */ /* 0x000fe400078e0011 */
[----:B------:R-:W3:Y:S01]  /*6df60*/  LDL.LU R16, [R1+0xc60] ;  /* 0x000c600001107983 */ /* 0x000ee20000300800 */
[----:B------:R-:W3:Y:S01]  /*6df70*/  LDL.LU R17, [R1+0xc64] ;  /* 0x000c640001117983 */ /* 0x000ee20000300800 */
[----:B------:R-:W3:Y:S02]  /*6df80*/  LDL.LU R18, [R1+0xc68] ;  /* 0x000c680001127983 */ /* 0x000ee40000300800 */
[----:B------:R-:W3:Y:S01]  /*6df90*/  LDL.LU R19, [R1+0xc6c] ;  /* 0x000c6c0001137983 */ /* 0x000ee20000300800 */
[C---:B----4-:R-:W-:Y:S11]  /*6dfa0*/  HMMA.16816.F32 R4, R20.reuse, R24, R4 ;  /* 0x000000181404723c */ /* 0x050ff60000001804 */
[----:B------:R-:W-:Y:S11]  /*6dfb0*/  @!UPT UIADD3 URZ, URZ, URZ, URZ ;  /* 0x0000003f3f3ff290 */ /* 0x000ff6000fffe03f */
[----:B------:R-:W-:Y:S01]  /*6dfc0*/  @!UPT UIADD3 URZ, URZ, URZ, URZ ;  /* 0x0000003f3f3ff290 */ /* 0x000fe2000fffe03f */
[----:B------:R0:W-:Y:S01]  /*6dfd0*/  STL.64 [R1+0x480], R4 ;  /* 0x0004800401007387 */ /* 0x0001e20000100a00 */
[----:B------:R-:W-:Y:S03]  /*6dfe0*/  STL.64 [R1+0x488], R6 ;  /* 0x0004880601007387 */ /* 0x000fe60000100a00 */
[----:B0-----:R-:W2:Y:S01]  /*6dff0*/  LDL.LU.64 R4, [R1+0x3330] ;  /* 0x0033300001047983 */ /* 0x001ea20000300a00 */
[----:B------:R-:W-:Y:S02]  /*6e000*/  MOV R9, R24 ;  /* 0x0000001800097202 */ /* 0x000fe40000000f00 */
[----:B------:R-:W3:Y:S02]  /*6e010*/  LDL.LU.64 R24, [R1+0x3328] ;  /* 0x0033280001187983 */ /* 0x000ee40000300a00 */
[----:B------:R-:W-:Y:S01]  /*6e020*/  STL [R1+0x32e8], R11 ;  /* 0x0032e80b01007387 */ /* 0x000fe20000100800 */
[----:B------:R0:W-:Y:S04]  /*6e030*/  STL.64 [R1+0x32e0], R8 ;  /* 0x0032e00801007387 */ /* 0x0001e80000100a00 */
[----:B0-----:R-:W4:Y:S01]  /*6e040*/  LDL.LU R8, [R1+0xc30] ;  /* 0x000c300001087983 */ /* 0x001f220000300800 */
[C---:B--2---:R-:W-:Y:S11]  /*6e050*/  HMMA.16816.F32 R4, R20.reuse, R4, R12 ;  /* 0x000000041404723c */ /* 0x044ff6000000180c */
[----:B------:R-:W-:Y:S11]  /*6e060*/  @!UPT UIADD3 URZ, URZ, URZ, URZ ;  /* 0x0000003f3f3ff290 */ /* 0x000ff6000fffe03f */
[----:B------:R-:W-:Y:S01]  /*6e070*/  @!UPT UIADD3 URZ, URZ, URZ, URZ ;  /* 0x0000003f3f3ff290 */ /* 0x000fe2000fffe03f */
[----:B------:R-:W-:Y:S01]  /*6e080*/  STL.64 [R1+0x470], R4 ;  /* 0x0004700401007387 */ /* 0x000fe20000100a00 */
[----:B------:R-:W-:Y:S02]  /*6e090*/  STL.64 [R1+0x478], R6 ;  /* 0x0004780601007387 */ /* 0x000fe40000100a00 */
[----:B------:R-:W4:Y:S02]  /*6e0a0*/  LDL.LU R9, [R1+0xc34] ;  /* 0x000c340001097983 */ /* 0x000f240000300800 */
[----:B------:R-:W2:Y:S01]  /*6e0b0*/  LDL.LU R10, [R1+0xc38] ;  /* 0x000c3800010a7983 */ /* 0x000ea20000300800 */
[----:B------:R-:W2:Y:S04]  /*6e0c0*/  LDL.LU R11, [R1+0xc3c] ;  /* 0x000c3c00010b7983 */ /* 0x000ea80000300800 */
[----:B------:R-:W0:Y:S04]  /*6e0d0*/  LDSM.16.M88.4 R4, [R29+0x32000] ;  /* 0x032000001d04783b */ /* 0x000e280000000200 */
[----:B--2---:R-:W-:Y:S01]  /*6e0e0*/  STL.64 [R1+0x32f8], R10 ;  /* 0x0032f80a01007387 */ /* 0x004fe20000100a00 */
[----:B----4-:R1:W-:Y:S03]  /*6e0f0*/  STL.64 [R1+0x32f0], R8 ;  /* 0x0032f00801007387 */ /* 0x0103e60000100a00 */
[----:B-1----:R-:W2:Y:S01]  /*6e100*/  LDL.64 R8, [R1+0x30] ;  /* 0x0000300001087983 */ /* 0x002ea20000100a00 */
[----:B---3--:R-:W-:Y:S03]  /*6e110*/  HMMA.16816.F32 R12, R20, R24, R16 ;  /* 0x00000018140c723c */ /* 0x008fe60000001810 */
[----:B--2---:R1:W-:Y:S04]  /*6e120*/  STL.64 [R1+0x3308], R8 ;  /* 0x0033080801007387 */ /* 0x0043e80000100a00 */
[----:B-1----:R-:W2:Y:S01]  /*6e130*/  LDL.LU R8, [R1+0xc40] ;  /* 0x000c400001087983 */ /* 0x002ea20000300800 */
[----:B------:R-:W2:Y:S02]  /*6e140*/  LDL.LU R9, [R1+0xc44] ;  /* 0x000c440001097983 */ /* 0x000ea40000300800 */
[----:B------:R-:W3:Y:S02]  /*6e150*/  LDL.LU R10, [R1+0xc48] ;  /* 0x000c4800010a7983 */ /* 0x000ee40000300800 */
[----:B------:R-:W3:Y:S02]  /*6e160*/  LDL.LU R11, [R1+0xc4c] ;  /* 0x000c4c00010b7983 */ /* 0x000ee40000300800 */
[----:B---3--:R-:W-:Y:S01]  /*6e170*/  STL.64 [R1+0x3318], R10 ;  /* 0x0033180a01007387 */ /* 0x008fe20000100a00 */
[----:B--2---:R1:W-:Y:S03]  /*6e180*/  STL.64 [R1+0x3310], R8 ;  /* 0x0033100801007387 */ /* 0x0043e60000100a00 */
[----:B-1----:R-:W2:Y:S01]  /*6e190*/  LDL.64 R8, [R1+0x50] ;  /* 0x0000500001087983 */ /* 0x002ea20000100a00 */
[----:B0-----:R-:W-:Y:S02]  /*6e1a0*/  STL.64 [R1+0x3158], R6 ;  /* 0x0031580601007387 */ /* 0x001fe40000100a00 */
[----:B------:R0:W-:Y:S02]  /*6e1b0*/  STL.64 [R1+0x3150], R4 ;  /* 0x0031500401007387 */ /* 0x0001e40000100a00 */
[----:B0-----:R-:W-:Y:S01]  /*6e1c0*/  MOV R4, R2 ;  /* 0x0000000200047202 */ /* 0x001fe20000000f00 */
[----:B------:R-:W-:-:S05]  /*6e1d0*/  IMAD.MOV.U32 R5, RZ, RZ, R0 ;  /* 0x000000ffff057224 */ /* 0x000fca00078e0000 */
[----:B------:R0:W-:Y:S04]  /*6e1e0*/  STL.64 [R1+0x3320], R4 ;  /* 0x0033200401007387 */ /* 0x0001e80000100a00 */
[----:B0-----:R-:W2:Y:S01]  /*6e1f0*/  LDL.LU R4, [R1+0xc50] ;  /* 0x000c500001047983 */ /* 0x001ea20000300800 */
[----:B------:R-:W2:Y:S02]  /*6e200*/  LDL.LU R5, [R1+0xc54] ;  /* 0x000c540001057983 */ /* 0x000ea40000300800 */
[----:B------:R-:W2:Y:S02]  /*6e210*/  LDL.LU R6, [R1+0xc58] ;  /* 0x000c580001067983 */ /* 0x000ea40000300800 */
[----:B------:R-:W2:Y:S01]  /*6e220*/  LDL.LU R7, [R1+0xc5c] ;  /* 0x000c5c0001077983 */ /* 0x000ea20000300800 */
[----:B------:R0:W-:Y:S01]  /*6e230*/  STL.64 [R1+0x6f0], R12 ;  /* 0x0006f00c01007387 */ /* 0x0001e20000100a00 */
[----:B------:R1:W-:Y:S03]  /*6e240*/  STL.64 [R1+0x6f8], R14 ;  /* 0x0006f80e01007387 */ /* 0x0003e60000100a00 */
[----:B0-----:R-:W3:Y:S01]  /*6e250*/  LDL.LU R12, [R1+0xc20] ;  /* 0x000c2000010c7983 */ /* 0x001ee20000300800 */
[----:B------:R-:W3:Y:S02]  /*6e260*/  LDL.LU R13, [R1+0xc24] ;  /* 0x000c2400010d7983 */ /* 0x000ee40000300800 */
[----:B-1----:R-:W4:Y:S02]  /*6e270*/  LDL.LU R14, [R1+0xc28] ;  /* 0x000c2800010e7983 */ /* 0x002f240000300800 */
[----:B------:R-:W4:Y:S02]  /*6e280*/  LDL.LU R15, [R1+0xc2c] ;  /* 0x000c2c00010f7983 */ /* 0x000f240000300800 */
[----:B----4-:R-:W-:Y:S01]  /*6e290*/  STL.64 [R1+0x32d8], R14 ;  /* 0x0032d80e01007387 */ /* 0x010fe20000100a00 */
[----:B---3--:R0:W-:Y:S03]  /*6e2a0*/  STL.64 [R1+0x32d0], R12 ;  /* 0x0032d00c01007387 */ /* 0x0081e60000100a00 */
[----:B0-----:R-:W3:Y:S01]  /*6e2b0*/  LDL.64 R12, [R1+0x20] ;  /* 0x00002000010c7983 */ /* 0x001ee20000100a00 */
[----:B--2---:R-:W-:Y:S01]  /*6e2c0*/  HMMA.16816.F32 R4, R20, R8, R4 ;  /* 0x000000081404723c */ /* 0x004fe20000001804 */
[----:B------:R-:W-:-:S02]  /*6e2d0*/  MOV R2, R24 ;  /* 0x0000001800027202 */ /* 0x000fc40000000f00 */
[----:B------:R-:W-:Y:S02]  /*6e2e0*/  MOV R0, R25 ;  /* 0x0000001900007202 */ /* 0x000fe40000000f00 */
[----:B------:R-:W-:Y:S01]  /*6e2f0*/  MOV R3, R9 ;  /* 0x0000000900037202 */ /* 0x000fe20000000f00 */
[----:B---3--:R0:W-:Y:S04]  /*6e300*/  STL.64 [R1+0x3300], R12 ;  /* 0x0033000c01007387 */ /* 0x0081e80000100a00 */
        /* <DEDUP_REMOVED lines=8> */
[----:B------:R-:W4:Y:S01]  /*6e390*/  LDL.LU R24, [R1+0xc00] ;  /* 0x000c000001187983 */ /* 0x000f220000300800 */
[----:B------:R-:W4:Y:S02]  /*6e3a0*/  LDL.LU R25, [R1+0xc04] ;  /* 0x000c040001197983 */ /* 0x000f240000300800 */
[----:B------:R-:W4:Y:S02]  /*6e3b0*/  LDL.LU R26, [R1+0xc08] ;  /* 0x000c0800011a7983 */ /* 0x000f240000300800 */
[----:B------:R-:W4:Y:S01]  /*6e3c0*/  LDL.LU R27, [R1+0xc0c] ;  /* 0x000c0c00011b7983 */ /* 0x000f220000300800 */
[----:B------:R0:W-:Y:S01]  /*6e3d0*/  STL.64 [R1+0x6e0], R4 ;  /* 0x0006e00401007387 */ /* 0x0001e20000100a00 */
[----:B------:R1:W-:Y:S03]  /*6e3e0*/  STL.64 [R1+0x6e8], R6 ;  /* 0x0006e80601007387 */ /* 0x0003e60000100a00 */
[----:B0-----:R-:W2:Y:S01]  /*6e3f0*/  LDL.LU.64 R4, [R1+0x3320] ;  /* 0x0033200001047983 */ /* 0x001ea20000300a00 */
[----:B-1----:R-:W-:-:S02]  /*6e400*/  IMAD.MOV.U32 R6, RZ, RZ, R8 ;  /* 0x000000ffff067224 */ /* 0x002fc400078e0008 */
[----:B------:R-:W2:Y:S02]  /*6e410*/  LDL.LU.64 R10, [R1+0x3318] ;  /* 0x00331800010a7983 */ /* 0x000ea40000300a00 */
[----:B------:R-:W2:Y:S02]  /*6e420*/  LDL.LU.64 R8, [R1+0x3310] ;  /* 0x0033100001087983 */ /* 0x000ea40000300a00 */
[C---:B--2---:R-:W-:Y:S11]  /*6e430*/  HMMA.16816.F32 R8, R20.reuse, R4, R8 ;  /* 0x000000041408723c */ /* 0x044ff60000001808 */
[----:B------:R-:W-:Y:S11]  /*6e440*/  @!UPT UIADD3 URZ, URZ, URZ, URZ ;  /* 0x0000003f3f3ff290 */ /* 0x000ff6000fffe03f */
[----:B------:R-:W-:Y:S01]  /*6e450*/  @!UPT UIADD3 URZ, URZ, URZ, URZ ;  /* 0x0000003f3f3ff290 */ /* 0x000fe2000fffe03f */
[----:B------:R0:W-:Y:S01]  /*6e460*/  STL.64 [R1+0x6d0], R8 ;  /* 0x0006d00801007387 */ /* 0x0001e20000100a00 */
[----:B------:R-:W-:Y:S03]  /*6e470*/  STL.64 [R1+0x6d8], R10 ;  /* 0x0006d80a01007387 */ /* 0x000fe60000100a00 */
[----:B0-----:R-:W2:Y:S01]  /*6e480*/  LDL.LU.64 R8, [R1+0x3308] ;  /* 0x0033080001087983 */ /* 0x001ea20000300a00 */
[----:B------:R0:W-:Y:S01]  /*6e490*/  STL.64 [R1+0x31d8], R4 ;  /* 0x0031d80401007387 */ /* 0x0001e20000100a00 */
[C---:B--2---:R-:W-:Y:S01]  /*6e4a0*/  HMMA.16816.F32 R12, R20.reuse, R8, R12 ;  /* 0x00000008140c723c */ /* 0x044fe2000000180c */
[----:B0-----:R-:W-:Y:S01]  /*6e4b0*/  MOV R5, R8 ;  /* 0x0000000800057202 */ /* 0x001fe20000000f00 */
[----:B------:R-:W-:Y:S11]  /*6e4c0*/  IMAD.MOV.U32 R4, RZ, RZ, R9 ;  /* 0x000000ffff047224 */ /* 0x000ff600078e0009 */
[----:B------:R-:W-:Y:S10]  /*6e4d0*/  @!UPT UIADD3 URZ, URZ, URZ, URZ ;  /* 0x0000003f3f3ff290 */ /* 0x000ff4000fffe03f */
[----:B------:R0:W-:Y:S01]  /*6e4e0*/  STL.64 [R1+0x6c0], R12 ;  /* 0x0006c00c01007387 */ /* 0x0001e20000100a00 */
[----:B------:R-:W-:Y:S03]  /*6e4f0*/  STL.64 [R1+0x6c8], R14 ;  /* 0x0006c80e01007387 */ /* 0x000fe60000100a00 */
[----:B0-----:R-:W2:Y:S01]  /*6e500*/  LDL.LU.64 R12, [R1+0x3300] ;  /* 0x00330000010c7983 */ /* 0x001ea20000300a00 */
[----:B------:R-:W2:Y:S02]  /*6e510*/  LDL.LU.64 R10, [R1+0x32f8] ;  /* 0x0032f800010a7983 */ /* 0x000ea40000300a00 */
[----:B------:R-:W2:Y:S02]  /*6e520*/  LDL.LU.64 R8, [R1+0x32f0] ;  /* 0x0032f00001087983 */ /* 0x000ea40000300a00 */
[----:B--2---:R-:W-:Y:S11]  /*6e530*/  HMMA.16816.F32 R8, R20, R12, R8 ;  /* 0x0000000c1408723c */ /* 0x004ff60000001808 */
[----:B------:R-:W-:Y:S11]  /*6e540*/  @!UPT UIADD3 URZ, URZ, URZ, URZ ;  /* 0x0000003f3f3ff290 */ /* 0x000ff6000fffe03f */
[----:B------:R-:W-:Y:S01]  /*6e550*/  @!UPT UIADD3 URZ, URZ, URZ, URZ ;  /* 0x0000003f3f3ff290 */ /* 0x000fe2000fffe03f */
[----:B------:R-:W-:Y:S01]  /*6e560*/  STL.64 [R1+0x6b0], R8 ;  /* 0x0006b00801007387 */ /* 0x000fe20000100a00 */
[----:B------:R0:W-:Y:S03]  /*6e570*/  STL.64 [R1+0x6b8], R10 ;  /* 0x0006b80a01007387 */ /* 0x0001e60000100a00 */
[----:B0-----:R-:W2:Y:S01]  /*6e580*/  LDL.LU R11, [R1+0x32e8] ;  /* 0x0032e800010b7983 */ /* 0x001ea20000300800 */
[----:B------:R-:W2:Y:S01]  /*6e590*/  LDL.LU.64 R8, [R1+0x32e0] ;  /* 0x0032e00001087983 */ /* 0x000ea20000300a00 */
[----:B------:R-:W-:Y:S02]  /*6e5a0*/  MOV R7, R13 ;  /* 0x0000000d00077202 */ /* 0x000fe40000000f00 */
[----:B------:R-:W-:Y:S01]  /*6e5b0*/  MOV R10, R12 ;  /* 0x0000000c000a7202 */ /* 0x000fe20000000f00 */
[----:B------:R-:W3:Y:S01]  /*6e5c0*/  LDL.LU.64 R14, [R1+0x32d8] ;  /* 0x0032d800010e7983 */ /* 0x000ee20000300a00 */
[----:B------:R-:W3:Y:S02]  /*6e5d0*/  LDL.LU.64 R12, [R1+0x32d0] ;  /* 0x0032d000010c7983 */ /* 0x000ee40000300a00 */
[----:B------:R-:W-:Y:S02]  /*6e5e0*/  STL.64 [R1+0x3208], R6 ;  /* 0x0032080601007387 */ /* 0x000fe40000100a00 */
[----:B------:R2:W-:Y:S02]  /*6e5f0*/  STL.64 [R1+0x3200], R4 ;  /* 0x0032000401007387 */ /* 0x0005e40000100a00 */
[----:B--2---:R-:W-:-:S02]  /*6e600*/  IMAD.MOV.U32 R4, RZ, RZ, R9 ;  /* 0x000000ffff047224 */ /* 0x004fc400078e0009 */
[----:B------:R-:W2:Y:S01]  /*6e610*/  LDL.LU R9, [R1+0x32c8] ;  /* 0x0032c80001097983 */ /* 0x000ea20000300800 */
[----:B------:R-:W2:Y:S03]  /*6e620*/  LDL R5, [R1+0x84] ;  /* 0x0000840001057983 */ /* 0x000ea60000100800 */
[----:B--2---:R0:W-:Y:S02]  /*6e630*/  STL.64 [R1+0x3218], R4 ;  /* 0x0032180401007387 */ /* 0x0041e40000100a00 */
[----:B0-----:R-:W-:Y:S02]  /*6e640*/  MOV R4, R11 ;  /* 0x0000000b00047202 */ /* 0x001fe40000000f00 */
[----:B------:R-:W-:Y:S01]  /*6e650*/  MOV R5, R28 ;  /* 0x0000001c00057202 */ /* 0x000fe20000000f00 */
[----:B------:R-:W2:Y:S01]  /*6e660*/  LDL.LU R11, [R1+0x32c4] ;  /* 0x0032c400010b7983 */ /* 0x000ea20000300800 */
[----:B------:R-:W2:Y:S03]  /*6e670*/  LDL.LU R28, [R1+0x32c0] ;  /* 0x0032c000011c7983 */ /* 0x000ea60000300800 */
[----:B------:R0:W-:Y:S02]  /*6e680*/  STL.64 [R1+0x3230], R4 ;  /* 0x0032300401007387 */ /* 0x0001e40000100a00 */
[----:B0-----:R-:W-:Y:S01]  /*6e690*/  IMAD.MOV.U32 R4, RZ, RZ, R8 ;  /* 0x000000ffff047224 */ /* 0x001fe200078e0008 */
[----:B------:R-:W-:Y:S01]  /*6e6a0*/  MOV R5, R9 ;  /* 0x0000000900057202 */ /* 0x000fe20000000f00 */
[----:B------:R-:W2:Y:S01]  /*6e6b0*/  LDL.LU R8, [R1+0x32bc] ;  /* 0x0032bc0001087983 */ /* 0x000ea20000300800 */
[----:B------:R-:W2:Y:S03]  /*6e6c0*/  LDL.LU R9, [R1+0x32b8] ;  /* 0x0032b80001097983 */ /* 0x000ea60000300800 */
[----:B------:R0:W-:Y:S04]  /*6e6d0*/  STL.64 [R1+0x3248], R4 ;  /* 0x0032480401007387 */ /* 0x0001e80000100a00 */
[----:B0-----:R-:W3:Y:S04]  /*6e6e0*/  LDL R4, [R1+0x10] ;  /* 0x0000100001047983 */ /* 0x001ee80000100800 */
[----:B------:R-:W3:Y:S02]  /*6e6f0*/  LDL R5, [R1+0x14] ;  /* 0x0000140001057983 */ /* 0x000ee40000100800 */
[----:B---3--:R-:W-:Y:S02]  /*6e700*/  HMMA.16816.F32 R4, R20, R4, R12 ;  /* 0x000000041404723c */ /* 0x008fe4000000180c */
[----:B------:R-:W3:Y:S01]  /*6e710*/  LDL.LU.64 R14, [R1+0x32b0] ;  /* 0x0032b000010e7983 */ /* 0x000ee20000300a00 */
[----:B------:R-:W3:Y:S11]  /*6e720*/  LDL.LU.64 R12, [R1+0x32a8] ;  /* 0x0032a800010c7983 */ /* 0x000ef60000300a00 */
[----:B------:R-:W-:Y:S09]  /*6e730*/  @!UPT UIADD3 URZ, URZ, URZ, URZ ;  /* 0x0000003f3f3ff290 */ /* 0x000ff2000fffe03f */
[----:B------:R2:W-:Y:S01]  /*6e740*/  STL.64 [R1+0x6a0], R4 ;  /* 0x0006a00401007387 */ /* 0x0005e20000100a00 */
[----:B------:R-:W-:Y:S01]  /*6e750*/  STL.64 [R1+0x6a8], R6 ;  /* 0x0006a80601007387 */ /* 0x000fe20000100a00 */
[----:B--2---:R-:W-:Y:S01]  /*6e760*/  MOV R4, R28 ;  /* 0x0000001c00047202 */ /* 0x004fe20000000f00 */
[----:B------:R-:W-:-:S05]  /*6e770*/  IMAD.MOV.U32 R5, RZ, RZ, R11 ;  /* 0x000000ffff057224 */ /* 0x000fca00078e000b */
[----:B------:R0:W-:Y:S04]  /*6e780*/  STL.64 [R1+0x3260], R4 ;  /* 0x0032600401007387 */ /* 0x0001e80000100a00 */
[----:B0-----:R-:W2:Y:S02]  /*6e790*/  LDL.64 R4, [R1] ;  /* 0x0000000001047983 */ /* 0x001ea40000100a00 */
[----:B--2---:R-:W-:Y:S11]  /*6e7a0*/  HMMA.16816.F32 R16, R20, R4, R16 ;  /* 0x000000041410723c */ /* 0x004ff60000001810 */
[----:B------:R-:W-:Y:S11]  /*6e7b0*/  @!UPT UIADD3 URZ, URZ, URZ, URZ ;  /* 0x0000003f3f3ff290 */ /* 0x000ff6000fffe03f */
[----:B------:R-:W-:Y:S01]  /*6e7c0*/  @!UPT UIADD3 URZ, URZ, URZ, URZ ;  /* 0x0000003f3f3ff290 */ /* 0x000fe2000fffe03f */
[----:B------:R-:W-:Y:S01]  /*6e7d0*/  STL.64 [R1+0x690], R16 ;  /* 0x0006901001007387 */ /* 0x000fe20000100a00 */
[----:B------:R0:W-:Y:S03]  /*6e7e0*/  STL.64 [R1+0x698], R18 ;  /* 0x0006981201007387 */ /* 0x0001e60000100a00 */
[----:B0-----:R-:W2:Y:S01]  /*6e7f0*/  LDL.LU.64 R18, [R1+0x32a0] ;  /* 0x0032a00001127983 */ /* 0x001ea20000300a00 */
[----:B------:R-:W4:Y:S01]  /*6e800*/  LDL.LU.64 R16, [R1+0x3298] ;  /* 0x0032980001107983 */ /* 0x000f220000300a00 */
[----:B------:R-:W-:-:S05]  /*6e810*/  MOV R11, R5 ;  /* 0x00000005000b7202 */ /* 0x000fca0000000f00 */
[----:B------:R-:W-:Y:S01]  /*6e820*/  STL.64 [R1+0x3290], R10 ;  /* 0x0032900a01007387 */ /* 0x000fe20000100a00 */
[----:B------:R4:W-:Y:S02]  /*6e830*/  STL.64 [R1+0x3288], R8 ;  /* 0x0032880801007387 */ /* 0x0009e40000100a00 */
[C---:B----4-:R-:W-:Y:S11]  /*6e840*/  HMMA.16816.F32 R8, R20.reuse, R16, R24 ;  /* 0x000000101408723c */ /* 0x050ff60000001818 */
[----:B------:R-:W-:Y:S11]  /*6e850*/  @!UPT UIADD3 URZ, URZ, URZ, URZ ;  /* 0x0000003f3f3ff290 */ /* 0x000ff6000fffe03f */
[----:B------:R-:W-:Y:S01]  /*6e860*/  @!UPT UIADD3 URZ, URZ, URZ, URZ ;  /* 0x0000003f3f3ff290 */ /* 0x000fe2000fffe03f */
[----:B------:R0:W-:Y:S01]  /*6e870*/  STL.64 [R1+0x680], R8 ;  /* 0x0006800801007387 */ /* 0x0001e20000100a00 */
[----:B------:R1:W-:Y:S02]  /*6e880*/  STL.64 [R1+0x688], R10 ;  /* 0x0006880a01007387 */ /* 0x0003e40000100a00 */
[----:B------:R-:W4:Y:S02]  /*6e890*/  LDL.LU R24, [R1+0x640] ;  /* 0x0006400001187983 */ /* 0x000f240000300800 */
[----:B------:R-:W4:Y:S01]  /*6e8a0*/  LDL.LU R25, [R1+0x644] ;  /* 0x0006440001197983 */ /* 0x000f220000300800 */
[----:B------:R-:W4:Y:S01]  /*6e8b0*/  LDL.LU R26, [R1+0x648] ;  /* 0x00064800011a7983 */ /* 0x000f220000300800 */
[----:B------:R-:W4:Y:S03]  /*6e8c0*/  LDL.LU R27, [R1+0x64c] ;  /* 0x00064c00011b7983 */ /* 0x000f260000300800 */
[----:B0-----:R-:W3:Y:S01]  /*6e8d0*/  LDL.LU R8, [R1+0xbf0] ;  /* 0x000bf00001087983 */ /* 0x001ee20000300800 */
[----:B------:R-:W3:Y:S02]  /*6e8e0*/  LDL.LU R9, [R1+0xbf4] ;  /* 0x000bf40001097983 */ /* 0x000ee40000300800 */
[----:B-1----:R-:W3:Y:S02]  /*6e8f0*/  LDL.LU R10, [R1+0xbf8] ;  /* 0x000bf800010a7983 */ /* 0x002ee40000300800 */
[----:B------:R-:W3:Y:S01]  /*6e900*/  LDL.LU R11, [R1+0xbfc] ;  /* 0x000bfc00010b7983 */ /* 0x000ee20000300800 */
[----:B--2---:R-:W-:Y:S01]  /*6e910*/  STL.64 [R1+0x3180], R18 ;  /* 0x0031801201007387 */ /* 0x004fe20000100a00 */
[----:B------:R0:W-:Y:S03]  /*6e920*/  STL.64 [R1+0x3178], R16 ;  /* 0x0031781001007387 */ /* 0x0001e60000100a00 */
[----:B0-----:R-:W2:Y:S04]  /*6e930*/  LDL.64 R16, [R1+0x70] ;  /* 0x0000700001107983 */ /* 0x001ea80000100a00 */
        /* <DEDUP_REMOVED lines=33> */
[----:B------:R-:W4:Y:S01]  /*6eb50*/  LDL.LU.64 R8, [R1+0x3288] ;  /* 0x0032880001087983 */ /* 0x000f220000300a00 */
[----:B------:R-:W-:Y:S01]  /*6eb60*/  MOV R28, R4 ;  /* 0x00000004001c7202 */ /* 0x000fe20000000f00 */
[----:B------:R-:W-:Y:S01]  /*6eb70*/  IMAD.MOV.U32 R4, RZ, RZ, R15 ;  /* 0x000000ffff047224 */ /* 0x000fe200078e000f */
[----:B------:R-:W-:Y:S01]  /*6eb80*/  MOV R5, R14 ;  /* 0x0000000e00057202 */ /* 0x000fe20000000f00 */
[----:B----4-:R-:W-:Y:S01]  /*6eb90*/  HMMA.16816.F32 R20, R20, R8, R24 ;  /* 0x000000081414723c */ /* 0x010fe20000001818 */
[----:B------:R-:W2:Y:S01]  /*6eba0*/  LDL.LU.64 R26, [R1+0x3280] ;  /* 0x00328000011a7983 */ /* 0x000ea20000300a00 */
[----:B------:R-:W2:Y:S11]  /*6ebb0*/  LDL.LU.64 R24, [R1+0x3278] ;  /* 0x0032780001187983 */ /* 0x000eb60000300a00 */
[----:B------:R-:W-:Y:S10]  /*6ebc0*/  @!UPT UIADD3 URZ, URZ, URZ, URZ ;  /* 0x0000003f3f3ff290 */ /* 0x000ff4000fffe03f */
[----:B------:R0:W-:Y:S01]  /*6ebd0*/  STL.64 [R1+0x460], R20 ;  /* 0x0004601401007387 */ /* 0x0001e20000100a00 */
[----:B------:R1:W-:Y:S03]  /*6ebe0*/  STL.64 [R1+0x468], R22 ;  /* 0x0004681601007387 */ /* 0x0003e60000100a00 */
[----:B0-----:R-:W4:Y:S01]  /*6ebf0*/  LDL.LU R20, [R1+0x5e0] ;  /* 0x0005e00001147983 */ /* 0x001f220000300800 */
[----:B------:R-:W4:Y:S02]  /*6ec00*/  LDL.LU R21, [R1+0x5e4] ;  /* 0x0005e40001157983 */ /* 0x000f240000300800 */
[----:B-1----:R-:W4:Y:S02]  /*6ec10*/  LDL.LU R22, [R1+0x5e8] ;  /* 0x0005e80001167983 */ /* 0x002f240000300800 */
[----:B------:R-:W4:Y:S01]  /*6ec20*/  LDL.LU R23, [R1+0x5ec] ;  /* 0x0005ec0001177983 */ /* 0x000f220000300800 */
[----:B------:R-:W-:Y:S01]  /*6ec30*/  STL.64 [R1+0x3160], R8 ;  /* 0x0031600801007387 */ /* 0x000fe20000100a00 */
[C---:B--2---:R-:W-:Y:S03]  /*6ec40*/  HMMA.16816.F32 R4, R24.reuse, R4, R16 ;  /* 0x000000041804723c */ /* 0x044fe60000001810 */
[----:B------:R-:W2:Y:S01]  /*6ec50*/  LDL.LU.64 R18, [R1+0x3270] ;  /* 0x0032700001127983 */ /* 0x000ea20000300a00 */
[----:B------:R-:W2:Y:S11]  /*6ec60*/  LDL.LU.64 R16, [R1+0x3268] ;  /* 0x0032680001107983 */ /* 0x000eb60000300a00 */
[----:B------:R-:W-:Y:S08]  /*6ec70*/  @!UPT UIADD3 URZ, URZ, URZ, URZ ;  /* 0x0000003f3f3ff290 */ /* 0x000ff0000fffe03f */
[----:B------:R0:W-:Y:S01]  /*6ec80*/  STL.64 [R1+0x450], R4 ;  /* 0x0004500401007387 */ /* 0x0001e20000100a00 */
[----:B------:R2:W-:Y:S03]  /*6ec90*/  STL.64 [R1+0x458], R6 ;  /* 0x0004580601007387 */ /* 0x0005e60000100a00 */
[----:B0-----:R-:W2:Y:S02]  /*6eca0*/  LDL.LU.64 R4, [R1+0x3260] ;  /* 0x0032600001047983 */ /* 0x001ea40000300a00 */
[C---:B--2---:R-:W-:Y:S02]  /*6ecb0*/  HMMA.16816.F32 R4, R24.reuse, R4, R16 ;  /* 0x000000041804723c */ /* 0x044fe40000001810 */
[----:B------:R-:W2:Y:S01]  /*6ecc0*/  LDL.LU.64 R18, [R1+0x3258] ;  /* 0x0032580001127983 */ /* 0x000ea20000300a00 */
[----:B------:R-:W2:Y:S11]  /*6ecd0*/  LDL.LU.64 R16, [R1+0x3250] ;  /* 0x0032500001107983 */ /* 0x000eb60000300a00 */
[----:B------:R-:W-:Y:S09]  /*6ece0*/  @!UPT UIADD3 URZ, URZ, URZ, URZ ;  /* 0x0000003f3f3ff290 */ /* 0x000ff2000fffe03f */
        /* <DEDUP_REMOVED lines=18> */
[----:B------:R-:W4:Y:S11]  /*6ee10*/  LDL.LU.64 R16, [R1+0x3210] ;  /* 0x0032100001107983 */ /* 0x000f360000300a00 */
[----:B------:R-:W-:Y:S10]  /*6ee20*/  @!UPT UIADD3 URZ, URZ, URZ, URZ ;  /* 0x0000003f3f3ff290 */ /* 0x000ff4000fffe03f */
[----:B------:R-:W-:Y:S01]  /*6ee30*/  STL.64 [R1+0x410], R4 ;  /* 0x0004100401007387 */ /* 0x000fe20000100a00 */
[----:B------:R0:W-:Y:S03]  /*6ee40*/  STL.64 [R1+0x418], R6 ;  /* 0x0004180601007387 */ /* 0x0001e60000100a00 */
[----:B0-----:R-:W2:Y:S01]  /*6ee50*/  LDL.LU.64 R6, [R1+0x3208] ;  /* 0x0032080001067983 */ /* 0x001ea20000300a00 */
[----:B------:R-:W2:Y:S01]  /*6ee60*/  LDL.LU.64 R4, [R1+0x3200] ;  /* 0x0032000001047983 */ /* 0x000ea20000300a00 */
[----:B----4-:R-:W-:Y:S01]  /*6ee70*/  HMMA.16816.F32 R20, R24, R16, R20 ;  /* 0x000000101814723c */ /* 0x010fe20000001814 */
[----:B------:R-:W-:Y:S01]  /*6ee80*/  MOV R15, R16 ;  /* 0x00000010000f7202 */ /* 0x000fe20000000f00 */
[----:B------:R-:W-:-:S05]  /*6ee90*/  IMAD.MOV.U32 R14, RZ, RZ, R17 ;  /* 0x000000ffff0e7224 */ /* 0x000fca00078e0011 */
[----:B------:R-:W-:Y:S02]  /*6eea0*/  MOV R16, R28 ;  /* 0x0000001c00107202 */ /* 0x000fe40000000f00 */
[----:B---3--:R-:W-:Y:S11]  /*6eeb0*/  MOV R17, R11 ;  /* 0x0000000b00117202 */ /* 0x008ff60000000f00 */
[----:B------:R-:W-:Y:S03]  /*6eec0*/  @!UPT UIADD3 URZ, URZ, URZ, URZ ;  /* 0x0000003f3f3ff290 */ /* 0x000fe6000fffe03f */
[----:B------:R-:W-:Y:S01]  /*6eed0*/  STL.64 [R1+0x400], R20 ;  /* 0x0004001401007387 */ /* 0x000fe20000100a00 */
[----:B------:R-:W-:Y:S02]  /*6eee0*/  STL.64 [R1+0x408], R22 ;  /* 0x0004081601007387 */ /* 0x000fe40000100a00 */
[----:B------:R0:W-:Y:S02]  /*6eef0*/  STL.64 [R1+0x3198], R16 ;  /* 0x0031981001007387 */ /* 0x0001e40000100a00 */
[----:B------:R-:W1:Y:S01]  /*6ef00*/  LDSM.16.M88.4 R20, [R29+0x32800] ;  /* 0x032800001d14783b */ /* 0x000e620000000200 */
[----:B0-----:R-:W3:Y:S03]  /*6ef10*/  LDL.LU R16, [R1+0xb90] ;  /* 0x000b900001107983 */ /* 0x001ee60000300800 */
[----:B------:R-:W3:Y:S02]  /*6ef20*/  LDL.LU R17, [R1+0xb94] ;  /* 0x000b940001117983 */ /* 0x000ee40000300800 */
[----:B------:R-:W4:Y:S02]  /*6ef30*/  LDL.LU R18, [R1+0xb98] ;  /* 0x000b980001127983 */ /* 0x000f240000300800 */
[----:B------:R-:W4:Y:S02]  /*6ef40*/  LDL.LU R19, [R1+0xb9c] ;  /* 0x000b9c0001137983 */ /* 0x000f240000300800 */
[----:B----4-:R-:W-:Y:S01]  /*6ef50*/  STL.64 [R1+0x31a8], R18 ;  /* 0x0031a81201007387 */ /* 0x010fe20000100a00 */
[----:B---3--:R0:W-:Y:S02]  /*6ef60*/  STL.64 [R1+0x31a0], R16 ;  /* 0x0031a01001007387 */ /* 0x0081e40000100a00 */
[----:B0-----:R-:W-:Y:S01]  /*6ef70*/  IMAD.MOV.U32 R16, RZ, RZ, R10 ;  /* 0x000000ffff107224 */ /* 0x001fe200078e000a */
[----:B--2---:R-:W-:-:S05]  /*6ef80*/  MOV R17, R7 ;  /* 0x0000000700117202 */ /* 0x004fca0000000f00 */
[----:B------:R0:W-:Y:S02]  /*6ef90*/  STL.64 [R1+0x31c0], R16 ;  /* 0x0031c01001007387 */ /* 0x0001e40000100a00 */
[----:B0-----:R-:W-:Y:S01]  /*6efa0*/  MOV R16, R5 ;  /* 0x0000000500107202 */ /* 0x001fe20000000f00 */
[----:B------:R-:W-:Y:S01]  /*6efb0*/  IMAD.MOV.U32 R17, RZ, RZ, R4 ;  /* 0x000000ffff117224 */ /* 0x000fe200078e0004 */
[----:B------:R-:W-:Y:S02]  /*6efc0*/  MOV R4, R6 ;  /* 0x0000000600047202 */ /* 0x000fe40000000f00 */
[----:B------:R-:W-:Y:S02]  /*6efd0*/  MOV R5, R3 ;  /* 0x0000000300057202 */ /* 0x000fe40000000f00 */
[----:B------:R0:W-:Y:S03]  /*6efe0*/  STL.64 [R1+0x31e0], R16 ;  /* 0x0031e01001007387 */ /* 0x0001e60000100a00 */
[----:B------:R-:W-:Y:S01]  /*6eff0*/  STL.64 [R1+0x31e8], R4 ;  /* 0x0031e80401007387 */ /* 0x000fe20000100a00 */
        /* <DEDUP_REMOVED lines=25> */
[----:B------:R-:W4:Y:S02]  /*6f190*/  LDL.LU R15, [R1+0xb8c] ;  /* 0x000b8c00010f7983 */ /* 0x000f240000300800 */
        /* <DEDUP_REMOVED lines=17> */
[----:B0-----:R-:W4:Y:S01]  /*6f2b0*/  LDL.64 R20, [R1+0x10] ;  /* 0x0000100001147983 */ /* 0x001f220000100a00 */
[----:B------:R-:W2:Y:S02]  /*6f2c0*/  LDL.LU.64 R18, [R1+0x31f8] ;  /* 0x0031f80001127983 */ /* 0x000ea40000300a00 */
[----:B------:R-:W2:Y:S05]  /*6f2d0*/  LDL.LU.64 R16, [R1+0x31f0] ;  /* 0x0031f00001107983 */ /* 0x000eaa0000300a00 */
[----:B------:R0:W-:Y:S01]  /*6f2e0*/  STL.64 [R1+0x3f0], R4 ;  /* 0x0003f00401007387 */ /* 0x0001e20000100a00 */
[----:B------:R2:W-:Y:S04]  /*6f2f0*/  STL.64 [R1+0x3f8], R6 ;  /* 0x0003f80601007387 */ /* 0x0005e80000100a00 */
[----:B0-----:R-:W2:Y:S02]  /*6f300*/  LDL.LU.64 R4, [R1+0x31e8] ;  /* 0x0031e80001047983 */ /* 0x001ea40000300a00 */
[C---:B--2---:R-:W-:Y:S02]  /*6f310*/  HMMA.16816.F32 R4, R24.reuse, R4, R16 ;  /* 0x000000041804723c */ /* 0x044fe40000001810 */
[----:B------:R-:W2:Y:S11]  /*6f320*/  LDL.LU.64 R16, [R1+0x31e0] ;  /* 0x0031e00001107983 */ /* 0x000eb60000300a00 */
[----:B------:R-:W-:Y:S10]  /*6f330*/  @!UPT UIADD3 URZ, URZ, URZ, URZ ;  /* 0x0000003f3f3ff290 */ /* 0x000ff4000fffe03f */
[----:B------:R0:W-:Y:S01]  /*6f340*/  STL.64 [R1+0x3e0], R4 ;  /* 0x0003e00401007387 */ /* 0x0001e20000100a00 */
[----:B------:R3:W-:Y:S03]  /*6f350*/  STL.64 [R1+0x3e8], R6 ;  /* 0x0003e80601007387 */ /* 0x0007e60000100a00 */
[----:B0-----:R-:W3:Y:S01]  /*6f360*/  LDL.LU.64 R4, [R1+0x31d8] ;  /* 0x0031d80001047983 */ /* 0x001ee20000300a00 */
[C---:B--2---:R-:W-:Y:S08]  /*6f370*/  HMMA.16816.F32 R16, R24.reuse, R16, R12 ;  /* 0x000000101810723c */ /* 0x044ff0000000180c */
[C---:B---3--:R-:W-:Y:S01]  /*6f380*/  HMMA.16816.F32 R4, R24.reuse, R4, R8 ;  /* 0x000000041804723c */ /* 0x048fe20000001808 */
[----:B------:R-:W2:Y:S11]  /*6f390*/  LDL.LU R8, [R1+0xb60] ;  /* 0x000b600001087983 */ /* 0x000eb60000300800 */
[----:B------:R-:W-:Y:S11]  /*6f3a0*/  @!UPT UIADD3 URZ, URZ, URZ, URZ ;  /* 0x0000003f3f3ff290 */ /* 0x000ff6000fffe03f */
[----:B------:R0:W-:Y:S01]  /*6f3b0*/  STL.64 [R1+0x3d0], R4 ;  /* 0x0003d00401007387 */ /* 0x0001e20000100a00 */
[----:B------:R1:W-:Y:S02]  /*6f3c0*/  STL.64 [R1+0x3d8], R6 ;  /* 0x0003d80601007387 */ /* 0x0003e40000100a00 */
[----:B------:R-:W2:Y:S02]  /*6f3d0*/  LDL.LU R9, [R1+0xb64] ;  /* 0x000b640001097983 */ /* 0x000ea40000300800 */
[----:B------:R-:W2:Y:S01]  /*6f3e0*/  LDL.LU R10, [R1+0xb68] ;  /* 0x000b6800010a7983 */ /* 0x000ea20000300800 */
[----:B------:R-:W2:Y:S04]  /*6f3f0*/  LDL.LU R11, [R1+0xb6c] ;  /* 0x000b6c00010b7983 */ /* 0x000ea80000300800 */
[----:B0-----:R-:W3:Y:S01]  /*6f400*/  LDL.LU R4, [R1+0x5c0] ;  /* 0x0005c00001047983 */ /* 0x001ee20000300800 */
[----:B------:R-:W3:Y:S02]  /*6f410*/  LDL.LU R5, [R1+0x5c4] ;  /* 0x0005c40001057983 */ /* 0x000ee40000300800 */
[----:B-1----:R-:W3:Y:S02]  /*6f420*/  LDL.LU R6, [R1+0x5c8] ;  /* 0x0005c80001067983 */ /* 0x002ee40000300800 */
[----:B------:R-:W3:Y:S01]  /*6f430*/  LDL.LU R7, [R1+0x5cc] ;  /* 0x0005cc0001077983 */ /* 0x000ee20000300800 */
[----:B------:R-:W2:Y:S01]  /*6f440*/  LDL.LU.64 R14, [R1+0x31d0] ;  /* 0x0031d000010e7983 */ /* 0x000ea20000300a00 */
[----:B------:R-:W2:Y:S02]  /*6f450*/  LDL.LU.64 R12, [R1+0x31c8] ;  /* 0x0031c800010c7983 */ /* 0x000ea40000300a00 */
[----:B------:R0:W-:Y:S02]  /*6f460*/  STL.64 [R1+0x3c0], R16 ;  /* 0x0003c01001007387 */ /* 0x0001e40000100a00 */
[----:B------:R2:W-:Y:S01]  /*6f470*/  STL.64 [R1+0x3c8], R18 ;  /* 0x0003c81201007387 */ /* 0x0005e20000100a00 */
[----:B0-----:R-:W2:Y:S02]  /*6f480*/  LDL.LU.64 R16, [R1+0x31c0] ;  /* 0x0031c00001107983 */ /* 0x001ea40000300a00 */
[C---:B--2---:R-:W-:Y:S02]  /*6f490*/  HMMA.16816.F32 R16, R24.reuse, R16, R12 ;  /* 0x000000101810723c */ /* 0x044fe4000000180c */
[----:B------:R-:W2:Y:S01]  /*6f4a0*/  LDL.LU.64 R14, [R1+0x31b8] ;  /* 0x0031b800010e7983 */ /* 0x000ea20000300a00 */
[----:B------:R-:W2:Y:S11]  /*6f4b0*/  LDL.LU.64 R12, [R1+0x31b0] ;  /* 0x0031b000010c7983 */ /* 0x000eb60000300a00 */
[----:B------:R-:W-:Y:S09]  /*6f4c0*/  @!UPT UIADD3 URZ, URZ, URZ, URZ ;  /* 0x0000003f3f3ff290 */ /* 0x000ff2000fffe03f */
[----:B------:R-:W-:Y:S01]  /*6f4d0*/  STL.64 [R1+0x3b0], R16 ;  /* 0x0003b01001007387 */ /* 0x000fe20000100a00 */
[----:B------:R0:W-:Y:S03]  /*6f4e0*/  STL.64 [R1+0x3b8], R18 ;  /* 0x0003b81201007387 */ /* 0x0001e60000100a00 */
[----:B0-----:R-:W2:Y:S01]  /*6f4f0*/  LDL.LU.64 R18, [R1+0x31a8] ;  /* 0x0031a80001127983 */ /* 0x001ea20000300a00 */
[----:B------:R-:W2:Y:S01]  /*6f500*/  LDL.LU.64 R16, [R1+0x31a0] ;  /* 0x0031a00001107983 */ /* 0x000ea20000300a00 */
[----:B----4-:R-:W-:Y:S01]  /*6f510*/  MOV R2, R20 ;  /* 0x0000001400027202 */ /* 0x010fe20000000f00 */
[----:B------:R-:W-:Y:S01]  /*6f520*/  IMAD.MOV.U32 R0, RZ, RZ, R21 ;  /* 0x000000ffff007224 */ /* 0x000fe200078e0015 */
[C---:B--2---:R-:W-:Y:S11]  /*6f530*/  HMMA.16816.F32 R16, R24.reuse, R20, R16 ;  /* 0x000000141810723c */ /* 0x044ff60000001810 */
[----:B------:R-:W-:Y:S11]  /*6f540*/  @!UPT UIADD3 URZ, URZ, URZ, URZ ;  /* 0x0000003f3f3ff290 */ /* 0x000ff6000fffe03f */
[----:B------:R-:W-:Y:S01]  /*6f550*/  @!UPT UIADD3 URZ, URZ, URZ, URZ ;  /* 0x0000003f3f3ff290 */ /* 0x000fe2000fffe03f */
[----:B------:R0:W-:Y:S01]  /*6f560*/  STL.64 [R1+0x3a0], R16 ;  /* 0x0003a01001007387 */ /* 0x0001e20000100a00 */
[----:B------:R-:W-:Y:S03]  /*6f570*/  STL.64 [R1+0x3a8], R18 ;  /* 0x0003a81201007387 */ /* 0x000fe60000100a00 */
[----:B0-----:R-:W2:Y:S01]  /*6f580*/  LDL.LU.64 R16, [R1+0x3198] ;  /* 0x0031980001107983 */ /* 0x001ea20000300a00 */
[----:B------:R-:W4:Y:S02]  /*6f590*/  LDL.LU R20, [R1+0x590] ;  /* 0x0005900001147983 */ /* 0x000f240000300800 */
[----:B------:R-:W4:Y:S02]  /*6f5a0*/  LDL.LU R21, [R1+0x594] ;  /* 0x0005940001157983 */ /* 0x000f240000300800 */
[----:B------:R-:W2:Y:S01]  /*6f5b0*/  LDL.LU R22, [R1+0x598] ;  /* 0x0005980001167983 */ /* 0x000ea20000300800 */
[----:B------:R-:W2:Y:S04]  /*6f5c0*/  LDL.LU R23, [R1+0x59c] ;  /* 0x00059c0001177983 */ /* 0x000ea80000300800 */
[----:B--2---:R-:W-:Y:S01]  /*6f5d0*/  STL.64 [R1+0x3140], R22 ;  /* 0x0031401601007387 */ /* 0x004fe20000100a00 */
[----:B----4-:R0:W-:Y:S03]  /*6f5e0*/  STL.64 [R1+0x3138], R20 ;  /* 0x0031381401007387 */ /* 0x0101e60000100a00 */
[----:B0-----:R-:W2:Y:S01]  /*6f5f0*/  LDL.64 R20, [R1+0xb0] ;  /* 0x0000b00001147983 */ /* 0x001ea20000100a00 */
[C---:B------:R-:W-:Y:S03]  /*6f600*/  HMMA.16816.F32 R16, R24.reuse, R16, R12 ;  /* 0x000000101810723c */ /* 0x040fe6000000180c */
[----:B--2---:R0:W-:Y:S04]  /*6f610*/  STL.64 [R1+0x3148], R20 ;  /* 0x0031481401007387 */ /* 0x0041e80000100a00 */
[----:B0-----:R-:W2:Y:S01]  /*6f620*/  LDL.64 R20, [R1+0xc0] ;  /* 0x0000c00001147983 */ /* 0x001ea20000100a00 */
[----:B------:R-:W4:Y:S02]  /*6f630*/  LDL.LU.64 R14, [R1+0x3190] ;  /* 0x00319000010e7983 */ /* 0x000f240000300a00 */
[----:B------:R-:W4:Y:S11]  /*6f640*/  LDL.LU.64 R12, [R1+0x3188] ;  /* 0x00318800010c7983 */ /* 0x000f360000300a00 */
[----:B------:R-:W-:Y:S02]  /*6f650*/  @!UPT UIADD3 URZ, URZ, URZ, URZ ;  /* 0x0000003f3f3ff290 */ /* 0x000fe4000fffe03f */
[----:B------:R-:W-:Y:S01]  /*6f660*/  STL.64 [R1+0x390], R16 ;  /* 0x0003901001007387 */ /* 0x000fe20000100a00 */
[----:B------:R0:W-:Y:S04]  /*6f670*/  STL.64 [R1+0x398], R18 ;  /* 0x0003981201007387 */ /* 0x0001e80000100a00 */
[----:B0-----:R-:W2:Y:S01]  /*6f680*/  LDL.LU.64 R18, [R1+0x3180] ;  /* 0x0031800001127983 */ /* 0x001ea20000300a00 */
[----:B------:R-:W4:Y:S02]  /*6f690*/  LDL.LU.64 R16, [R1+0x3178] ;  /* 0x0031780001107983 */ /* 0x000f240000300a00 */
[C---:B----4-:R-:W-:Y:S11]  /*6f6a0*/  HMMA.16816.F32 R12, R24.reuse, R16, R12 ;  /* 0x00000010180c723c */ /* 0x050ff6000000180c */
[----:B------:R-:W-:Y:S11]  /*6f6b0*/  @!UPT UIADD3 URZ, URZ, URZ, URZ ;  /* 0x0000003f3f3ff290 */ /* 0x000ff6000fffe03f */
[----:B------:R-:W-:Y:S01]  /*6f6c0*/  @!UPT UIADD3 URZ, URZ, URZ, URZ ;  /* 0x0000003f3f3ff290 */ /* 0x000fe2000fffe03f */
[----:B------:R-:W-:Y:S01]  /*6f6d0*/  STL.64 [R1+0x380], R12 ;  /* 0x0003800c01007387 */ /* 0x000fe20000100a00 */
[----:B------:R0:W-:Y:S03]  /*6f6e0*/  STL.64 [R1+0x388], R14 ;  /* 0x0003880e01007387 */ /* 0x0001e60000100a00 */
[----:B0-----:R-:W4:Y:S01]  /*6f6f0*/  LDL.LU.64 R14, [R1+0x3170] ;  /* 0x00317000010e7983 */ /* 0x001f220000300a00 */
[----:B------:R-:W3:Y:S02]  /*6f700*/  LDL.LU.64 R12, [R1+0x3168] ;  /* 0x00316800010c7983 */ /* 0x000ee40000300a00 */
[----:B--2---:R-:W-:Y:S02]  /*6f710*/  STL.64 [R1+0x3088], R18 ;  /* 0x0030881201007387 */ /* 0x004fe40000100a00 */
[----:B------:R0:W-:Y:S02]  /*6f720*/  STL.64 [R1+0x3080], R16 ;  /* 0x0030801001007387 */ /* 0x0001e40000100a00 */
[----:B0-----:R-:W2:Y:S04]  /*6f730*/  LDL.64 R16, [R1+0x80] ;  /* 0x0000800001107983 */ /* 0x001ea80000100a00 */
[----:B--2---:R0:W-:Y:S04]  /*6f740*/  STL.64 [R1+0x3120], R16 ;  /* 0x0031201001007387 */ /* 0x0041e80000100a00 */
[----:B0-----:R-:W2:Y:S01]  /*6f750*/  LDL.LU R16, [R1+0x580] ;  /* 0x0005800001107983 */ /* 0x001ea20000300800 */
[----:B------:R-:W2:Y:S02]  /*6f760*/  LDL.LU R17, [R1+0x584] ;  /* 0x0005840001117983 */ /* 0x000ea40000300800 */
[----:B------:R-:W2:Y:S02]  /*6f770*/  LDL.LU R18, [R1+0x588] ;  /* 0x0005880001127983 */ /* 0x000ea40000300800 */
[----:B------:R-:W2:Y:S01]  /*6f780*/  LDL.LU R19, [R1+0x58c] ;  /* 0x00058c0001137983 */ /* 0x000ea20000300800 */
[C---:B---3--:R-:W-:Y:S01]  /*6f790*/  HMMA.16816.F32 R8, R24.reuse, R12, R8 ;  /* 0x0000000c1808723c */ /* 0x048fe20000001808 */
[----:B--2---:R-:W-:Y:S01]  /*6f7a0*/  STL.64 [R1+0x3130], R18 ;  /* 0x0031301201007387 */ /* 0x004fe20000100a00 */
[----:B------:R0:W-:Y:S03]  /*6f7b0*/  STL.64 [R1+0x3128], R16 ;  /* 0x0031281001007387 */ /* 0x0001e60000100a00 */
[----:B0-----:R-:W2:Y:S11]  /*6f7c0*/  LDL.64 R16, [R1+0xa0] ;  /* 0x0000a00001107983 */ /* 0x001eb60000100a00 */
[----:B------:R-:W-:Y:S07]  /*6f7d0*/  @!UPT UIADD3 URZ, URZ, URZ, URZ ;  /* 0x0000003f3f3ff290 */ /* 0x000fee000fffe03f */
[----:B------:R0:W-:Y:S02]  /*6f7e0*/  STL.64 [R1+0x660], R8 ;  /* 0x0006600801007387 */ /* 0x0001e40000100a00 */
[----:B------:R-:W-:Y:S01]  /*6f7f0*/  STL.64 [R1+0x668], R10 ;  /* 0x0006680a01007387 */ /* 0x000fe20000100a00 */
[----:B0-----:R-:W3:Y:S01]  /*6f800*/  LDL.LU.64 R8, [R1+0x3160] ;  /* 0x0031600001087983 */ /* 0x001ee20000300a00 */
[----:B------:R-:W-:Y:S02]  /*6f810*/  STL [R1+0x3064], R12 ;  /* 0x0030640c01007387 */ /* 0x000fe40000100800 */
[----:B------:R-:W-:Y:S01]  /*6f820*/  STL [R1+0x3060], R13 ;  /* 0x0030600d01007387 */ /* 0x000fe20000100800 */
[----:B---3--:R-:W-:Y:S01]  /*6f830*/  HMMA.16816.F32 R24, R24, R8, R4 ;  /* 0x000000081818723c */ /* 0x008fe20000001804 */
[----:B------:R-:W3:Y:S01]  /*6f840*/  LDL.LU.64 R6, [R1+0x3158] ;  /* 0x0031580001067983 */ /* 0x000ee20000300a00 */
[----:B------:R-:W3:Y:S11]  /*6f850*/  LDL.LU.64 R4, [R1+0x3150] ;  /* 0x0031500001047983 */ /* 0x000ef60000300a00 */
[----:B------:R-:W-:Y:S10]  /*6f860*/  @!UPT UIADD3 URZ, URZ, URZ, URZ ;  /* 0x0000003f3f3ff290 */ /* 0x000ff4000fffe03f */
[----:B------:R0:W-:Y:S01]  /*6f870*/  STL.64 [R1+0x370], R24 ;  /* 0x0003701801007387 */ /* 0x0001e20000100a00 */
[----:B------:R1:W-:Y:S03]  /*6f880*/  STL.64 [R1+0x378], R26 ;  /* 0x0003781a01007387 */ /* 0x0003e60000100a00 */
[----:B0-----:R-:W2:Y:S01]  /*6f890*/  LDL.LU R24, [R1+0x570] ;  /* 0x0005700001187983 */ /* 0x001ea20000300800 */
[----:B------:R-:W2:Y:S02]  /*6f8a0*/  LDL.LU R25, [R1+0x574] ;  /* 0x0005740001197983 */ /* 0x000ea40000300800 */
[----:B-1----:R-:W2:Y:S02]  /*6f8b0*/  LDL.LU R26, [R1+0x578] ;  /* 0x00057800011a7983 */ /* 0x002ea40000300800 */
[----:B------:R-:W2:Y:S01]  /*6f8c0*/  LDL.LU R27, [R1+0x57c] ;  /* 0x00057c00011b7983 */ /* 0x000ea20000300800 */
[----:B------:R0:W-:Y:S04]  /*6f8d0*/  STL.64 [R1+0x3050], R8 ;  /* 0x0030500801007387 */ /* 0x0001e80000100a00 */
[----:B0-----:R-:W3:Y:S01]  /*6f8e0*/  LDL.LU R8, [R1+0x5b0] ;  /* 0x0005b00001087983 */ /* 0x001ee20000300800 */
[----:B------:R-:W3:Y:S02]  /*6f8f0*/  LDL.LU R9, [R1+0x5b4] ;  /* 0x0005b40001097983 */ /* 0x000ee40000300800 */
[----:B------:R-:W3:Y:S02]  /*6f900*/  LDL.LU R10, [R1+0x5b8] ;  /* 0x0005b800010a7983 */ /* 0x000ee40000300800 */
[----:B------:R-:W3:Y:S01]  /*6f910*/  LDL.LU R11, [R1+0x5bc] ;  /* 0x0005bc00010b7983 */ /* 0x000ee20000300800 */
[----:B------:R-:W-:Y:S01]  /*6f920*/  MOV R3, R21 ;  /* 0x0000001500037202 */ /* 0x000fe20000000f00 */
[C---:B---3--:R-:W-:Y:S11]  /*6f930*/  HMMA.16816.F32 R8, R4.reuse, R20, R8 ;  /* 0x000000140408723c */ /* 0x048ff60000001808 */
[----:B------:R-:W-:Y:S11]  /*6f940*/  @!UPT UIADD3 URZ, URZ, URZ, URZ ;  /* 0x0000003f3f3ff290 */ /* 0x000ff6000fffe03f */
[----:B------:R-:W-:Y:S01]  /*6f950*/  @!UPT UIADD3 URZ, URZ, URZ, URZ ;  /* 0x0000003f3f3ff290 */ /* 0x000fe2000fffe03f */
[----:B------:R0:W-:Y:S01]  /*6f960*/  STL.64 [R1+0x360], R8 ;  /* 0x0003600801007387 */ /* 0x0001e20000100a00 */
[----:B------:R-:W-:Y:S01]  /*6f970*/  STL.64 [R1+0x368], R10 ;  /* 0x0003680a01007387 */ /* 0x000fe20000100a00 */
[----:B0-----:R-:W-:Y:S02]  /*6f980*/  MOV R8, R20 ;  /* 0x0000001400087202 */ /* 0x001fe40000000f00 */
[----:B------:R-:W3:Y:S01]  /*6f990*/  LDL.LU.64 R20, [R1+0x3148] ;  /* 0x0031480001147983 */ /* 0x000ee20000300a00 */
[----:B------:R-:W-:Y:S02]  /*6f9a0*/  STL [R1+0x306c], R3 ;  /* 0x00306c0301007387 */ /* 0x000fe40000100800 */
[----:B------:R0:W-:Y:S02]  /*6f9b0*/  STL [R1+0x3068], R8 ;  /* 0x0030680801007387 */ /* 0x0001e40000100800 */
[----:B0-----:R-:W3:Y:S01]  /*6f9c0*/  LDL.LU R8, [R1+0x5a0] ;  /* 0x0005a00001087983 */ /* 0x001ee20000300800 */
[----:B------:R-:W3:Y:S02]  /*6f9d0*/  LDL.LU R9, [R1+0x5a4] ;  /* 0x0005a40001097983 */ /* 0x000ee40000300800 */
[----:B------:R-:W3:Y:S02]  /*6f9e0*/  LDL.LU R10, [R1+0x5a8] ;  /* 0x0005a800010a7983 */ /* 0x000ee40000300800 */
[----:B------:R-:W3:Y:S02]  /*6f9f0*/  LDL.LU R11, [R1+0x5ac] ;  /* 0x0005ac00010b7983 */ /* 0x000ee40000300800 */
[C---:B---3--:R-:W-:Y:S11]  /*6fa00*/  HMMA.16816.F32 R8, R4.reuse, R20, R8 ;  /* 0x000000140408723c */ /* 0x048ff60000001808 */
[----:B------:R-:W-:Y:S11]  /*6fa10*/  @!UPT UIADD3 URZ, URZ, URZ, URZ ;  /* 0x0000003f3f3ff290 */ /* 0x000ff6000fffe03f */
[----:B------:R-:W-:Y:S01]  /*6fa20*/  @!UPT UIADD3 URZ, URZ, URZ, URZ ;  /* 0x0000003f3f3ff290 */ /* 0x000fe2000fffe03f */
[----:B------:R0:W-:Y:S01]  /*6fa30*/  STL.64 [R1+0x350], R8 ;  /* 0x0003500801007387 */ /* 0x0001e20000100a00 */
[----:B------:R1:W-:Y:S02]  /*6fa40*/  STL.64 [R1+0x358], R10 ;  /* 0x0003580a01007387 */ /* 0x0003e40000100a00 */
[----:B------:R-:W3:Y:S01]  /*6fa50*/  LDL.LU.64 R22, [R1+0x3140] ;  /* 0x0031400001167983 */ /* 0x000ee20000300a00 */
[----:B0-----:R-:W-:Y:S01]  /*6fa60*/  MOV R9, R21 ;  /* 0x0000001500097202 */ /* 0x001fe20000000f00 */
[----:B-1----:R-:W-:Y:S02]  /*6fa70*/  IMAD.MOV.U32 R10, RZ, RZ, R20 ;  /* 0x000000ffff0a7224 */ /* 0x002fe400078e0014 */
[----:B------:R-:W3:Y:S01]  /*6fa80*/  LDL.LU.64 R20, [R1+0x3138] ;  /* 0x0031380001147983 */ /* 0x000ee20000300a00 */
[----:B--2---:R-:W-:Y:S01]  /*6fa90*/  IMAD.MOV.U32 R11, RZ, RZ, R17 ;  /* 0x000000ffff0b7224 */ /* 0x004fe200078e0011 */
[C---:B---3--:R-:W-:Y:S11]  /*6faa0*/  HMMA.16816.F32 R20, R4.reuse, R16, R20 ;  /* 0x000000100414723c */ /* 0x048ff60000001814 */
[----:B------:R-:W-:Y:S11]  /*6fab0*/  @!UPT UIADD3 URZ, URZ, URZ, URZ ;  /* 0x0000003f3f3ff290 */ /* 0x000ff6000fffe03f */
[----:B------:R-:W-:Y:S01]  /*6fac0*/  @!UPT UIADD3 URZ, URZ, URZ, URZ ;  /* 0x0000003f3f3ff290 */ /* 0x000fe2000fffe03f */
[----:B------:R0:W-:Y:S01]  /*6fad0*/  STL.64 [R1+0x340], R20 ;  /* 0x0003401401007387 */ /* 0x0001e20000100a00 */
[----:B------:R-:W-:Y:S02]  /*6fae0*/  STL.64 [R1+0x348], R22 ;  /* 0x0003481601007387 */ /* 0x000fe40000100a00 */
[----:B------:R-:W2:Y:S01]  /*6faf0*/  LDL.LU.64 R18, [R1+0x3130] ;  /* 0x0031300001127983 */ /* 0x000ea20000300a00 */
[----:B0-----:R-:W-:Y:S02]  /*6fb00*/  MOV R20, R16 ;  /* 0x0000001000147202 */ /* 0x001fe40000000f00 */
[----:B------:R-:W2:Y:S01]  /*6fb10*/  LDL.LU.64 R16, [R1+0x3128] ;  /* 0x0031280001107983 */ /* 0x000ea20000300a00 */
[----:B------:R-:W-:Y:S02]  /*6fb20*/  STL.64 [R1+0x30b0], R10 ;  /* 0x0030b00a01007387 */ /* 0x000fe40000100a00 */
[----:B------:R0:W-:Y:S02]  /*6fb30*/  STL [R1+0x30a8], R9 ;  /* 0x0030a80901007387 */ /* 0x0001e40000100800 */
[----:B0-----:R-:W2:Y:S02]  /*6fb40*/  LDL.64 R8, [R1+0x90] ;  /* 0x0000900001087983 */ /* 0x001ea40000100a00 */
[C---:B--2---:R-:W-:Y:S11]  /*6fb50*/  HMMA.16816.F32 R16, R4.reuse, R8, R16 ;  /* 0x000000080410723c */ /* 0x044ff60000001810 */
[----:B------:R-:W-:Y:S11]  /*6fb60*/  @!UPT UIADD3 URZ, URZ, URZ, URZ ;  /* 0x0000003f3f3ff290 */ /* 0x000ff6000fffe03f */
[----:B------:R-:W-:Y:S01]  /*6fb70*/  @!UPT UIADD3 URZ, URZ, URZ, URZ ;  /* 0x0000003f3f3ff290 */ /* 0x000fe2000fffe03f */
[----:B------:R0:W-:Y:S01]  /*6fb80*/  STL.64 [R1+0x330], R16 ;  /* 0x0003301001007387 */ /* 0x0001e20000100a00 */
[----:B------:R-:W-:Y:S03]  /*6fb90*/  STL.64 [R1+0x338], R18 ;  /* 0x0003381201007387 */ /* 0x000fe60000100a00 */
[----:B0-----:R-:W2:Y:S01]  /*6fba0*/  LDL.LU.64 R16, [R1+0x3120] ;  /* 0x0031200001107983 */ /* 0x001ea20000300a00 */
[----:B------:R-:W-:Y:S02]  /*6fbb0*/  MOV R22, R8 ;  /* 0x0000000800167202 */ /* 0x000fe40000000f00 */
[----:B------:R-:W-:Y:S02]  /*6fbc0*/  MOV R21, R9 ;  /* 0x0000000900157202 */ /* 0x000fe40000000f00 */
[----:B--2---:R-:W-:Y:S01]  /*6fbd0*/  HMMA.16816.F32 R8, R4, R16, R24 ;  /* 0x000000100408723c */ /* 0x004fe20000001818 */
[----:B------:R-:W-:Y:S01]  /*6fbe0*/  IMAD.MOV.U32 R28, RZ, RZ, R16 ;  /* 0x000000ffff1c7224 */ /* 0x000fe200078e0010 */
[----:B------:R-:W-:Y:S11]  /*6fbf0*/  MOV R23, R17 ;  /* 0x0000001100177202 */ /* 0x000ff60000000f00 */
[----:B------:R-:W-:Y:S10]  /*6fc00*/  @!UPT UIADD3 URZ, URZ, URZ, URZ ;  /* 0x0000003f3f3ff290 */ /* 0x000ff4000fffe03f */
[----:B------:R-:W-:Y:S01]  /*6fc10*/  STL.64 [R1+0x320], R8 ;  /* 0x0003200801007387 */ /* 0x000fe20000100a00 */
[----:B------:R-:W-:Y:S02]  /*6fc20*/  STL.64 [R1+0x328], R10 ;  /* 0x0003280a01007387 */ /* 0x000fe40000100a00 */
[----:B------:R-:W2:Y:S02]  /*6fc30*/  LDL.64 R16, [R1] ;  /* 0x0000000001107983 */ /* 0x000ea40000100a00 */
[----:B--2---:R-:W-:Y:S01]  /*6fc40*/  STL.64 [R1+0x30a0], R16 ;  /* 0x0030a01001007387 */ /* 0x004fe20000100a00 */
[----:B------:R-:W-:Y:S02]  /*6fc50*/  STL.64 [R1+0x3078], R22 ;  /* 0x0030781601007387 */ /* 0x000fe40000100a00 */
[----:B------:R0:W-:Y:S02]  /*6fc60*/  STL.64 [R1+0x3070], R20 ;  /* 0x0030701401007387 */ /* 0x0001e40000100a00 */
[----:B0-----:R-:W2:Y:S01]  /*6fc70*/  LDL.LU R20, [R1+0xae0] ;  /* 0x000ae00001147983 */ /* 0x001ea20000300800 */
[----:B------:R-:W2:Y:S02]  /*6fc80*/  LDL.LU R21, [R1+0xae4] ;  /* 0x000ae40001157983 */ /* 0x000ea40000300800 */
[----:B------:R-:W3:Y:S02]  /*6fc90*/  LDL.LU R22, [R1+0xae8] ;  /* 0x000ae80001167983 */ /* 0x000ee40000300800 */
[----:B------:R-:W3:Y:S01]  /*6fca0*/  LDL.LU R23, [R1+0xaec] ;  /* 0x000aec0001177983 */ /* 0x000ee20000300800 */
[----:B------:R-:W2:Y:S04]  /*6fcb0*/  LDL.64 R8, [R1+0x20] ;  /* 0x0000200001087983 */ /* 0x000ea80000100a00 */
[----:B--2---:R0:W-:Y:S01]  /*6fcc0*/  STL.64 [R1+0x30c8], R8 ;  /* 0x0030c80801007387 */ /* 0x0041e20000100a00 */
[----:B------:R-:W2:Y:S02]  /*6fcd0*/  LDL.LU R16, [R1+0xb00] ;  /* 0x000b000001107983 */ /* 0x000ea40000300800 */
[----:B------:R-:W2:Y:S02]  /*6fce0*/  LDL.LU R17, [R1+0xb04] ;  /* 0x000b040001117983 */ /* 0x000ea40000300800 */
[----:B------:R-:W2:Y:S01]  /*6fcf0*/  LDL.LU R18, [R1+0xb08] ;  /* 0x000b080001127983 */ /* 0x000ea20000300800 */
[----:B------:R-:W2:Y:S04]  /*6fd00*/  LDL.LU R19, [R1+0xb0c] ;  /* 0x000b0c0001137983 */ /* 0x000ea80000300800 */
[----:B0-----:R-:W2:Y:S04]  /*6fd10*/  LDL.64 R8, [R1+0x30] ;  /* 0x0000300001087983 */ /* 0x001ea80000100a00 */
[----:B--2---:R0:W-:Y:S04]  /*6fd20*/  STL.64 [R1+0x30e0], R8 ;  /* 0x0030e00801007387 */ /* 0x0041e80000100a00 */
[----:B0-----:R-:W2:Y:S01]  /*6fd30*/  LDL.64 R8, [R1+0x40] ;  /* 0x0000400001087983 */ /* 0x001ea20000100a00 */
[----:B----4-:R-:W-:Y:S01]  /*6fd40*/  IMAD.MOV.U32 R25, RZ, RZ, R14 ;  /* 0x000000ffff197224 */ /* 0x010fe200078e000e */
[----:B------:R-:W-:-:S02]  /*6fd50*/  MOV R24, R15 ;  /* 0x0000000f00187202 */ /* 0x000fc40000000f00 */
[----:B--2---:R0:W-:Y:S04]  /*6fd60*/  STL.64 [R1+0x30f8], R8 ;  /* 0x0030f80801007387 */ /* 0x0041e80000100a00 */
[----:B0-----:R-:W2:Y:S01]  /*6fd70*/  LDL.LU R8, [R1+0xb40] ;  /* 0x000b400001087983 */ /* 0x001ea20000300800 */
        /* <DEDUP_REMOVED lines=15> */
[----:B0-----:R-:W4:Y:S01]  /*6fe70*/  LDL.64 R8, [R1+0x60] ;  /* 0x0000600001087983 */ /* 0x001f220000100a00 */
        /* <DEDUP_REMOVED lines=12> */
[C---:B------:R-:W-:Y:S01]  /*6ff40*/  HMMA.16816.F32 R24, R4.reuse, R24, R12 ;  /* 0x000000180418723c */ /* 0x040fe2000000180c */
[----:B--2---:R-:W-:Y:S01]  /*6ff50*/  STL.64 [R1+0x30f0], R18 ;  /* 0x0030f01201007387 */ /* 0x004fe20000100a00 */
[----:B------:R0:W-:Y:S03]  /*6ff60*/  STL.64 [R1+0x30e8], R16 ;  /* 0x0030e81001007387 */ /* 0x0001e60000100a00 */
[----:B0-----:R-:W2:Y:S01]  /*6ff70*/  LDL.LU R16, [R1+0xb30] ;  /* 0x000b300001107983 */ /* 0x001ea20000300800 */
[----:B------:R-:W2:Y:S02]  /*6ff80*/  LDL.LU R17, [R1+0xb34] ;  /* 0x000b340001117983 */ /* 0x000ea40000300800 */
[----:B------:R-:W2:Y:S02]  /*6ff90*/  LDL.LU R18, [R1+0xb38] ;  /* 0x000b380001127983 */ /* 0x000ea40000300800 */
[----:B------:R-:W2:Y:S01]  /*6ffa0*/  LDL.LU R19, [R1+0xb3c] ;  /* 0x000b3c0001137983 */ /* 0x000ea20000300800 */
[----:B---3--:R-:W-:Y:S01]  /*6ffb0*/  STL.64 [R1+0x3098], R22 ;  /* 0x0030981601007387 */ /* 0x008fe20000100a00 */
[----:B------:R0:W-:Y:S03]  /*6ffc0*/  STL.64 [R1+0x3090], R20 ;  /* 0x0030901401007387 */ /* 0x0001e60000100a00 */
[----:B0-----:R-:W3:Y:S01]  /*6ffd0*/  LDL.LU R20, [R1+0xaf0] ;  /* 0x000af00001147983 */ /* 0x001ee20000300800 */
[----:B------:R-:W3:Y:S02]  /*6ffe0*/  LDL.LU R21, [R1+0xaf4] ;  /* 0x000af40001157983 */ /* 0x000ee40000300800 */
[----:B------:R-:W3:Y:S02]  /*6fff0*/  LDL.LU R22, [R1+0xaf8] ;  /* 0x000af80001167983 */ /* 0x000ee40000300800 */
[----:B------:R-:W3:Y:S01]  /*70000*/  LDL.LU R23, [R1+0xafc] ;  /* 0x000afc0001177983 */ /* 0x000ee20000300800 */
[----:B------:R-:W4:Y:S01]  /*70010*/  LDL.LU.64 R14, [R1+0x3118] ;  /* 0x00311800010e7983 */ /* 0x000f220000300a00 */
[----:B------:R-:W4:Y:S02]  /*70020*/  LDL.LU.64 R12, [R1+0x3110] ;  /* 0x00311000010c7983 */ /* 0x000f240000300a00 */
[----:B------:R-:W-:Y:S02]  /*70030*/  STL.64 [R1+0x310], R24 ;  /* 0x0003101801007387 */ /* 0x000fe40000100a00 */
[----:B------:R-:W-:Y:S02]  /*70040*/  STL.64 [R1+0x318], R26 ;  /* 0x0003181a01007387 */ /* 0x000fe40000100a00 */
[----:B------:R-:W0:Y:S04]  /*70050*/  LDSM.16.M88.4 R24, [R29+0x33000] ;  /* 0x033000001d18783b */ /* 0x000e280000000200 */
[----:B0-----:R-:W-:Y:S01]  /*70060*/  STL.64 [R1+0x2f10], R26 ;  /* 0x002f101a01007387 */ /* 0x001fe20000100a00 */
[----:B------:R0:W-:Y:S03]  /*70070*/  STL.64 [R1+0x2f08], R24 ;  /* 0x002f081801007387 */ /* 0x0001e60000100a00 */
[----:B0-----:R-:W2:Y:S04]  /*70080*/  LDL R24, [R1+0x50] ;  /* 0x0000500001187983 */ /* 0x001ea80000100800 */
[----:B------:R-:W2:Y:S01]  /*70090*/  LDL R25, [R1+0x54] ;  /* 0x0000540001197983 */ /* 0x000ea20000100800 */
[C---:B----4-:R-:W-:Y:S11]  /*700a0*/  HMMA.16816.F32 R12, R4.reuse, R8, R12 ;  /* 0x00000008040c723c */ /* 0x050ff6000000180c */
[----:B------:R-:W-:Y:S11]  /*700b0*/  @!UPT UIADD3 URZ, URZ, URZ, URZ ;  /* 0x0000003f3f3ff290 */ /* 0x000ff6000fffe03f */
[----:B------:R-:W-:Y:S01]  /*700c0*/  @!UPT UIADD3 URZ, URZ, URZ, URZ ;  /* 0x0000003f3f3ff290 */ /* 0x000fe2000fffe03f */
[----:B------:R-:W-:Y:S01]  /*700d0*/  STL.64 [R1+0x300], R12 ;  /* 0x0003000c01007387 */ /* 0x000fe20000100a00 */
[----:B------:R0:W-:Y:S02]  /*700e0*/  STL.64 [R1+0x308], R14 ;  /* 0x0003080e01007387 */ /* 0x0001e40000100a00 */
[----:B------:R-:W2:Y:S01]  /*700f0*/  LDL.LU.64 R10, [R1+0x3108] ;  /* 0x00310800010a7983 */ /* 0x000ea20000300a00 */
[----:B0-----:R-:W-:Y:S02]  /*70100*/  MOV R14, R8 ;  /* 0x00000008000e7202 */ /* 0x001fe40000000f00 */
[----:B------:R-:W-:Y:S02]  /*70110*/  MOV R15, R9 ;  /* 0x00000009000f7202 */ /* 0x000fe40000000f00 */
[----:B------:R-:W2:Y:S02]  /*70120*/  LDL.LU.64 R8, [R1+0x3100] ;  /* 0x0031000001087983 */ /* 0x000ea40000300a00 */
[C---:B--2---:R-:W-:Y:S02]  /*70130*/  HMMA.16816.F32 R24, R4.reuse, R24, R8 ;  /* 0x000000180418723c */ /* 0x044fe40000001808 */
[----:B------:R-:W2:Y:S11]  /*70140*/  LDL.LU.64 R8, [R1+0x30f8] ;  /* 0x0030f80001087983 */ /* 0x000eb60000300a00 */
[----:B------:R-:W-:Y:S10]  /*70150*/  @!UPT UIADD3 URZ, URZ, URZ, URZ ;  /* 0x0000003f3f3ff290 */ /* 0x000ff4000fffe03f */
[----:B------:R0:W-:Y:S01]  /*70160*/  STL.64 [R1+0x650], R24 ;  /* 0x0006501801007387 */ /* 0x0001e20000100a00 */
[----:B------:R1:W-:Y:S03]  /*70170*/  STL.64 [R1+0x658], R26 ;  /* 0x0006581a01007387 */ /* 0x0003e60000100a00 */
[----:B0-----:R-:W4:Y:S01]  /*70180*/  LDL.LU R24, [R1+0xa60] ;  /* 0x000a600001187983 */ /* 0x001f220000300800 */
[----:B------:R-:W4:Y:S02]  /*70190*/  LDL.LU R25, [R1+0xa64] ;  /* 0x000a640001197983 */ /* 0x000f240000300800 */
[----:B-1----:R-:W3:Y:S02]  /*701a0*/  LDL.LU R26, [R1+0xa68] ;  /* 0x000a6800011a7983 */ /* 0x002ee40000300800 */
[----:B------:R-:W3:Y:S01]  /*701b0*/  LDL.LU R27, [R1+0xa6c] ;  /* 0x000a6c00011b7983 */ /* 0x000ee20000300800 */
[C---:B--2---:R-:W-:Y:S01]  /*701c0*/  HMMA.16816.F32 R16, R4.reuse, R8, R16 ;  /* 0x000000080410723c */ /* 0x044fe20000001810 */
[----:B---3--:R0:W-:Y:S01]  /*701d0*/  STL.64 [R1+0x2f28], R26 ;  /* 0x002f281a01007387 */ /* 0x0081e20000100a00 */
[----:B----4-:R-:W-:Y:S11]  /*701e0*/  STL.64 [R1+0x2f20], R24 ;  /* 0x002f201801007387 */ /* 0x010ff60000100a00 */
[----:B------:R-:W-:Y:S10]  /*701f0*/  @!UPT UIADD3 URZ, URZ, URZ, URZ ;  /* 0x0000003f3f3ff290 */ /* 0x000ff4000fffe03f */
[----:B------:R-:W-:Y:S02]  /*70200*/  STL.64 [R1+0x640], R16 ;  /* 0x0006401001007387 */ /* 0x000fe40000100a00 */
[----:B------:R1:W-:Y:S01]  /*70210*/  STL.64 [R1+0x648], R18 ;  /* 0x0006481201007387 */ /* 0x0003e20000100a00 */
[----:B0-----:R-:W-:Y:S01]  /*70220*/  MOV R27, R8 ;  /* 0x00000008001b7202 */ /* 0x001fe20000000f00 */
[----:B------:R-:W-:Y:S01]  /*70230*/  IMAD.MOV.U32 R26, RZ, RZ, R9 ;  /* 0x000000ffff1a7224 */ /* 0x000fe200078e0009 */
[----:B-1----:R-:W2:Y:S01]  /*70240*/  LDL.LU.64 R18, [R1+0x30f0] ;  /* 0x0030f00001127983 */ /* 0x002ea20000300a00 */
        /* <DEDUP_REMOVED lines=18> */
[----:B------:R-:W-:Y:S01]  /*70370*/  IMAD.MOV.U32 R24, RZ, RZ, R2 ;  /* 0x000000ffff187224 */ /* 0x000fe200078e0002 */
[----:B------:R-:W-:Y:S01]  /*70380*/  MOV R25, R0 ;  /* 0x0000000000197202 */ /* 0x000fe20000000f00 */
[----:B------:R-:W-:Y:S01]  /*70390*/  IMAD.MOV.U32 R3, RZ, RZ, R8 ;  /* 0x000000ffff037224 */ /* 0x000fe200078e0008 */
[----:B------:R-:W-:Y:S01]  /*703a0*/  MOV R8, R9 ;  /* 0x0000000900087202 */ /* 0x000fe20000000f00 */
[----:B------:R-:W3:Y:S01]  /*703b0*/  LDL.LU.64 R10, [R1+0x30b0] ;  /* 0x0030b000010a7983 */ /* 0x000ee20000300a00 */
[----:B------:R-:W4:Y:S03]  /*703c0*/  LDL.LU R9, [R1+0x30a8] ;  /* 0x0030a80001097983 */ /* 0x000f260000300800 */
[C---:B--2---:R-:W-:Y:S11]  /*703d0*/  HMMA.16816.F32 R16, R4.reuse, R24, R16 ;  /* 0x000000180410723c */ /* 0x044ff60000001810 */
[----:B------:R-:W-:Y:S11]  /*703e0*/  @!UPT UIADD3 URZ, URZ, URZ, URZ ;  /* 0x0000003f3f3ff290 */ /* 0x000ff6000fffe03f */
[----:B------:R-:W-:Y:S01]  /*703f0*/  @!UPT UIADD3 URZ, URZ, URZ, URZ ;  /* 0x0000003f3f3ff290 */ /* 0x000fe2000fffe03f */
[----:B------:R0:W-:Y:S01]  /*70400*/  STL.64 [R1+0x610], R16 ;  /* 0x0006101001007387 */ /* 0x0001e20000100a00 */
[----:B------:R-:W-:Y:S03]  /*70410*/  STL.64 [R1+0x618], R18 ;  /* 0x0006181201007387 */ /* 0x000fe60000100a00 */
[----:B0-----:R-:W2:Y:S01]  /*70420*/  LDL.LU.64 R16, [R1+0x30a0] ;  /* 0x0030a00001107983 */ /* 0x001ea20000300a00 */
[----:B------:R-:W-:Y:S01]  /*70430*/  STL.64 [R1+0x2f40], R24 ;  /* 0x002f401801007387 */ /* 0x000fe20000100a00 */
[----:B--2---:R-:W-:Y:S01]  /*70440*/  HMMA.16816.F32 R20, R4, R16, R20 ;  /* 0x000000100414723c */ /* 0x004fe20000001814 */
        /* <DEDUP_REMOVED lines=8> */
[----:B------:R-:W2:Y:S01]  /*704d0*/  LDL.LU.64 R16, [R1+0x3080] ;  /* 0x0030800001107983 */ /* 0x000ea20000300a00 */
[----:B------:R-:W-:-:S02]  /*704e0*/  MOV R24, R3 ;  /* 0x0000000300187202 */ /* 0x000fc40000000f00 */
[----:B------:R-:W-:Y:S01]  /*704f0*/  MOV R25, R8 ;  /* 0x0000000800197202 */ /* 0x000fe20000000f00 */
[----:B--2---:R-:W-:Y:S11]  /*70500*/  HMMA.16816.F32 R20, R4, R16, R20 ;  /* 0x000000100414723c */ /* 0x004ff60000001814 */
[----:B------:R-:W-:Y:S11]  /*70510*/  @!UPT UIADD3 URZ, URZ, URZ, URZ ;  /* 0x0000003f3f3ff290 */ /* 0x000ff6000fffe03f */
[----:B------:R-:W-:Y:S01]  /*70520*/  @!UPT UIADD3 URZ, URZ, URZ, URZ ;  /* 0x0000003f3f3ff290 */ /* 0x000fe2000fffe03f */
[----:B------:R-:W-:Y:S01]  /*70530*/  STL.64 [R1+0x5f0], R20 ;  /* 0x0005f01401007387 */ /* 0x000fe20000100a00 */
[----:B------:R0:W-:Y:S03]  /*70540*/  STL.64 [R1+0x5f8], R22 ;  /* 0x0005f81601007387 */ /* 0x0001e60000100a00 */
[----:B0-----:R-:W2:Y:S01]  /*70550*/  LDL.LU.64 R22, [R1+0x3078] ;  /* 0x0030780001167983 */ /* 0x001ea20000300a00 */
[----:B------:R-:W2:Y:S02]  /*70560*/  LDL.LU.64 R20, [R1+0x3070] ;  /* 0x0030700001147983 */ /* 0x000ea40000300a00 */
[----:B------:R-:W2:Y:S02]  /*70570*/  LDL.LU R3, [R1+0x306c] ;  /* 0x00306c0001037983 */ /* 0x000ea40000300800 */
[----:B------:R-:W2:Y:S01]  /*70580*/  LDL.LU R8, [R1+0x3068] ;  /* 0x0030680001087983 */ /* 0x000ea20000300800 */
[----:B------:R-:W-:Y:S01]  /*70590*/  STL.64 [R1+0x2f58], R24 ;  /* 0x002f581801007387 */ /* 0x000fe20000100a00 */
[----:B------:R-:W-:Y:S02]  /*705a0*/  STL.64 [R1+0x2f38], R18 ;  /* 0x002f381201007387 */ /* 0x000fe40000100a00 */
[----:B------:R0:W-:Y:S02]  /*705b0*/  STL.64 [R1+0x2f30], R16 ;  /* 0x002f301001007387 */ /* 0x0001e40000100a00 */
[----:B0-----:R-:W2:Y:S01]  /*705c0*/  LDL.LU R16, [R1+0xa80] ;  /* 0x000a800001107983 */ /* 0x001ea20000300800 */
[----:B------:R-:W2:Y:S02]  /*705d0*/  LDL.LU R17, [R1+0xa84] ;  /* 0x000a840001117983 */ /* 0x000ea40000300800 */
[----:B------:R-:W2:Y:S02]  /*705e0*/  LDL.LU R18, [R1+0xa88] ;  /* 0x000a880001127983 */ /* 0x000ea40000300800 */
[----:B------:R-:W2:Y:S02]  /*705f0*/  LDL.LU R19, [R1+0xa8c] ;  /* 0x000a8c0001137983 */ /* 0x000ea40000300800 */
[----:B------:R-:W-:Y:S01]  /*70600*/  IMAD.MOV.U32 R24, RZ, RZ, R12 ;  /* 0x000000ffff187224 */ /* 0x000fe200078e000c */
[----:B------:R-:W-:Y:S01]  /*70610*/  MOV R25, R13 ;  /* 0x0000000d00197202 */ /* 0x000fe20000000f00 */
[----:B------:R-:W3:Y:S01]  /*70620*/  LDL.LU R12, [R1+0x3064] ;  /* 0x00306400010c7983 */ /* 0x000ee20000300800 */
[----:B------:R-:W3:Y:S03]  /*70630*/  LDL.LU R13, [R1+0x3060] ;  /* 0x00306000010d7983 */ /* 0x000ee60000300800 */
[----:B------:R0:W-:Y:S02]  /*70640*/  STL.64 [R1+0x2f70], R24 ;  /* 0x002f701801007387 */ /* 0x0001e40000100a00 */
[----:B0-----:R-:W-:Y:S01]  /*70650*/  MOV R24, R27 ;  /* 0x0000001b00187202 */ /* 0x001fe20000000f00 */
[----:B------:R-:W-:Y:S01]  /*70660*/  IMAD.MOV.U32 R25, RZ, RZ, R26 ;  /* 0x000000ffff197224 */ /* 0x000fe200078e001a */
[----:B--2---:R-:W-:Y:S01]  /*70670*/  STL.64 [R1+0x2f50], R18 ;  /* 0x002f501201007387 */ /* 0x004fe20000100a00 */
[----:B------:R0:W-:Y:S03]  /*70680*/  STL.64 [R1+0x2f48], R16 ;  /* 0x002f481001007387 */ /* 0x0001e60000100a00 */
[----:B0-----:R-:W2:Y:S01]  /*70690*/  LDL.LU R16, [R1+0xa90] ;  /* 0x000a900001107983 */ /* 0x001ea20000300800 */
[----:B------:R-:W2:Y:S02]  /*706a0*/  LDL.LU R17, [R1+0xa94] ;  /* 0x000a940001117983 */ /* 0x000ea40000300800 */
[----:B------:R-:W2:Y:S02]  /*706b0*/  LDL.LU R18, [R1+0xa98] ;  /* 0x000a980001127983 */ /* 0x000ea40000300800 */
[----:B------:R-:W2:Y:S01]  /*706c0*/  LDL.LU R19, [R1+0xa9c] ;  /* 0x000a9c0001137983 */ /* 0x000ea20000300800 */
[----:B------:R0:W-:Y:S04]  /*706d0*/  STL.64 [R1+0x2f88], R24 ;  /* 0x002f881801007387 */ /* 0x0001e80000100a00 */
[----:B0-----:R-:W2:Y:S04]  /*706e0*/  LDL.64 R24, [R1+0x50] ;  /* 0x0000500001187983 */ /* 0x001ea80000100a00 */
[----:B--2---:R0:W-:Y:S01]  /*706f0*/  STL.64 [R1+0x2fa0], R24 ;  /* 0x002fa01801007387 */ /* 0x0041e20000100a00 */
[----:B------:R-:W-:Y:S02]  /*70700*/  STL.64 [R1+0x2f68], R18 ;  /* 0x002f681201007387 */ /* 0x000fe40000100a00 */
[----:B------:R1:W-:Y:S01]  /*70710*/  STL.64 [R1+0x2f60], R16 ;  /* 0x002f601001007387 */ /* 0x0003e20000100a00 */
[----:B0-----:R-:W-:-:S02]  /*70720*/  MOV R24, R14 ;  /* 0x0000000e00187202 */ /* 0x001fc40000000f00 */
[----:B------:R-:W-:Y:S01]  /*70730*/  MOV R25, R15 ;  /* 0x0000000f00197202 */ /* 0x000fe20000000f00 */
[----:B-1----:R-:W2:Y:S01]  /*70740*/  LDL.LU R16, [R1+0xaa0] ;  /* 0x000aa00001107983 */ /* 0x002ea20000300800 */
[----:B------:R-:W2:Y:S02]  /*70750*/  LDL.LU R17, [R1+0xaa4] ;  /* 0x000aa40001117983 */ /* 0x000ea40000300800 */
[----:B------:R-:W2:Y:S02]  /*70760*/  LDL.LU R18, [R1+0xaa8] ;  /* 0x000aa80001127983 */ /* 0x000ea40000300800 */
[----:B------:R-:W2:Y:S01]  /*70770*/  LDL.LU R19, [R1+0xaac] ;  /* 0x000aac0001137983 */ /* 0x000ea20000300800 */
[----:B------:R-:W2:Y:S01]  /*70780*/  LDL.LU R14, [R1+0x305c] ;  /* 0x00305c00010e7983 */ /* 0x000ea20000300800 */
[----:B------:R-:W2:Y:S02]  /*70790*/  LDL.LU R15, [R1+0x3058] ;  /* 0x00305800010f7983 */ /* 0x000ea40000300800 */
[----:B------:R0:W-:Y:S02]  /*707a0*/  STL.64 [R1+0x2fb8], R24 ;  /* 0x002fb81801007387 */ /* 0x0001e40000100a00 */
[----:B0-----:R-:W2:Y:S01]  /*707b0*/  LDL.LU R24, [R1+0x4f0] ;  /* 0x0004f00001187983 */ /* 0x001ea20000300800 */
[----:B------:R-:W2:Y:S02]  /*707c0*/  LDL.LU R25, [R1+0x4f4] ;  /* 0x0004f40001197983 */ /* 0x000ea40000300800 */
[----:B------:R-:W2:Y:S02]  /*707d0*/  LDL.LU R26, [R1+0x4f8] ;  /* 0x0004f800011a7983 */ /* 0x000ea40000300800 */
[----:B------:R-:W2:Y:S02]  /*707e0*/  LDL.LU R27, [R1+0x4fc] ;  /* 0x0004fc00011b7983 */ /* 0x000ea40000300800 */
[----:B--2---:R-:W-:Y:S01]  /*707f0*/  STL.64 [R1+0x2fc8], R26 ;  /* 0x002fc81a01007387 */ /* 0x004fe20000100a00 */
[----:B------:R0:W-:Y:S02]  /*70800*/  STL.64 [R1+0x2fc0], R24 ;  /* 0x002fc01801007387 */ /* 0x0001e40000100a00 */
[----:B0-----:R-:W-:Y:S01]  /*70810*/  IMAD.MOV.U32 R24, RZ, RZ, R28 ;  /* 0x000000ffff187224 */ /* 0x001fe200078e001c */
[----:B------:R-:W-:-:S05]  /*70820*/  MOV R25, R23 ;  /* 0x0000001700197202 */ /* 0x000fca0000000f00 */
[----:B------:R0:W-:Y:S02]  /*70830*/  STL.64 [R1+0x2fe0], R24 ;  /* 0x002fe01801007387 */ /* 0x0001e40000100a00 */
[----:B0-----:R-:W-:Y:S01]  /*70840*/  MOV R24, R22 ;  /* 0x0000001600187202 */ /* 0x001fe20000000f00 */
[----:B------:R-:W-:-:S05]  /*70850*/  IMAD.MOV.U32 R25, RZ, RZ, R21 ;  /* 0x000000ffff197224 */ /* 0x000fca00078e0015 */
[----:B------:R-:W-:Y:S01]  /*70860*/  STL.64 [R1+0x2ff8], R24 ;  /* 0x002ff81801007387 */ /* 0x000fe20000100a00 */
[----:B------:R-:W-:Y:S02]  /*70870*/  STL.64 [R1+0x2f80], R18 ;  /* 0x002f801201007387 */ /* 0x000fe40000100a00 */
[----:B------:R0:W-:Y:S02]  /*70880*/  STL.64 [R1+0x2f78], R16 ;  /* 0x002f781001007387 */ /* 0x0001e40000100a00 */
[----:B0-----:R-:W2:Y:S01]  /*70890*/  LDL.LU R16, [R1+0xab0] ;  /* 0x000ab00001107983 */ /* 0x001ea20000300800 */
[----:B------:R-:W2:Y:S02]  /*708a0*/  LDL.LU R17, [R1+0xab4] ;  /* 0x000ab40001117983 */ /* 0x000ea40000300800 */
[----:B------:R-:W2:Y:S02]  /*708b0*/  LDL.LU R18, [R1+0xab8] ;  /* 0x000ab80001127983 */ /* 0x000ea40000300800 */
[----:B------:R-:W2:Y:S01]  /*708c0*/  LDL.LU R19, [R1+0xabc] ;  /* 0x000abc0001137983 */ /* 0x000ea20000300800 */
[----:B------:R-:W-:-:S02]  /*708d0*/  MOV R24, R20 ;  /* 0x0000001400187202 */ /* 0x000fc40000000f00 */
[----:B---3--:R-:W-:-:S05]  /*708e0*/  MOV R25, R11 ;  /* 0x0000000b00197202 */ /* 0x008fca0000000f00 */
[----:B------:R-:W-:Y:S04]  /*708f0*/  STL.64 [R1+0x3010], R24 ;  /* 0x0030101801007387 */ /* 0x000fe80000100a00 */
[----:B--2---:R-:W-:Y:S01]  /*70900*/  STL.64 [R1+0x2f98], R18 ;  /* 0x002f981201007387 */ /* 0x004fe20000100a00 */
[----:B------:R0:W-:Y:S03]  /*70910*/  STL.64 [R1+0x2f90], R16 ;  /* 0x002f901001007387 */ /* 0x0001e60000100a00 */
[----:B0-----:R-:W2:Y:S01]  /*70920*/  LDL.LU R16, [R1+0xac0] ;  /* 0x000ac00001107983 */ /* 0x001ea20000300800 */
[----:B------:R-:W2:Y:S02]  /*70930*/  LDL.LU R17, [R1+0xac4] ;  /* 0x000ac40001117983 */ /* 0x000ea40000300800 */
[----:B------:R-:W3:Y:S02]  /*70940*/  LDL.LU R18, [R1+0xac8] ;  /* 0x000ac80001127983 */ /* 0x000ee40000300800 */
[----:B------:R-:W3:Y:S02]  /*70950*/  LDL.LU R19, [R1+0xacc] ;  /* 0x000acc0001137983 */ /* 0x000ee40000300800 */
[----:B------:R-:W-:Y:S01]  /*70960*/  IMAD.MOV.U32 R24, RZ, RZ, R10 ;  /* 0x000000ffff187224 */ /* 0x000fe200078e000a */
[----:B----4-:R-:W-:-:S05]  /*70970*/  MOV R25, R9 ;  /* 0x0000000900197202 */ /* 0x010fca0000000f00 */
[----:B------:R-:W-:Y:S04]  /*70980*/  STL.64 [R1+0x3028], R24 ;  /* 0x0030281801007387 */ /* 0x000fe80000100a00 */
        /* <DEDUP_REMOVED lines=11> */
[----:B------:R-:W4:Y:S02]  /*70a40*/  LDL.LU R8, [R1+0x5d0] ;  /* 0x0005d00001087983 */ /* 0x000f240000300800 */
[----:B------:R-:W4:Y:S02]  /*70a50*/  LDL.LU R9, [R1+0x5d4] ;  /* 0x0005d40001097983 */ /* 0x000f240000300800 */
[----:B------:R-:W4:Y:S01]  /*70a60*/  LDL.LU R10, [R1+0x5d8] ;  /* 0x0005d800010a7983 */ /* 0x000f220000300800 */
        /* <DEDUP_REMOVED lines=32> */
[----:B------:R0:W-:Y:S01]  /*70c70*/  STL.64 [R1+0x5e0], R8 ;  /* 0x0005e00801007387 */ /* 0x0001e20000100a00 */
[----:B------:R-:W-:Y:S03]  /*70c80*/  STL.64 [R1+0x5e8], R10 ;  /* 0x0005e80a01007387 */ /* 0x000fe60000100a00 */
[----:B0-----:R-:W3:Y:S01]  /*70c90*/  LDL.LU.64 R8, [R1+0x3050] ;  /* 0x0030500001087983 */ /* 0x001ee20000300a00 */
[----:B------:R-:W-:Y:S01]  /*70ca0*/  IMAD.MOV.U32 R25, RZ, RZ, R3 ;  /* 0x000000ffff197224 */ /* 0x000fe200078e0003 */
[----:B---3--:R-:W-:Y:S02]  /*70cb0*/  HMMA.16816.F32 R4, R4, R8, R20 ;  /* 0x000000080404723c */ /* 0x008fe40000001814 */
[----:B------:R-:W2:Y:S01]  /*70cc0*/  LDL.LU.64 R22, [R1+0x3048] ;  /* 0x0030480001167983 */ /* 0x000ea20000300a00 */
[----:B------:R-:W2:Y:S11]  /*70cd0*/  LDL.LU.64 R20, [R1+0x3040] ;  /* 0x0030400001147983 */ /* 0x000eb60000300a00 */
[----:B------:R-:W-:Y:S09]  /*70ce0*/  @!UPT UIADD3 URZ, URZ, URZ, URZ ;  /* 0x0000003f3f3ff290 */ /* 0x000ff2000fffe03f */
[----:B------:R0:W-:Y:S01]  /*70cf0*/  STL.64 [R1+0x2e0], R4 ;  /* 0x0002e00401007387 */ /* 0x0001e20000100a00 */
[----:B------:R-:W-:Y:S03]  /*70d00*/  STL.64 [R1+0x2e8], R6 ;  /* 0x0002e80601007387 */ /* 0x000fe60000100a00 */
[----:B0-----:R-:W3:Y:S01]  /*70d10*/  LDL.64 R4, [R1+0x70] ;  /* 0x0000700001047983 */ /* 0x001ee20000100a00 */
[----:B------:R-:W-:Y:S01]  /*70d20*/  STL.64 [R1+0x2f18], R8 ;  /* 0x002f180801007387 */ /* 0x000fe20000100a00 */
        /* <DEDUP_REMOVED lines=34> */
[----:B0-----:R-:W4:Y:S01]  /*70f50*/  LDL.LU.64 R26, [R1+0x2fc8] ;  /* 0x002fc800011a7983 */ /* 0x001f220000300a00 */
[----:B------:R-:W4:Y:S01]  /*70f60*/  LDL.LU.64 R24, [R1+0x2fc0] ;  /* 0x002fc00001187983 */ /* 0x000f220000300a00 */
[----:B------:R-:W-:Y:S02]  /*70f70*/  MOV R8, R2 ;  /* 0x0000000200087202 */ /* 0x000fe40000000f00 */
[----:B------:R-:W-:Y:S01]  /*70f80*/  MOV R9, R0 ;  /* 0x0000000000097202 */ /* 0x000fe20000000f00 */
[----:B---3--:R-:W-:Y:S01]  /*70f90*/  IMAD.MOV.U32 R2, RZ, RZ, R4 ;  /* 0x000000ffff027224 */ /* 0x008fe200078e0004 */
[C---:B----4-:R-:W-:Y:S11]  /*70fa0*/  HMMA.16816.F32 R24, R20.reuse, R4, R24 ;  /* 0x000000041418723c */ /* 0x050ff60000001818 */
[----:B------:R-:W-:Y:S11]  /*70fb0*/  @!UPT UIADD3 URZ, URZ, URZ, URZ ;  /* 0x0000003f3f3ff290 */ /* 0x000ff6000fffe03f */
[----:B------:R-:W-:Y:S01]  /*70fc0*/  @!UPT UIADD3 URZ, URZ, URZ, URZ ;  /* 0x0000003f3f3ff290 */ /* 0x000fe2000fffe03f */
[----:B------:R0:W-:Y:S01]  /*70fd0*/  STL.64 [R1+0x580], R24 ;  /* 0x0005801801007387 */ /* 0x0001e20000100a00 */
[----:B------:R-:W-:Y:S03]  /*70fe0*/  STL.64 [R1+0x588], R26 ;  /* 0x0005881a01007387 */ /* 0x000fe60000100a00 */
[----:B0-----:R-:W2:Y:S01]  /*70ff0*/  LDL.LU.64 R24, [R1+0x2fb8] ;  /* 0x002fb80001187983 */ /* 0x001ea20000300a00 */
[----:B------:R-:W-:Y:S02]  /*71000*/  MOV R0, R5 ;  /* 0x0000000500007202 */ /* 0x000fe40000000f00 */
[----:B------:R-:W0:Y:S02]  /*71010*/  LDSM.16.M88.4 R4, [R29+0x33800] ;  /* 0x033800001d04783b */ /* 0x000e240000000200 */
[----:B0-----:R0:W-:Y:S02]  /*71020*/  STL [R1+0x2e34], R4 ;  /* 0x002e340401007387 */ /* 0x0011e40000100800 */
[----:B------:R1:W-:Y:S02]  /*71030*/  STL [R1+0x2e30], R5 ;  /* 0x002e300501007387 */ /* 0x0003e40000100800 */
[----:B------:R3:W-:Y:S02]  /*71040*/  STL [R1+0x2e2c], R6 ;  /* 0x002e2c0601007387 */ /* 0x0007e40000100800 */
[----:B------:R4:W-:Y:S01]  /*71050*/  STL [R1+0x2e28], R7 ;  /* 0x002e280701007387 */ /* 0x0009e20000100800 */
[----:B0-----:R-:W2:Y:S01]  /*71060*/  LDL.LU R4, [R1+0xa70] ;  /* 0x000a700001047983 */ /* 0x001ea20000300800 */
[----:B-1----:R-:W2:Y:S02]  /*71070*/  LDL.LU R5, [R1+0xa74] ;  /* 0x000a740001057983 */ /* 0x002ea40000300800 */
[----:B---3--:R-:W3:Y:S02]  /*71080*/  LDL.LU R6, [R1+0xa78] ;  /* 0x000a780001067983 */ /* 0x008ee40000300800 */
[----:B----4-:R-:W3:Y:S01]  /*71090*/  LDL.LU R7, [R1+0xa7c] ;  /* 0x000a7c0001077983 */ /* 0x010ee20000300800 */
[C---:B--2---:R-:W-:Y:S01]  /*710a0*/  HMMA.16816.F32 R24, R20.reuse, R24, R16 ;  /* 0x000000181418723c */ /* 0x044fe20000001810 */
[----:B------:R-:W2:Y:S01]  /*710b0*/  LDL.LU.64 R18, [R1+0x2fb0] ;  /* 0x002fb00001127983 */ /* 0x000ea20000300a00 */
[----:B------:R-:W2:Y:S11]  /*710c0*/  LDL.LU.64 R16, [R1+0x2fa8] ;  /* 0x002fa80001107983 */ /* 0x000eb60000300a00 */
[----:B------:R-:W-:Y:S10]  /*710d0*/  @!UPT UIADD3 URZ, URZ, URZ, URZ ;  /* 0x0000003f3f3ff290 */ /* 0x000ff4000fffe03f */
[----:B------:R0:W-:Y:S01]  /*710e0*/  STL.64 [R1+0x570], R24 ;  /* 0x0005701801007387 */ /* 0x0001e20000100a00 */
[----:B------:R-:W-:Y:S03]  /*710f0*/  STL.64 [R1+0x578], R26 ;  /* 0x0005781a01007387 */ /* 0x000fe60000100a00 */
[----:B0-----:R-:W2:Y:S02]  /*71100*/  LDL.LU.64 R24, [R1+0x2fa0] ;  /* 0x002fa00001187983 */ /* 0x001ea40000300a00 */
        /* <DEDUP_REMOVED lines=31> */
[----:B------:R-:W4:Y:S11]  /*71300*/  LDL.LU.64 R16, [R1+0x2f30] ;  /* 0x002f300001107983 */ /* 0x000f360000300a00 */
[----:B------:R-:W-:Y:S09]  /*71310*/  @!UPT UIADD3 URZ, URZ, URZ, URZ ;  /* 0x0000003f3f3ff290 */ /* 0x000ff2000fffe03f */
[----:B------:R-:W-:Y:S01]  /*71320*/  STL.64 [R1+0x520], R24 ;  /* 0x0005201801007387 */ /* 0x000fe20000100a00 */
[----:B------:R0:W-:Y:S03]  /*71330*/  STL.64 [R1+0x528], R26 ;  /* 0x0005281a01007387 */ /* 0x0001e60000100a00 */
[----:B0-----:R-:W4:Y:S01]  /*71340*/  LDL.LU.64 R26, [R1+0x2f28] ;  /* 0x002f2800011a7983 */ /* 0x001f220000300a00 */
[----:B------:R-:W4:Y:S01]  /*71350*/  LDL.LU.64 R24, [R1+0x2f20] ;  /* 0x002f200001187983 */ /* 0x000f220000300a00 */
[C---:B---3--:R-:W-:Y:S11]  /*71360*/  HMMA.16816.F32 R4, R20.reuse, R8, R4 ;  /* 0x000000081404723c */ /* 0x048ff60000001804 */
[----:B------:R-:W-:Y:S11]  /*71370*/  @!UPT UIADD3 URZ, URZ, URZ, URZ ;  /* 0x0000003f3f3ff290 */ /* 0x000ff6000fffe03f */
[----:B------:R-:W-:Y:S01]  /*71380*/  @!UPT UIADD3 URZ, URZ, URZ, URZ ;  /* 0x0000003f3f3ff290 */ /* 0x000fe2000fffe03f */
[----:B------:R0:W-:Y:S01]  /*71390*/  STL.64 [R1+0x510], R4 ;  /* 0x0005100401007387 */ /* 0x0001e20000100a00 */
[----:B------:R1:W-:Y:S03]  /*713a0*/  STL.64 [R1+0x518], R6 ;  /* 0x0005180601007387 */ /* 0x0003e60000100a00 */
[----:B0-----:R-:W3:Y:S01]  /*713b0*/  LDL.LU R4, [R1+0x990] ;  /* 0x0009900001047983 */ /* 0x001ee20000300800 */
[----:B----4-:R-:W-:Y:S11]  /*713c0*/  HMMA.16816.F32 R8, R20, R16, R24 ;  /* 0x000000101408723c */ /* 0x010ff60000001818 */
[----:B------:R-:W-:Y:S11]  /*713d0*/  @!UPT UIADD3 URZ, URZ, URZ, URZ ;  /* 0x0000003f3f3ff290 */ /* 0x000ff6000fffe03f */
[----:B------:R-:W-:Y:S01]  /*713e0*/  @!UPT UIADD3 URZ, URZ, URZ, URZ ;  /* 0x0000003f3f3ff290 */ /* 0x000fe2000fffe03f */
[----:B------:R0:W-:Y:S01]  /*713f0*/  STL.64 [R1+0x500], R8 ;  /* 0x0005000801007387 */ /* 0x0001e20000100a00 */
[----:B------:R4:W-:Y:S02]  /*71400*/  STL.64 [R1+0x508], R10 ;  /* 0x0005080a01007387 */ /* 0x0009e40000100a00 */
[----:B------:R-:W3:Y:S02]  /*71410*/  LDL.LU R5, [R1+0x994] ;  /* 0x0009940001057983 */ /* 0x000ee40000300800 */
[----:B-1----:R-:W2:Y:S01]  /*71420*/  LDL.LU R6, [R1+0x998] ;  /* 0x0009980001067983 */ /* 0x002ea20000300800 */
[----:B------:R-:W2:Y:S04]  /*71430*/  LDL.LU R7, [R1+0x99c] ;  /* 0x00099c0001077983 */ /* 0x000ea80000300800 */
[----:B0-----:R-:W3:Y:S01]  /*71440*/  LDL.LU R8, [R1+0xa50] ;  /* 0x000a500001087983 */ /* 0x001ee20000300800 */
[----:B------:R-:W3:Y:S02]  /*71450*/  LDL.LU R9, [R1+0xa54] ;  /* 0x000a540001097983 */ /* 0x000ee40000300800 */
[----:B----4-:R-:W4:Y:S02]  /*71460*/  LDL.LU R10, [R1+0xa58] ;  /* 0x000a5800010a7983 */ /* 0x010f240000300800 */
[----:B------:R-:W4:Y:S01]  /*71470*/  LDL.LU R11, [R1+0xa5c] ;  /* 0x000a5c00010b7983 */ /* 0x000f220000300800 */
[----:B------:R-:W4:Y:S01]  /*71480*/  LDL.LU R24, [R1+0x9c0] ;  /* 0x0009c00001187983 */ /* 0x000f220000300800 */
[----:B------:R-:W4:Y:S02]  /*71490*/  LDL.LU R25, [R1+0x9c4] ;  /* 0x0009c40001197983 */ /* 0x000f240000300800 */
[----:B------:R-:W4:Y:S02]  /*714a0*/  LDL.LU R26, [R1+0x9c8] ;  /* 0x0009c800011a7983 */ /* 0x000f240000300800 */
[----:B------:R-:W4:Y:S01]  /*714b0*/  LDL.LU R27, [R1+0x9cc] ;  /* 0x0009cc00011b7983 */ /* 0x000f220000300800 */
[----:B--2---:R-:W-:Y:S01]  /*714c0*/  STL.64 [R1+0x2ee0], R6 ;  /* 0x002ee00601007387 */ /* 0x004fe20000100a00 */
[----:B---3--:R0:W-:Y:S03]  /*714d0*/  STL.64 [R1+0x2ed8], R4 ;  /* 0x002ed80401007387 */ /* 0x0081e60000100a00 */
[----:B0-----:R-:W2:Y:S04]  /*714e0*/  LDL.LU.64 R4, [R1+0xb0] ;  /* 0x0000b00001047983 */ /* 0x001ea80000300a00 */
[----:B--2---:R0:W-:Y:S04]  /*714f0*/  STL.64 [R1+0x2ef0], R4 ;  /* 0x002ef00401007387 */ /* 0x0041e80000100a00 */
[----:B0-----:R-:W2:Y:S01]  /*71500*/  LDL.LU.64 R4, [R1+0xc0] ;  /* 0x0000c00001047983 */ /* 0x001ea20000300a00 */
[----:B------:R-:W-:Y:S02]  /*71510*/  STL.64 [R1+0x2e60], R18 ;  /* 0x002e601201007387 */ /* 0x000fe40000100a00 */
[----:B------:R0:W-:Y:S02]  /*71520*/  STL.64 [R1+0x2e58], R16 ;  /* 0x002e581001007387 */ /* 0x0001e40000100a00 */
[----:B0-----:R-:W-:Y:S01]  /*71530*/  IMAD.MOV.U32 R16, RZ, RZ, R2 ;  /* 0x000000ffff107224 */ /* 0x001fe200078e0002 */
[----:B------:R-:W-:-:S05]  /*71540*/  MOV R17, R0 ;  /* 0x0000000000117202 */ /* 0x000fca0000000f00 */
[----:B------:R0:W-:Y:S04]  /*71550*/  STL.64 [R1+0x2ec0], R16 ;  /* 0x002ec01001007387 */ /* 0x0001e80000100a00 */
[----:B0-----:R-:W3:Y:S01]  /*71560*/  LDL.LU R16, [R1+0x980] ;  /* 0x0009800001107983 */ /* 0x001ee20000300800 */
[----:B------:R-:W3:Y:S02]  /*71570*/  LDL.LU R17, [R1+0x984] ;  /* 0x0009840001117983 */ /* 0x000ee40000300800 */
[----:B------:R-:W2:Y:S02]  /*71580*/  LDL.LU R18, [R1+0x988] ;  /* 0x0009880001127983 */ /* 0x000ea40000300800 */
[----:B------:R-:W2:Y:S02]  /*71590*/  LDL.LU R19, [R1+0x98c] ;  /* 0x00098c0001137983 */ /* 0x000ea40000300800 */
[----:B--2---:R-:W-:Y:S01]  /*715a0*/  STL.64 [R1+0x2ed0], R18 ;  /* 0x002ed01201007387 */ /* 0x004fe20000100a00 */
[----:B---3--:R0:W-:Y:S03]  /*715b0*/  STL.64 [R1+0x2ec8], R16 ;  /* 0x002ec81001007387 */ /* 0x0081e60000100a00 */
[----:B0-----:R-:W2:Y:S01]  /*715c0*/  LDL.LU.64 R16, [R1+0xa0] ;  /* 0x0000a00001107983 */ /* 0x001ea20000300a00 */
[C---:B----4-:R-:W-:Y:S03]  /*715d0*/  HMMA.16816.F32 R8, R20.reuse, R12, R8 ;  /* 0x0000000c1408723c */ /* 0x050fe60000001808 */
[----:B--2---:R0:W-:Y:S04]  /*715e0*/  STL.64 [R1+0x2ee8], R16 ;  /* 0x002ee81001007387 */ /* 0x0041e80000100a00 */
        /* <DEDUP_REMOVED lines=12> */
[----:B0-----:R-:W3:Y:S01]  /*716b0*/  LDL.LU.64 R8, [R1+0x2f18] ;  /* 0x002f180001087983 */ /* 0x001ee20000300a00 */
[----:B------:R-:W-:Y:S02]  /*716c0*/  STL.64 [R1+0x2e50], R14 ;  /* 0x002e500e01007387 */ /* 0x000fe40000100a00 */
[----:B------:R0:W-:Y:S02]  /*716d0*/  STL.64 [R1+0x2e48], R12 ;  /* 0x002e480c01007387 */ /* 0x0001e40000100a00 */
[----:B0-----:R-:W4:Y:S01]  /*716e0*/  LDL.LU R12, [R1+0x960] ;  /* 0x00096000010c7983 */ /* 0x001f220000300800 */
[----:B------:R-:W4:Y:S02]  /*716f0*/  LDL.LU R13, [R1+0x964] ;  /* 0x00096400010d7983 */ /* 0x000f240000300800 */
[----:B------:R-:W4:Y:S02]  /*71700*/  LDL.LU R14, [R1+0x968] ;  /* 0x00096800010e7983 */ /* 0x000f240000300800 */
[----:B------:R-:W4:Y:S01]  /*71710*/  LDL.LU R15, [R1+0x96c] ;  /* 0x00096c00010f7983 */ /* 0x000f220000300800 */
[----:B---3--:R-:W-:Y:S01]  /*71720*/  HMMA.16816.F32 R20, R20, R8, R24 ;  /* 0x000000081414723c */ /* 0x008fe20000001818 */
[----:B------:R-:W2:Y:S01]  /*71730*/  LDL.LU.64 R26, [R1+0x2f10] ;  /* 0x002f1000011a7983 */ /* 0x000ea20000300a00 */
[----:B------:R-:W2:Y:S01]  /*71740*/  LDL.LU.64 R24, [R1+0x2f08] ;  /* 0x002f080001187983 */ /* 0x000ea20000300a00 */
[----:B------:R-:W-:Y:S01]  /*71750*/  MOV R3, R4 ;  /* 0x0000000400037202 */ /* 0x000fe20000000f00 */
[----:B------:R-:W-:Y:S11]  /*71760*/  IMAD.MOV.U32 R28, RZ, RZ, R5 ;  /* 0x000000ffff1c7224 */ /* 0x000ff600078e0005 */
[----:B------:R-:W-:Y:S08]  /*71770*/  @!UPT UIADD3 URZ, URZ, URZ, URZ ;  /* 0x0000003f3f3ff290 */ /* 0x000ff0000fffe03f */
[----:B------:R0:W-:Y:S01]  /*71780*/  STL.64 [R1+0x2d0], R20 ;  /* 0x0002d01401007387 */ /* 0x0001e20000100a00 */
[----:B------:R-:W-:Y:S03]  /*71790*/  STL.64 [R1+0x2d8], R22 ;  /* 0x0002d81601007387 */ /* 0x000fe60000100a00 */
[----:B0-----:R-:W3:Y:S01]  /*717a0*/  LDL.LU.64 R20, [R1+0x90] ;  /* 0x0000900001147983 */ /* 0x001ee20000300a00 */
[----:B------:R0:W-:Y:S03]  /*717b0*/  STL.64 [R1+0x2e88], R8 ;  /* 0x002e880801007387 */ /* 0x0001e60000100a00 */
[----:B0-----:R-:W3:Y:S01]  /*717c0*/  LDL.LU.64 R8, [R1+0x80] ;  /* 0x0000800001087983 */ /* 0x001ee20000300a00 */
        /* <DEDUP_REMOVED lines=8> */
[----:B------:R-:W-:Y:S01]  /*71850*/  STL [R1+0x2e3c], R28 ;  /* 0x002e3c1c01007387 */ /* 0x000fe20000100800 */
[----:B------:R-:W-:Y:S01]  /*71860*/  STL [R1+0x2e38], R3 ;  /* 0x002e380301007387 */ /* 0x000fe20000100800 */
[----:B--2---:R-:W-:Y:S01]  /*71870*/  HMMA.16816.F32 R16, R24, R4, R16 ;  /* 0x000000041810723c */ /* 0x004fe20000001810 */
[----:B------:R-:W-:-:S02]  /*71880*/  MOV R0, R4 ;  /* 0x0000000400007202 */ /* 0x000fc40000000f00 */
[----:B------:R-:W-:Y:S11]  /*71890*/  MOV R2, R5 ;  /* 0x0000000500027202 */ /* 0x000ff60000000f00 */
[----:B------:R-:W-:Y:S09]  /*718a0*/  @!UPT UIADD3 URZ, URZ, URZ, URZ ;  /* 0x0000003f3f3ff290 */ /* 0x000ff2000fffe03f */
[----:B------:R0:W-:Y:S01]  /*718b0*/  STL.64 [R1+0x2b0], R16 ;  /* 0x0002b01001007387 */ /* 0x0001e20000100a00 */
[----:B------:R1:W-:Y:S03]  /*718c0*/  STL.64 [R1+0x2b8], R18 ;  /* 0x0002b81201007387 */ /* 0x0003e60000100a00 */
[----:B0-----:R-:W2:Y:S01]  /*718d0*/  LDL.LU.64 R16, [R1+0x2ee8] ;  /* 0x002ee80001107983 */ /* 0x001ea20000300a00 */
[----:B------:R-:W2:Y:S02]  /*718e0*/  LDL.LU.64 R6, [R1+0x2ee0] ;  /* 0x002ee00001067983 */ /* 0x000ea40000300a00 */
[----:B------:R-:W2:Y:S02]  /*718f0*/  LDL.LU.64 R4, [R1+0x2ed8] ;  /* 0x002ed80001047983 */ /* 0x000ea40000300a00 */
[----:B------:R-:W-:Y:S01]  /*71900*/  STL [R1+0x2e44], R2 ;  /* 0x002e440201007387 */ /* 0x000fe20000100800 */
[----:B------:R-:W-:Y:S01]  /*71910*/  STL [R1+0x2e40], R0 ;  /* 0x002e400001007387 */ /* 0x000fe20000100800 */
[C---:B--2---:R-:W-:Y:S11]  /*71920*/  HMMA.16816.F32 R4, R24.reuse, R16, R4 ;  /* 0x000000101804723c */ /* 0x044ff60000001804 */
[----:B------:R-:W-:Y:S11]  /*71930*/  @!UPT UIADD3 URZ, URZ, URZ, URZ ;  /* 0x0000003f3f3ff290 */ /* 0x000ff6000fffe03f */
[----:B------:R-:W-:Y:S01]  /*71940*/  @!UPT UIADD3 URZ, URZ, URZ, URZ ;  /* 0x0000003f3f3ff290 */ /* 0x000fe2000fffe03f */
[----:B------:R-:W-:Y:S01]  /*71950*/  STL.64 [R1+0x2a0], R4 ;  /* 0x0002a00401007387 */ /* 0x000fe20000100a00 */
[----:B------:R0:W-:Y:S02]  /*71960*/  STL.64 [R1+0x2a8], R6 ;  /* 0x0002a80601007387 */ /* 0x0001e40000100a00 */
[----:B-1----:R-:W2:Y:S02]  /*71970*/  LDL.LU.64 R18, [R1+0x2ed0] ;  /* 0x002ed00001127983 */ /* 0x002ea40000300a00 */
[----:B0-----:R-:W-:Y:S01]  /*71980*/  IMAD.MOV.U32 R6, RZ, RZ, R16 ;  /* 0x000000ffff067224 */ /* 0x001fe200078e0010 */
[----:B------:R-:W-:Y:S02]  /*71990*/  MOV R7, R17 ;  /* 0x0000001100077202 */ /* 0x000fe40000000f00 */
[----:B------:R-:W2:Y:S01]  /*719a0*/  LDL.LU.64 R16, [R1+0x2ec8] ;  /* 0x002ec80001107983 */ /* 0x000ea20000300a00 */
[----:B---3--:R-:W-:Y:S01]  /*719b0*/  MOV R4, R20 ;  /* 0x0000001400047202 */ /* 0x008fe20000000f00 */
[----:B------:R-:W-:Y:S01]  /*719c0*/  IMAD.MOV.U32 R5, RZ, RZ, R21 ;  /* 0x000000ffff057224 */ /* 0x000fe200078e0015 */
[----:B--2---:R-:W-:Y:S11]  /*719d0*/  HMMA.16816.F32 R16, R24, R20, R16 ;  /* 0x000000141810723c */ /* 0x004ff60000001810 */
[----:B------:R-:W-:Y:S11]  /*719e0*/  @!UPT UIADD3 URZ, URZ, URZ, URZ ;  /* 0x0000003f3f3ff290 */ /* 0x000ff6000fffe03f */
[----:B------:R-:W-:Y:S01]  /*719f0*/  @!UPT UIADD3 URZ, URZ, URZ, URZ ;  /* 0x0000003f3f3ff290 */ /* 0x000fe2000fffe03f */
[----:B------:R0:W-:Y:S01]  /*71a00*/  STL.64 [R1+0x290], R16 ;  /* 0x0002901001007387 */ /* 0x0001e20000100a00 */
[----:B------:R-:W-:Y:S03]  /*71a10*/  STL.64 [R1+0x298], R18 ;  /* 0x0002981201007387 */ /* 0x000fe60000100a00 */
[----:B0-----:R-:W4:Y:S01]  /*71a20*/  LDL.LU.64 R16, [R1+0x2ec0] ;  /* 0x002ec00001107983 */ /* 0x001f220000300a00 */
[----:B------:R-:W2:Y:S02]  /*71a30*/  LDL.LU.64 R20, [R1+0x60] ;  /* 0x0000600001147983 */ /* 0x000ea40000300a00 */
[----:B------:R-:W-:Y:S02]  /*71a40*/  STL.64 [R1+0x2e70], R6 ;  /* 0x002e700601007387 */ /* 0x000fe40000100a00 */
[----:B------:R0:W-:Y:S02]  /*71a50*/  STL.64 [R1+0x2e68], R4 ;  /* 0x002e680401007387 */ /* 0x0001e40000100a00 */
[----:B0-----:R-:W3:Y:S01]  /*71a60*/  LDL.LU R4, [R1+0x970] ;  /* 0x0009700001047983 */ /* 0x001ee20000300800 */
[----:B------:R-:W3:Y:S02]  /*71a70*/  LDL.LU R5, [R1+0x974] ;  /* 0x0009740001057983 */ /* 0x000ee40000300800 */
[----:B------:R-:W3:Y:S02]  /*71a80*/  LDL.LU R6, [R1+0x978] ;  /* 0x0009780001067983 */ /* 0x000ee40000300800 */
[----:B------:R-:W3:Y:S01]  /*71a90*/  LDL.LU R7, [R1+0x97c] ;  /* 0x00097c0001077983 */ /* 0x000ee20000300800 */
[----:B------:R-:W-:-:S02]  /*71aa0*/  MOV R28, R8 ;  /* 0x00000008001c7202 */ /* 0x000fc40000000f00 */
[----:B------:R-:W-:Y:S01]  /*71ab0*/  MOV R3, R9 ;  /* 0x0000000900037202 */ /* 0x000fe20000000f00 */
[C---:B---3--:R-:W-:Y:S08]  /*71ac0*/  HMMA.16816.F32 R4, R24.reuse, R8, R4 ;  /* 0x000000081804723c */ /* 0x048ff00000001804 */
[C---:B----4-:R-:W-:Y:S11]  /*71ad0*/  HMMA.16816.F32 R8, R24.reuse, R16, R12 ;  /* 0x000000101808723c */ /* 0x050ff6000000180c */
[----:B------:R-:W-:Y:S04]  /*71ae0*/  @!UPT UIADD3 URZ, URZ, URZ, URZ ;  /* 0x0000003f3f3ff290 */ /* 0x000fe8000fffe03f */
[----:B------:R0:W-:Y:S01]  /*71af0*/  STL.64 [R1+0x280], R4 ;  /* 0x0002800401007387 */ /* 0x0001e20000100a00 */
[----:B------:R1:W-:Y:S03]  /*71b00*/  STL.64 [R1+0x288], R6 ;  /* 0x0002880601007387 */ /* 0x0003e60000100a00 */
[----:B0-----:R-:W3:Y:S04]  /*71b10*/  LDL.LU R4, [R1+0x9f0] ;  /* 0x0009f00001047983 */ /* 0x001ee80000300800 */
[----:B------:R0:W-:Y:S02]  /*71b20*/  STL.64 [R1+0x270], R8 ;  /* 0x0002700801007387 */ /* 0x0001e40000100a00 */
[----:B------:R4:W-:Y:S02]  /*71b30*/  STL.64 [R1+0x278], R10 ;  /* 0x0002780a01007387 */ /* 0x0009e40000100a00 */
[----:B------:R-:W3:Y:S01]  /*71b40*/  LDL.LU R5, [R1+0x9f4] ;  /* 0x0009f40001057983 */ /* 0x000ee20000300800 */
[----:B-1----:R-:W2:Y:S01]  /*71b50*/  LDL.LU R6, [R1+0x9f8] ;  /* 0x0009f80001067983 */ /* 0x002ea20000300800 */
[----:B------:R-:W2:Y:S03]  /*71b60*/  LDL.LU R7, [R1+0x9fc] ;  /* 0x0009fc0001077983 */ /* 0x000ea60000300800 */
[----:B0-----:R-:W2:Y:S01]  /*71b70*/  LDL.LU R8, [R1+0xa00] ;  /* 0x000a000001087983 */ /* 0x001ea20000300800 */
[----:B------:R-:W2:Y:S02]  /*71b80*/  LDL.LU R9, [R1+0xa04] ;  /* 0x000a040001097983 */ /* 0x000ea40000300800 */
[----:B----4-:R-:W4:Y:S02]  /*71b90*/  LDL.LU R10, [R1+0xa08] ;  /* 0x000a0800010a7983 */ /* 0x010f240000300800 */
[----:B------:R-:W4:Y:S01]  /*71ba0*/  LDL.LU R11, [R1+0xa0c] ;  /* 0x000a0c00010b7983 */ /* 0x000f220000300800 */
[----:B------:R-:W2:Y:S04]  /*71bb0*/  LDL R12, [R1+0x1b18] ;  /* 0x001b1800010c7983 */ /* 0x000ea80000100800 */
[----:B--2---:R0:W-:Y:S04]  /*71bc0*/  STL [R1+0x2ebc], R12 ;  /* 0x002ebc0c01007387 */ /* 0x0041e80000100800 */
[----:B0-----:R-:W2:Y:S01]  /*71bd0*/  LDL.LU R12, [R1+0x950] ;  /* 0x00095000010c7983 */ /* 0x001ea20000300800 */
[----:B------:R-:W2:Y:S02]  /*71be0*/  LDL.LU R13, [R1+0x954] ;  /* 0x00095400010d7983 */ /* 0x000ea40000300800 */
[----:B------:R-:W2:Y:S02]  /*71bf0*/  LDL.LU R14, [R1+0x958] ;  /* 0x00095800010e7983 */ /* 0x000ea40000300800 */
[----:B------:R-:W2:Y:S01]  /*71c00*/  LDL.LU R15, [R1+0x95c] ;  /* 0x00095c00010f7983 */ /* 0x000ea20000300800 */
[----:B----4-:R-:W-:Y:S01]  /*71c10*/  STL.64 [R1+0x2e98], R10 ;  /* 0x002e980a01007387 */ /* 0x010fe20000100a00 */
[----:B------:R0:W-:Y:S03]  /*71c20*/  STL.64 [R1+0x2e90], R8 ;  /* 0x002e900801007387 */ /* 0x0001e60000100a00 */
[----:B0-----:R-:W4:Y:S04]  /*71c30*/  LDL.LU.64 R8, [R1+0x20] ;  /* 0x0000200001087983 */ /* 0x001f280000300a00 */
[----:B----4-:R0:W-:Y:S04]  /*71c40*/  STL.64 [R1+0x2ea0], R8 ;  /* 0x002ea00801007387 */ /* 0x0101e80000100a00 */
[----:B0-----:R-:W4:Y:S01]  /*71c50*/  LDL.LU.64 R8, [R1+0x30] ;  /* 0x0000300001087983 */ /* 0x001f220000300a00 */
[----:B--2---:R-:W-:Y:S03]  /*71c60*/  HMMA.16816.F32 R12, R24, R20, R12 ;  /* 0x00000014180c723c */ /* 0x004fe6000000180c */
[----:B----4-:R0:W-:Y:S04]  /*71c70*/  STL.64 [R1+0x2ea8], R8 ;  /* 0x002ea80801007387 */ /* 0x0101e80000100a00 */
[----:B0-----:R-:W2:Y:S04]  /*71c80*/  LDL.LU.64 R8, [R1+0x40] ;  /* 0x0000400001087983 */ /* 0x001ea80000300a00 */
[----:B--2---:R0:W-:Y:S04]  /*71c90*/  STL.64 [R1+0x2eb0], R8 ;  /* 0x002eb00801007387 */ /* 0x0041e80000100a00 */
[----:B0-----:R-:W2:Y:S01]  /*71ca0*/  LDL.LU R8, [R1+0xa40] ;  /* 0x000a400001087983 */ /* 0x001ea20000300800 */
[----:B------:R-:W2:Y:S02]  /*71cb0*/  LDL.LU R9, [R1+0xa44] ;  /* 0x000a440001097983 */ /* 0x000ea40000300800 */
[----:B------:R-:W2:Y:S02]  /*71cc0*/  LDL.LU R10, [R1+0xa48] ;  /* 0x000a4800010a7983 */ /* 0x000ea40000300800 */
[----:B------:R-:W2:Y:S01]  /*71cd0*/  LDL.LU R11, [R1+0xa4c] ;  /* 0x000a4c00010b7983 */ /* 0x000ea20000300800 */
[----:B------:R-:W-:Y:S01]  /*71ce0*/  STL.64 [R1+0x2e80], R6 ;  /* 0x002e800601007387 */ /* 0x000fe20000100a00 */
[----:B---3--:R0:W-:Y:S03]  /*71cf0*/  STL.64 [R1+0x2e78], R4 ;  /* 0x002e780401007387 */ /* 0x0081e60000100a00 */
[----:B0-----:R-:W3:Y:S01]  /*71d00*/  LDL.LU.64 R4, [R1+0x10] ;  /* 0x0000100001047983 */ /* 0x001ee20000300a00 */
[----:B------:R-:W4:Y:S02]  /*71d10*/  LDL.LU.64 R16, [R1] ;  /* 0x0000000001107983 */ /* 0x000f240000300a00 */
[----:B------:R0:W-:Y:S02]  /*71d20*/  STL.64 [R1+0x260], R12 ;  /* 0x0002600c01007387 */ /* 0x0001e40000100a00 */
[----:B------:R-:W-:Y:S01]  /*71d30*/  STL.64 [R1+0x268], R14 ;  /* 0x0002680e01007387 */ /* 0x000fe20000100a00 */
[----:B0-----:R-:W2:Y:S01]  /*71d40*/  LDL.LU R12, [R1+0x2ebc] ;  /* 0x002ebc00010c7983 */ /* 0x001ea20000300800 */
[----:B------:R-:W-:Y:S01]  /*71d50*/  IMAD.MOV.U32 R2, RZ, RZ, R20 ;  /* 0x000000ffff027224 */ /* 0x000fe200078e0014 */
[----:B------:R-:W-:-:S02]  /*71d60*/  MOV R0, R21 ;  /* 0x0000001500007202 */ /* 0x000fc40000000f00 */
[----:B--2---:R0:W1:Y:S04]  /*71d70*/  LDSM.16.M88.4 R20, [R12+0x30000] ;  /* 0x030000000c14783b */ /* 0x0040680000000200 */
[----:B0-----:R-:W2:Y:S01]  /*71d80*/  LDL.LU R12, [R1+0x9e0] ;  /* 0x0009e000010c7983 */ /* 0x001ea20000300800 */
[----:B------:R-:W2:Y:S02]  /*71d90*/  LDL.LU R13, [R1+0x9e4] ;  /* 0x0009e400010d7983 */ /* 0x000ea40000300800 */
[----:B------:R-:W2:Y:S02]  /*71da0*/  LDL.LU R14, [R1+0x9e8] ;  /* 0x0009e800010e7983 */ /* 0x000ea40000300800 */
[----:B------:R-:W2:Y:S01]  /*71db0*/  LDL.LU R15, [R1+0x9ec] ;  /* 0x0009ec00010f7983 */ /* 0x000ea20000300800 */
[----:B-1----:R-:W-:Y:S01]  /*71dc0*/  STL.64 [R1+0x2ce8], R22 ;  /* 0x002ce81601007387 */ /* 0x002fe20000100a00 */
[----:B------:R0:W-:Y:S03]  /*71dd0*/  STL.64 [R1+0x2ce0], R20 ;  /* 0x002ce01401007387 */ /* 0x0001e60000100a00 */
[----:B0-----:R-:W2:Y:S01]  /*71de0*/  LDL.LU R20, [R1+0x50] ;  /* 0x0000500001147983 */ /* 0x001ea20000300800 */
[----:B------:R-:W-:-:S02]  /*71df0*/  MOV R21, R29 ;  /* 0x0000001d00157202 */ /* 0x000fc40000000f00 */
[----:B------:R-:W3:Y:S05]  /*71e00*/  LDL.LU R29, [R1+0x2eb8] ;  /* 0x002eb800011d7983 */ /* 0x000eea0000300800 */
[C---:B--2---:R-:W-:Y:S11]  /*71e10*/  HMMA.16816.F32 R8, R24.reuse, R20, R8 ;  /* 0x000000141808723c */ /* 0x044ff60000001808 */
[----:B------:R-:W-:Y:S11]  /*71e20*/  @!UPT UIADD3 URZ, URZ, URZ, URZ ;  /* 0x0000003f3f3ff290 */ /* 0x000ff6000fffe03f */
[----:B------:R-:W-:Y:S01]  /*71e30*/  @!UPT UIADD3 URZ, URZ, URZ, URZ ;  /* 0x0000003f3f3ff290 */ /* 0x000fe2000fffe03f */
[----:B------:R0:W-:Y:S01]  /*71e40*/  STL.64 [R1+0x250], R8 ;  /* 0x0002500801007387 */ /* 0x0001e20000100a00 */
[----:B------:R-:W-:Y:S03]  /*71e50*/  STL.64 [R1+0x258], R10 ;  /* 0x0002580a01007387 */ /* 0x000fe60000100a00 */
[----:B0-----:R-:W2:Y:S01]  /*71e60*/  LDL.LU.64 R8, [R1+0x2eb0] ;  /* 0x002eb00001087983 */ /* 0x001ea20000300a00 */
[----:B------:R0:W-:Y:S02]  /*71e70*/  STL [R1+0x2d7c], R20 ;  /* 0x002d7c1401007387 */ /* 0x0001e40000100800 */
[----:B------:R1:W-:Y:S01]  /*71e80*/  STL [R1+0x2d78], R21 ;  /* 0x002d781501007387 */ /* 0x0003e20000100800 */
[----:B0-----:R-:W2:Y:S01]  /*71e90*/  LDL.LU R20, [R1+0xa30] ;  /* 0x000a300001147983 */ /* 0x001ea20000300800 */
[----:B-1----:R-:W2:Y:S02]  /*71ea0*/  LDL.LU R21, [R1+0xa34] ;  /* 0x000a340001157983 */ /* 0x002ea40000300800 */
[----:B------:R-:W2:Y:S02]  /*71eb0*/  LDL.LU R22, [R1+0xa38] ;  /* 0x000a380001167983 */ /* 0x000ea40000300800 */
[----:B------:R-:W2:Y:S02]  /*71ec0*/  LDL.LU R23, [R1+0xa3c] ;  /* 0x000a3c0001177983 */ /* 0x000ea40000300800 */
[C---:B--2---:R-:W-:Y:S11]  /*71ed0*/  HMMA.16816.F32 R20, R24.reuse, R8, R20 ;  /* 0x000000081814723c */ /* 0x044ff60000001814 */
[----:B------:R-:W-:Y:S11]  /*71ee0*/  @!UPT UIADD3 URZ, URZ, URZ, URZ ;  /* 0x0000003f3f3ff290 */ /* 0x000ff6000fffe03f */
[----:B------:R-:W-:Y:S01]  /*71ef0*/  @!UPT UIADD3 URZ, URZ, URZ, URZ ;  /* 0x0000003f3f3ff290 */ /* 0x000fe2000fffe03f */
[----:B------:R-:W-:Y:S01]  /*71f00*/  STL.64 [R1+0x240], R20 ;  /* 0x0002401401007387 */ /* 0x000fe20000100a00 */
[----:B------:R0:W-:Y:S02]  /*71f10*/  STL.64 [R1+0x248], R22 ;  /* 0x0002481601007387 */ /* 0x0001e40000100a00 */
[----:B0-----:R-:W-:Y:S01]  /*71f20*/  MOV R22, R9 ;  /* 0x0000000900167202 */ /* 0x001fe20000000f00 */
[----:B------:R-:W-:Y:S02]  /*71f30*/  IMAD.MOV.U32 R23, RZ, RZ, R8 ;  /* 0x000000ffff177224 */ /* 0x000fe400078e0008 */
[----:B------:R-:W2:Y:S02]  /*71f40*/  LDL.LU.64 R8, [R1+0x2ea8] ;  /* 0x002ea80001087983 */ /* 0x000ea40000300a00 */
[----:B------:R0:W-:Y:S02]  /*71f50*/  STL [R1+0x2d84], R22 ;  /* 0x002d841601007387 */ /* 0x0001e40000100800 */
[----:B------:R1:W-:Y:S02]  /*71f60*/  STL [R1+0x2d80], R23 ;  /* 0x002d801701007387 */ /* 0x0003e40000100800 */
[----:B------:R-:W2:Y:S01]  /*71f70*/  LDL.LU R20, [R1+0xa20] ;  /* 0x000a200001147983 */ /* 0x000ea20000300800 */
[----:B------:R-:W2:Y:S04]  /*71f80*/  LDL.LU R21, [R1+0xa24] ;  /* 0x000a240001157983 */ /* 0x000ea80000300800 */
[----:B0-----:R-:W2:Y:S01]  /*71f90*/  LDL.LU R22, [R1+0xa28] ;  /* 0x000a280001167983 */ /* 0x001ea20000300800 */
[----:B-1----:R-:W2:Y:S02]  /*71fa0*/  LDL.LU R23, [R1+0xa2c] ;  /* 0x000a2c0001177983 */ /* 0x002ea40000300800 */
        /* <DEDUP_REMOVED lines=8> */
[----:B------:R-:W-:Y:S02]  /*72030*/  STL [R1+0x2d8c], R21 ;  /* 0x002d8c1501007387 */ /* 0x000fe40000100800 */
[----:B------:R0:W-:Y:S02]  /*72040*/  STL [R1+0x2d88], R20 ;  /* 0x002d881401007387 */ /* 0x0001e40000100800 */
        /* <DEDUP_REMOVED lines=8> */
[----:B------:R0:W-:Y:S02]  /*720d0*/  STL.64 [R1+0x228], R22 ;  /* 0x0002281601007387 */ /* 0x0001e40000100a00 */
[----:B------:R-:W3:Y:S01]  /*720e0*/  LDL.LU.64 R10, [R1+0x2e98] ;  /* 0x002e9800010a7983 */ /* 0x000ee20000300a00 */
[----:B0-----:R-:W-:Y:S02]  /*720f0*/  MOV R22, R8 ;  /* 0x0000000800167202 */ /* 0x001fe40000000f00 */
[----:B------:R-:W-:Y:S02]  /*72100*/  MOV R23, R9 ;  /* 0x0000000900177202 */ /* 0x000fe40000000f00 */
[----:B------:R-:W3:Y:S02]  /*72110*/  LDL.LU.64 R8, [R1+0x2e90] ;  /* 0x002e900001087983 */ /* 0x000ee40000300a00 */
[C---:B---3--:R-:W-:Y:S11]  /*72120*/  HMMA.16816.F32 R8, R24.reuse, R4, R8 ;  /* 0x000000041808723c */ /* 0x048ff60000001808 */
[----:B------:R-:W-:Y:S11]  /*72130*/  @!UPT UIADD3 URZ, URZ, URZ, URZ ;  /* 0x0000003f3f3ff290 */ /* 0x000ff6000fffe03f */
[----:B------:R-:W-:Y:S01]  /*72140*/  @!UPT UIADD3 URZ, URZ, URZ, URZ ;  /* 0x0000003f3f3ff290 */ /* 0x000fe2000fffe03f */
[----:B------:R0:W-:Y:S01]  /*72150*/  STL.64 [R1+0x210], R8 ;  /* 0x0002100801007387 */ /* 0x0001e20000100a00 */
[----:B------:R1:W-:Y:S03]  /*72160*/  STL.64 [R1+0x218], R10 ;  /* 0x0002180a01007387 */ /* 0x0003e60000100a00 */
[----:B0-----:R-:W2:Y:S01]  /*72170*/  LDL.LU.64 R8, [R1+0x2e88] ;  /* 0x002e880001087983 */ /* 0x001ea20000300a00 */
[----:B-1----:R-:W-:Y:S01]  /*72180*/  IMAD.MOV.U32 R11, RZ, RZ, R4 ;  /* 0x000000ffff0b7224 */ /* 0x002fe200078e0004 */
[----:B------:R-:W-:Y:S01]  /*72190*/  MOV R10, R5 ;  /* 0x00000005000a7202 */ /* 0x000fe20000000f00 */
[----:B------:R-:W3:Y:S01]  /*721a0*/  LDL.LU.64 R6, [R1+0x2e80] ;  /* 0x002e800001067983 */ /* 0x000ee20000300a00 */
[----:B------:R-:W3:Y:S01]  /*721b0*/  LDL.LU.64 R4, [R1+0x2e78] ;  /* 0x002e780001047983 */ /* 0x000ee20000300a00 */
[----:B----4-:R-:W-:Y:S01]  /*721c0*/  MOV R21, R16 ;  /* 0x0000001000157202 */ /* 0x010fe20000000f00 */
[----:B------:R-:W-:Y:S01]  /*721d0*/  IMAD.MOV.U32 R20, RZ, RZ, R17 ;  /* 0x000000ffff147224 */ /* 0x000fe200078e0011 */
[C---:B---3--:R-:W-:Y:S11]  /*721e0*/  HMMA.16816.F32 R4, R24.reuse, R16, R4 ;  /* 0x000000101804723c */ /* 0x048ff60000001804 */
[----:B------:R-:W-:Y:S11]  /*721f0*/  @!UPT UIADD3 URZ, URZ, URZ, URZ ;  /* 0x0000003f3f3ff290 */ /* 0x000ff6000fffe03f */
[----:B------:R-:W-:Y:S01]  /*72200*/  @!UPT UIADD3 URZ, URZ, URZ, URZ ;  /* 0x0000003f3f3ff290 */ /* 0x000fe2000fffe03f */
[----:B------:R-:W-:Y:S01]  /*72210*/  STL.64 [R1+0x200], R4 ;  /* 0x0002000401007387 */ /* 0x000fe20000100a00 */
[----:B------:R0:W-:Y:S03]  /*72220*/  STL.64 [R1+0x208], R6 ;  /* 0x0002080601007387 */ /* 0x0001e60000100a00 */
[----:B0-----:R-:W3:Y:S01]  /*72230*/  LDL.LU.64 R6, [R1+0x2e70] ;  /* 0x002e700001067983 */ /* 0x001ee20000300a00 */
[----:B------:R-:W4:Y:S02]  /*72240*/  LDL.LU.64 R4, [R1+0x2e68] ;  /* 0x002e680001047983 */ /* 0x000f240000300a00 */
[----:B------:R-:W2:Y:S02]  /*72250*/  LDL.LU.64 R18, [R1+0x2e60] ;  /* 0x002e600001127983 */ /* 0x000ea40000300a00 */
[----:B------:R-:W2:Y:S01]  /*72260*/  LDL.LU.64 R16, [R1+0x2e58] ;  /* 0x002e580001107983 */ /* 0x000ea20000300a00 */
[----:B------:R-:W-:Y:S01]  /*72270*/  STL.64 [R1+0x2d98], R22 ;  /* 0x002d981601007387 */ /* 0x000fe20000100a00 */
[----:B------:R0:W-:Y:S03]  /*72280*/  STL.64 [R1+0x2d90], R20 ;  /* 0x002d901401007387 */ /* 0x0001e60000100a00 */
[----:B0-----:R-:W3:Y:S01]  /*72290*/  LDL.LU R20, [R1+0x940] ;  /* 0x0009400001147983 */ /* 0x001ee20000300800 */
[----:B------:R-:W3:Y:S02]  /*722a0*/  LDL.LU R21, [R1+0x944] ;  /* 0x0009440001157983 */ /* 0x000ee40000300800 */
[----:B------:R-:W3:Y:S01]  /*722b0*/  LDL.LU R22, [R1+0x948] ;  /* 0x0009480001167983 */ /* 0x000ee20000300800 */
        /* <DEDUP_REMOVED lines=8> */
[----:B------:R-:W3:Y:S02]  /*72340*/  LDL.LU.64 R12, [R1+0x2e48] ;  /* 0x002e4800010c7983 */ /* 0x000ee40000300a00 */
[----:B------:R-:W-:Y:S02]  /*72350*/  STL.64 [R1+0x2d10], R18 ;  /* 0x002d101201007387 */ /* 0x000fe40000100a00 */
[----:B------:R0:W-:Y:S02]  /*72360*/  STL.64 [R1+0x2d08], R16 ;  /* 0x002d081001007387 */ /* 0x0001e40000100a00 */
[----:B0-----:R-:W4:Y:S01]  /*72370*/  LDL.LU R16, [R1+0x9d0] ;  /* 0x0009d00001107983 */ /* 0x001f220000300800 */
[----:B------:R-:W4:Y:S02]  /*72380*/  LDL.LU R17, [R1+0x9d4] ;  /* 0x0009d40001117983 */ /* 0x000f240000300800 */
[----:B------:R-:W4:Y:S02]  /*72390*/  LDL.LU R18, [R1+0x9d8] ;  /* 0x0009d80001127983 */ /* 0x000f240000300800 */
[----:B------:R-:W4:Y:S01]  /*723a0*/  LDL.LU R19, [R1+0x9dc] ;  /* 0x0009dc0001137983 */ /* 0x000f220000300800 */
[----:B------:R-:W-:Y:S04]  /*723b0*/  STL [R1+0x2508], R29 ;  /* 0x0025081d01007387 */ /* 0x000fe80000100800 */
[----:B--2---:R-:W-:Y:S01]  /*723c0*/  STL.64 [R1+0x2d00], R14 ;  /* 0x002d000e01007387 */ /* 0x004fe20000100a00 */
[----:B---3--:R0:W-:Y:S01]  /*723d0*/  STL.64 [R1+0x2cf8], R12 ;  /* 0x002cf80c01007387 */ /* 0x0081e20000100a00 */
[C---:B----4-:R-:W-:Y:S08]  /*723e0*/  HMMA.16816.F32 R16, R24.reuse, R12, R16 ;  /* 0x0000000c1810723c */ /* 0x050ff00000001810 */
[----:B0-----:R-:W-:Y:S11]  /*723f0*/  HMMA.16816.F32 R12, R24, R8, R20 ;  /* 0x00000008180c723c */ /* 0x001ff60000001814 */
[----:B------:R-:W-:Y:S04]  /*72400*/  @!UPT UIADD3 URZ, URZ, URZ, URZ ;  /* 0x0000003f3f3ff290 */ /* 0x000fe8000fffe03f */
[----:B------:R0:W-:Y:S01]  /*72410*/  STL.64 [R1+0x1e0], R16 ;  /* 0x0001e01001007387 */ /* 0x0001e20000100a00 */
[----:B------:R-:W-:Y:S02]  /*72420*/  STL.64 [R1+0x1e8], R18 ;  /* 0x0001e81201007387 */ /* 0x000fe40000100a00 */
[----:B0-----:R-:W-:Y:S01]  /*72430*/  IMAD.MOV.U32 R16, RZ, RZ, R2 ;  /* 0x000000ffff107224 */ /* 0x001fe200078e0002 */
[----:B------:R-:W-:Y:S01]  /*72440*/  MOV R17, R0 ;  /* 0x0000000000117202 */ /* 0x000fe20000000f00 */
[----:B------:R-:W2:Y:S03]  /*72450*/  LDL.LU R2, [R1+0x2e44] ;  /* 0x002e440001027983 */ /* 0x000ea60000300800 */
[----:B------:R-:W-:Y:S02]  /*72460*/  STL.64 [R1+0x1d0], R12 ;  /* 0x0001d00c01007387 */ /* 0x000fe40000100a00 */
[----:B------:R-:W-:Y:S02]  /*72470*/  STL.64 [R1+0x1d8], R14 ;  /* 0x0001d80e01007387 */ /* 0x000fe40000100a00 */
[----:B------:R-:W3:Y:S01]  /*72480*/  LDL.LU R0, [R1+0x2e40] ;  /* 0x002e400001007983 */ /* 0x000ee20000300800 */
[----:B------:R0:W-:Y:S02]  /*72490*/  STL.64 [R1+0x2da0], R16 ;  /* 0x002da01001007387 */ /* 0x0001e40000100a00 */
[----:B0-----:R-:W-:Y:S01]  /*724a0*/  MOV R16, R28 ;  /* 0x0000001c00107202 */ /* 0x001fe20000000f00 */
[----:B------:R-:W-:Y:S01]  /*724b0*/  IMAD.MOV.U32 R17, RZ, RZ, R3 ;  /* 0x000000ffff117224 */ /* 0x000fe200078e0003 */
[----:B------:R-:W4:Y:S01]  /*724c0*/  LDL.LU R28, [R1+0x2e3c] ;  /* 0x002e3c00011c7983 */ /* 0x000f220000300800 */
[----:B------:R-:W4:Y:S03]  /*724d0*/  LDL.LU R3, [R1+0x2e38] ;  /* 0x002e380001037983 */ /* 0x000f260000300800 */
[----:B------:R0:W-:Y:S01]  /*724e0*/  STL.64 [R1+0x2db8], R16 ;  /* 0x002db81001007387 */ /* 0x0001e20000100a00 */
[----:B------:R-:W4:Y:S02]  /*724f0*/  LDL.LU R12, [R1+0x160] ;  /* 0x00016000010c7983 */ /* 0x000f240000300800 */
[----:B------:R-:W4:Y:S02]  /*72500*/  LDL.LU R13, [R1+0x164] ;  /* 0x00016400010d7983 */ /* 0x000f240000300800 */
[----:B------:R-:W4:Y:S01]  /*72510*/  LDL.LU R14, [R1+0x168] ;  /* 0x00016800010e7983 */ /* 0x000f220000300800 */
[----:B------:R-:W4:Y:S01]  /*72520*/  LDL.LU R15, [R1+0x16c] ;  /* 0x00016c00010f7983 */ /* 0x000f220000300800 */
[----:B0-----:R-:W-:-:S02]  /*72530*/  MOV R16, R4 ;  /* 0x0000000400107202 */ /* 0x001fc40000000f00 */
[----:B------:R-:W-:Y:S01]  /*72540*/  MOV R17, R5 ;  /* 0x0000000500117202 */ /* 0x000fe20000000f00 */
[----:B------:R-:W4:Y:S01]  /*72550*/  LDL.LU R4, [R1+0x2e34] ;  /* 0x002e340001047983 */ /* 0x000f220000300800 */
[----:B------:R-:W4:Y:S03]  /*72560*/  LDL.LU R5, [R1+0x2e30] ;  /* 0x002e300001057983 */ /* 0x000f260000300800 */
[----:B------:R0:W-:Y:S02]  /*72570*/  STL.64 [R1+0x2dd0], R16 ;  /* 0x002dd01001007387 */ /* 0x0001e40000100a00 */
[----:B0-----:R-:W-:Y:S01]  /*72580*/  IMAD.MOV.U32 R16, RZ, RZ, R6 ;  /* 0x000000ffff107224 */ /* 0x001fe200078e0006 */
[----:B------:R-:W-:Y:S01]  /*72590*/  MOV R17, R7 ;  /* 0x0000000700117202 */ /* 0x000fe20000000f00 */
[----:B------:R-:W4:Y:S01]  /*725a0*/  LDL.LU R6, [R1+0x2e2c] ;  /* 0x002e2c0001067983 */ /* 0x000f220000300800 */
[----:B------:R-:W4:Y:S03]  /*725b0*/  LDL.LU R7, [R1+0x2e28] ;  /* 0x002e280001077983 */ /* 0x000f260000300800 */
[----:B------:R2:W-:Y:S02]  /*725c0*/  STL.64 [R1+0x2de8], R16 ;  /* 0x002de81001007387 */ /* 0x0005e40000100a00 */
[----:B--2---:R-:W-:Y:S01]  /*725d0*/  IMAD.MOV.U32 R17, RZ, RZ, R2 ;  /* 0x000000ffff117224 */ /* 0x004fe200078e0002 */
[----:B---3--:R-:W-:-:S02]  /*725e0*/  MOV R16, R0 ;  /* 0x0000000000107202 */ /* 0x008fc40000000f00 */
[----:B------:R-:W2:Y:S01]  /*725f0*/  LDL.LU R0, [R1+0x2e24] ;  /* 0x002e240001007983 */ /* 0x000ea20000300800 */
[----:B------:R-:W3:Y:S02]  /*72600*/  LDL.LU R2, [R1+0x2e20] ;  /* 0x002e200001027983 */ /* 0x000ee40000300800 */
[----:B------:R4:W-:Y:S02]  /*72610*/  STL.64 [R1+0x2e00], R16 ;  /* 0x002e001001007387 */ /* 0x0009e40000100a00 */
[----:B----4-:R-:W-:Y:S02]  /*72620*/  MOV R16, R3 ;  /* 0x0000000300107202 */ /* 0x010fe40000000f00 */
[----:B------:R-:W-:Y:S01]  /*72630*/  MOV R17, R28 ;  /* 0x0000001c00117202 */ /* 0x000fe20000000f00 */
[----:B------:R-:W4:Y:S01]  /*72640*/  LDL.LU R3, [R1+0x2e1c] ;  /* 0x002e1c0001037983 */ /* 0x000f220000300800 */
[----:B------:R-:W2:Y:S03]  /*72650*/  LDL.LU R28, [R1+0x2e18] ;  /* 0x002e1800011c7983 */ /* 0x000ea60000300800 */
        /* <DEDUP_REMOVED lines=32> */
[----:B------:R-:W-:Y:S02]  /*72860*/  STL.64 [R1+0x2cf0], R8 ;  /* 0x002cf00801007387 */ /* 0x000fe40000100a00 */
[----:B------:R-:W-:Y:S01]  /*72870*/  IMAD.MOV.U32 R20, RZ, RZ, R28 ;  /* 0x000000ffff147224 */ /* 0x000fe200078e001c */
[----:B----4-:R-:W-:Y:S01]  /*72880*/  MOV R21, R3 ;  /* 0x0000000300157202 */ /* 0x010fe20000000f00 */
[C---:B--2---:R-:W-:Y:S01]  /*72890*/  HMMA.16816.F32 R16, R4.reuse, R16, R12 ;  /* 0x000000100410723c */ /* 0x044fe2000000180c */
[----:B------:R-:W2:Y:S01]  /*728a0*/  LDL.LU.64 R14, [R1+0x2e10] ;  /* 0x002e1000010e7983 */ /* 0x000ea20000300a00 */
[----:B------:R-:W2:Y:S11]  /*728b0*/  LDL.LU.64 R12, [R1+0x2e08] ;  /* 0x002e0800010c7983 */ /* 0x000eb60000300a00 */
[----:B------:R-:W-:Y:S11]  /*728c0*/  @!UPT UIADD3 URZ, URZ, URZ, URZ ;  /* 0x0000003f3f3ff290 */ /* 0x000ff6000fffe03f */
[----:B------:R-:W-:Y:S02]  /*728d0*/  MOV R28, R16 ;  /* 0x00000010001c7202 */ /* 0x000fe40000000f00 */
[----:B------:R-:W-:Y:S02]  /*728e0*/  MOV R3, R17 ;  /* 0x0000001100037202 */ /* 0x000fe40000000f00 */
[----:B------:R-:W2:Y:S01]  /*728f0*/  LDL.LU.64 R16, [R1+0x2e00] ;  /* 0x002e000001107983 */ /* 0x000ea20000300a00 */
[----:B---3--:R-:W-:Y:S01]  /*72900*/  MOV R22, R2 ;  /* 0x0000000200167202 */ /* 0x008fe20000000f00 */
[----:B------:R-:W-:Y:S02]  /*72910*/  IMAD.MOV.U32 R23, RZ, RZ, R0 ;  /* 0x000000ffff177224 */ /* 0x000fe400078e0000 */
[----:B------:R-:W-:Y:S01]  /*72920*/  IMAD.MOV.U32 R2, RZ, RZ, R18 ;  /* 0x000000ffff027224 */ /* 0x000fe200078e0012 */
[----:B------:R-:W-:Y:S01]  /*72930*/  MOV R0, R19 ;  /* 0x0000001300007202 */ /* 0x000fe20000000f00 */
[----:B------:R-:W3:Y:S04]  /*72940*/  LDL R29, [R1+0x1b18] ;  /* 0x001b1800011d7983 */ /* 0x000ee80000100800 */
[----:B------:R-:W-:Y:S01]  /*72950*/  STL [R1+0x24a0], R0 ;  /* 0x0024a00001007387 */ /* 0x000fe20000100800 */
[----:B------:R-:W-:Y:S02]  /*72960*/  STL [R1+0x249c], R2 ;  /* 0x00249c0201007387 */ /* 0x000fe40000100800 */
[----:B------:R-:W-:Y:S02]  /*72970*/  STL [R1+0x2498], R3 ;  /* 0x0024980301007387 */ /* 0x000fe40000100800 */
[----:B------:R-:W-:Y:S01]  /*72980*/  STL [R1+0x2494], R28 ;  /* 0x0024941c01007387 */ /* 0x000fe20000100800 */
[C---:B--2---:R-:W-:Y:S01]  /*72990*/  HMMA.16816.F32 R16, R4.reuse, R16, R12 ;  /* 0x000000100410723c */ /* 0x044fe2000000180c */
[----:B------:R-:W2:Y:S01]  /*729a0*/  LDL.LU.64 R14, [R1+0x2df8] ;  /* 0x002df800010e7983 */ /* 0x000ea20000300a00 */
[----:B------:R-:W2:Y:S11]  /*729b0*/  LDL.LU.64 R12, [R1+0x2df0] ;  /* 0x002df000010c7983 */ /* 0x000eb60000300a00 */
[----:B------:R-:W-:Y:S10]  /*729c0*/  @!UPT UIADD3 URZ, URZ, URZ, URZ ;  /* 0x0000003f3f3ff290 */ /* 0x000ff4000fffe03f */
[----:B------:R0:W-:Y:S01]  /*729d0*/  STL.64 [R1+0x1b0], R16 ;  /* 0x0001b01001007387 */ /* 0x0001e20000100a00 */
[----:B------:R2:W-:Y:S03]  /*729e0*/  STL.64 [R1+0x1b8], R18 ;  /* 0x0001b81201007387 */ /* 0x0005e60000100a00 */
[----:B0-----:R-:W2:Y:S02]  /*729f0*/  LDL.LU.64 R16, [R1+0x2de8] ;  /* 0x002de80001107983 */ /* 0x001ea40000300a00 */
[----:B--2---:R-:W-:Y:S02]  /*72a00*/  HMMA.16816.F32 R16, R4, R16, R12 ;  /* 0x000000100410723c */ /* 0x004fe4000000180c */
[----:B------:R-:W2:Y:S01]  /*72a10*/  LDL.LU.64 R14, [R1+0x2de0] ;  /* 0x002de000010e7983 */ /* 0x000ea20000300a00 */
[----:B------:R-:W2:Y:S11]  /*72a20*/  LDL.LU.64 R12, [R1+0x2dd8] ;  /* 0x002dd800010c7983 */ /* 0x000eb60000300a00 */
[----:B------:R-:W-:Y:S10]  /*72a30*/  @!UPT UIADD3 URZ, URZ, URZ, URZ ;  /* 0x0000003f3f3ff290 */ /* 0x000ff4000fffe03f */
[----:B------:R-:W-:Y:S01]  /*72a40*/  MOV R0, R16 ;  /* 0x0000001000007202 */ /* 0x000fe20000000f00 */
[----:B------:R-:W-:Y:S02]  /*72a50*/  IMAD.MOV.U32 R2, RZ, RZ, R17 ;  /* 0x000000ffff027224 */ /* 0x000fe400078e0011 */
[----:B------:R-:W2:Y:S01]  /*72a60*/  LDL.LU.64 R16, [R1+0x2dd0] ;  /* 0x002dd00001107983 */ /* 0x000ea20000300a00 */
[----:B------:R-:W-:Y:S02]  /*72a70*/  MOV R3, R18 ;  /* 0x0000001200037202 */ /* 0x000fe40000000f00 */
[----:B------:R-:W-:-:S05]  /*72a80*/  MOV R28, R19 ;  /* 0x00000013001c7202 */ /* 0x000fca0000000f00 */
        /* <DEDUP_REMOVED lines=14> */
[----:B------:R-:W-:Y:S10]  /*72b70*/  @!UPT UIADD3 URZ, URZ, URZ, URZ ;  /* 0x0000003f3f3ff290 */ /* 0x000ff4000fffe03f */
[----:B------:R-:W-:Y:S01]  /*72b80*/  IMAD.MOV.U32 R28, RZ, RZ, R16 ;  /* 0x000000ffff1c7224 */ /* 0x000fe200078e0010 */
[----:B------:R-:W-:Y:S02]  /*72b90*/  MOV R3, R17 ;  /* 0x0000001100037202 */ /* 0x000fe40000000f00 */
[----:B------:R-:W2:Y:S01]  /*72ba0*/  LDL.LU.64 R16, [R1+0x2da0] ;  /* 0x002da00001107983 */ /* 0x000ea20000300a00 */
[----:B------:R-:W-:Y:S01]  /*72bb0*/  HMMA.16816.F32 R24, R4, R24, R20 ;  /* 0x000000180418723c */ /* 0x000fe20000001814 */
[----:B------:R-:W-:Y:S01]  /*72bc0*/  IMAD.MOV.U32 R0, RZ, RZ, R19 ;  /* 0x000000ffff007224 */ /* 0x000fe200078e0013 */
[----:B------:R-:W-:-:S04]  /*72bd0*/  MOV R2, R18 ;  /* 0x0000001200027202 */ /* 0x000fc80000000f00 */
[----:B------:R0:W-:Y:S01]  /*72be0*/  STL [R1+0x24c0], R0 ;  /* 0x0024c00001007387 */ /* 0x0001e20000100800 */
[----:B------:R1:W-:Y:S02]  /*72bf0*/  STL [R1+0x24bc], R2 ;  /* 0x0024bc0201007387 */ /* 0x0003e40000100800 */
[----:B------:R4:W-:Y:S02]  /*72c00*/  STL [R1+0x24b8], R3 ;  /* 0x0024b80301007387 */ /* 0x0009e40000100800 */
[----:B------:R0:W-:Y:S01]  /*72c10*/  STL [R1+0x24b4], R28 ;  /* 0x0024b41c01007387 */ /* 0x0001e20000100800 */
[----:B------:R-:W4:Y:S01]  /*72c20*/  LDL.LU.64 R22, [R1+0x2d98] ;  /* 0x002d980001167983 */ /* 0x000f220000300a00 */
[----:B------:R-:W4:Y:S10]  /*72c30*/  LDL.LU.64 R20, [R1+0x2d90] ;  /* 0x002d900001147983 */ /* 0x000f340000300a00 */
[----:B------:R-:W-:Y:S01]  /*72c40*/  STL.64 [R1+0x170], R24 ;  /* 0x0001701801007387 */ /* 0x000fe20000100a00 */
[----:B------:R-:W-:Y:S02]  /*72c50*/  STL.64 [R1+0x178], R26 ;  /* 0x0001781a01007387 */ /* 0x000fe40000100a00 */
[----:B---3--:R-:W3:Y:S01]  /*72c60*/  LDSM.16.M88.4 R24, [R29+0x30800] ;  /* 0x030800001d18783b */ /* 0x008ee20000000200 */
[----:B--2---:R-:W-:Y:S11]  /*72c70*/  HMMA.16816.F32 R12, R4, R16, R12 ;  /* 0x00000010040c723c */ /* 0x004ff6000000180c */
[----:B------:R-:W-:Y:S11]  /*72c80*/  @!UPT UIADD3 URZ, URZ, URZ, URZ ;  /* 0x0000003f3f3ff290 */ /* 0x000ff6000fffe03f */
[----:B------:R-:W-:Y:S02]  /*72c90*/  @!UPT UIADD3 URZ, URZ, URZ, URZ ;  /* 0x0000003f3f3ff290 */ /* 0x000fe4000fffe03f */
[----:B0-----:R-:W-:Y:S02]  /*72ca0*/  MOV R0, R12 ;  /* 0x0000000c00007202 */ /* 0x001fe40000000f00 */
[----:B-1----:R-:W-:Y:S01]  /*72cb0*/  MOV R2, R13 ;  /* 0x0000000d00027202 */ /* 0x002fe20000000f00 */
[----:B------:R-:W2:Y:S01]  /*72cc0*/  LDL.LU R12, [R1+0xf0] ;  /* 0x0000f000010c7983 */ /* 0x000ea20000300800 */
[----:B----4-:R-:W-:Y:S02]  /*72cd0*/  IMAD.MOV.U32 R3, RZ, RZ, R14 ;  /* 0x000000ffff037224 */ /* 0x010fe400078e000e */
[----:B------:R-:W2:Y:S01]  /*72ce0*/  LDL.LU R13, [R1+0xf4] ;  /* 0x0000f400010d7983 */ /* 0x000ea20000300800 */
[----:B------:R-:W-:Y:S01]  /*72cf0*/  MOV R28, R15 ;  /* 0x0000000f001c7202 */ /* 0x000fe20000000f00 */
[----:B------:R-:W4:Y:S01]  /*72d00*/  LDL.LU R14, [R1+0xf8] ;  /* 0x0000f800010e7983 */ /* 0x000f220000300800 */
[----:B------:R-:W4:Y:S01]  /*72d10*/  LDL.LU R15, [R1+0xfc] ;  /* 0x0000fc00010f7983 */ /* 0x000f220000300800 */
[----:B------:R-:W-:Y:S01]  /*72d20*/  MOV R16, R21 ;  /* 0x0000001500107202 */ /* 0x000fe20000000f00 */
[----:B------:R-:W-:Y:S01]  /*72d30*/  IMAD.MOV.U32 R17, RZ, RZ, R20 ;  /* 0x000000ffff117224 */ /* 0x000fe200078e0014 */
[----:B----4-:R-:W-:Y:S01]  /*72d40*/  STL.64 [R1+0x2d20], R14 ;  /* 0x002d200e01007387 */ /* 0x010fe20000100a00 */
[----:B--2---:R0:W-:Y:S02]  /*72d50*/  STL.64 [R1+0x2d18], R12 ;  /* 0x002d180c01007387 */ /* 0x0041e40000100a00 */
[----:B------:R-:W2:Y:S02]  /*72d60*/  LDL.LU R21, [R1+0x2d8c] ;  /* 0x002d8c0001157983 */ /* 0x000ea40000300800 */
[----:B------:R-:W4:Y:S01]  /*72d70*/  LDL.LU R20, [R1+0x2d88] ;  /* 0x002d880001147983 */ /* 0x000f220000300800 */
        /* <DEDUP_REMOVED lines=8> */
[----:B------:R0:W-:Y:S03]  /*72e00*/  STL.64 [R1+0x2d30], R12 ;  /* 0x002d300c01007387 */ /* 0x0001e60000100a00 */
[----:B------:R1:W-:Y:S01]  /*72e10*/  STL.64 [R1+0x2d40], R16 ;  /* 0x002d401001007387 */ /* 0x0003e20000100a00 */
[----:B0-----:R-:W2:Y:S01]  /*72e20*/  LDL.LU R12, [R1+0x110] ;  /* 0x00011000010c7983 */ /* 0x001ea20000300800 */
[----:B------:R-:W2:Y:S02]  /*72e30*/  LDL.LU R13, [R1+0x114] ;  /* 0x00011400010d7983 */ /* 0x000ea40000300800 */
[----:B------:R-:W2:Y:S02]  /*72e40*/  LDL.LU R14, [R1+0x118] ;  /* 0x00011800010e7983 */ /* 0x000ea40000300800 */
[----:B------:R-:W2:Y:S01]  /*72e50*/  LDL.LU R15, [R1+0x11c] ;  /* 0x00011c00010f7983 */ /* 0x000ea20000300800 */
[----:B------:R-:W3:Y:S01]  /*72e60*/  LDL.LU R8, [R1+0x150] ;  /* 0x0001500001087983 */ /* 0x000ee20000300800 */
[----:B------:R-:W3:Y:S02]  /*72e70*/  LDL.LU R9, [R1+0x154] ;  /* 0x0001540001097983 */ /* 0x000ee40000300800 */
[----:B------:R-:W3:Y:S02]  /*72e80*/  LDL.LU R10, [R1+0x158] ;  /* 0x00015800010a7983 */ /* 0x000ee40000300800 */
[----:B------:R-:W3:Y:S02]  /*72e90*/  LDL.LU R11, [R1+0x15c] ;  /* 0x00015c00010b7983 */ /* 0x000ee40000300800 */
        /* <DEDUP_REMOVED lines=11> */
[----:B----4-:R-:W-:Y:S01]  /*72f50*/  MOV R16, R20 ;  /* 0x0000001400107202 */ /* 0x010fe20000000f00 */
[----:B------:R-:W-:Y:S01]  /*72f60*/  IMAD.MOV.U32 R17, RZ, RZ, R21 ;  /* 0x000000ffff117224 */ /* 0x000fe200078e0015 */
[----:B--2---:R-:W-:Y:S01]  /*72f70*/  STL.64 [R1+0x2d68], R14 ;  /* 0x002d680e01007387 */ /* 0x004fe20000100a00 */
[----:B------:R-:W-:Y:S02]  /*72f80*/  STL.64 [R1+0x2d60], R12 ;  /* 0x002d600c01007387 */ /* 0x000fe40000100a00 */
[----:B------:R-:W2:Y:S02]  /*72f90*/  LDL.LU R20, [R1+0x2d7c] ;  /* 0x002d7c0001147983 */ /* 0x000ea40000300800 */
[----:B------:R-:W2:Y:S01]  /*72fa0*/  LDL.LU R21, [R1+0x2d78] ;  /* 0x002d780001157983 */ /* 0x000ea20000300800 */
[----:B------:R0:W-:Y:S04]  /*72fb0*/  STL.64 [R1+0x2d70], R16 ;  /* 0x002d701001007387 */ /* 0x0001e80000100a00 */
        /* <DEDUP_REMOVED lines=12> */
[----:B---3--:R0:W-:Y:S01]  /*73080*/  STL [R1+0x2bec], R24 ;  /* 0x002bec1801007387 */ /* 0x0081e20000100800 */
[----:B------:R1:W-:Y:S01]  /*73090*/  STL [R1+0x2be8], R25 ;  /* 0x002be81901007387 */ /* 0x0003e20000100800 */
[----:B0-----:R-:W-:-:S02]  /*730a0*/  MOV R24, R23 ;  /* 0x0000001700187202 */ /* 0x001fc40000000f00 */
[----:B-1----:R-:W-:Y:S01]  /*730b0*/  MOV R25, R22 ;  /* 0x0000001600197202 */ /* 0x002fe20000000f00 */
[----:B------:R-:W-:Y:S01]  /*730c0*/  STL [R1+0x2be4], R26 ;  /* 0x002be41a01007387 */ /* 0x000fe20000100800 */
[----:B------:R4:W-:Y:S01]  /*730d0*/  STL [R1+0x2bd8], R27 ;  /* 0x002bd81b01007387 */ /* 0x0009e20000100800 */
[C---:B--2---:R-:W-:Y:S02]  /*730e0*/  HMMA.16816.F32 R20, R4.reuse, R20, R8 ;  /* 0x000000140414723c */ /* 0x044fe40000001808 */
[----:B------:R-:W2:Y:S11]  /*730f0*/  LDL.LU R8, [R1+0xe0] ;  /* 0x0000e00001087983 */ /* 0x000eb60000300800 */
[----:B------:R-:W-:Y:S10]  /*73100*/  @!UPT UIADD3 URZ, URZ, URZ, URZ ;  /* 0x0000003f3f3ff290 */ /* 0x000ff4000fffe03f */
[----:B------:R0:W-:Y:S01]  /*73110*/  STL.64 [R1+0x150], R20 ;  /* 0x0001501401007387 */ /* 0x0001e20000100a00 */
[----:B------:R1:W-:Y:S02]  /*73120*/  STL.64 [R1+0x158], R22 ;  /* 0x0001581601007387 */ /* 0x0003e40000100a00 */
[----:B------:R-:W2:Y:S02]  /*73130*/  LDL.LU R9, [R1+0xe4] ;  /* 0x0000e40001097983 */ /* 0x000ea40000300800 */
[----:B------:R-:W2:Y:S01]  /*73140*/  LDL.LU R10, [R1+0xe8] ;  /* 0x0000e800010a7983 */ /* 0x000ea20000300800 */
[----:B------:R-:W2:Y:S01]  /*73150*/  LDL.LU R11, [R1+0xec] ;  /* 0x0000ec00010b7983 */ /* 0x000ea20000300800 */
[C---:B----4-:R-:W-:Y:S03]  /*73160*/  HMMA.16816.F32 R24, R4.reuse, R24, R16 ;  /* 0x000000180418723c */ /* 0x050fe60000001810 */
[----:B0-----:R-:W3:Y:S01]  /*73170*/  LDL.LU R20, [R1+0xd0] ;  /* 0x0000d00001147983 */ /* 0x001ee20000300800 */
[----:B------:R-:W3:Y:S02]  /*73180*/  LDL.LU R21, [R1+0xd4] ;  /* 0x0000d40001157983 */ /* 0x000ee40000300800 */
[----:B-1----:R-:W3:Y:S02]  /*73190*/  LDL.LU R22, [R1+0xd8] ;  /* 0x0000d80001167983 */ /* 0x002ee40000300800 */
[----:B------:R-:W3:Y:S01]  /*731a0*/  LDL.LU R23, [R1+0xdc] ;  /* 0x0000dc0001177983 */ /* 0x000ee20000300800 */
[----:B------:R-:W4:Y:S11]  /*731b0*/  LDL.LU.64 R16, [R1+0x2d70] ;  /* 0x002d700001107983 */ /* 0x000f360000300a00 */
[----:B------:R-:W-:Y:S04]  /*731c0*/  @!UPT UIADD3 URZ, URZ, URZ, URZ ;  /* 0x0000003f3f3ff290 */ /* 0x000fe8000fffe03f */
[----:B------:R-:W-:Y:S01]  /*731d0*/  IMAD.MOV.U32 R28, RZ, RZ, R24 ;  /* 0x000000ffff1c7224 */ /* 0x000fe200078e0018 */
[----:B------:R-:W-:Y:S02]  /*731e0*/  MOV R2, R26 ;  /* 0x0000001a00027202 */ /* 0x000fe40000000f00 */
[----:B------:R-:W-:Y:S01]  /*731f0*/  MOV R3, R25 ;  /* 0x0000001900037202 */ /* 0x000fe20000000f00 */
[----:B------:R-:W2:Y:S01]  /*73200*/  LDL.LU R24, [R1+0x8d0] ;  /* 0x0008d00001187983 */ /* 0x000ea20000300800 */
[----:B------:R-:W2:Y:S02]  /*73210*/  LDL.LU R25, [R1+0x8d4] ;  /* 0x0008d40001197983 */ /* 0x000ea40000300800 */
[----:B------:R-:W-:Y:S02]  /*73220*/  IMAD.MOV.U32 R0, RZ, RZ, R27 ;  /* 0x000000ffff007224 */ /* 0x000fe400078e001b */
[----:B------:R-:W2:Y:S01]  /*73230*/  LDL.LU R26, [R1+0x8d8] ;  /* 0x0008d800011a7983 */ /* 0x000ea20000300800 */
[----:B------:R-:W2:Y:S01]  /*73240*/  LDL.LU R27, [R1+0x8dc] ;  /* 0x0008dc00011b7983 */ /* 0x000ea20000300800 */
[----:B------:R-:W-:Y:S02]  /*73250*/  STL [R1+0x24e4], R2 ;  /* 0x0024e40201007387 */ /* 0x000fe40000100800 */
[----:B------:R-:W-:Y:S02]  /*73260*/  STL [R1+0x24e0], R3 ;  /* 0x0024e00301007387 */ /* 0x000fe40000100800 */
[----:B------:R-:W-:Y:S01]  /*73270*/  STL [R1+0x24dc], R28 ;  /* 0x0024dc1c01007387 */ /* 0x000fe20000100800 */
[----:B------:R-:W-:Y:S01]  /*73280*/  STL [R1+0x24d8], R0 ;  /* 0x0024d80001007387 */ /* 0x000fe20000100800 */
[C---:B----4-:R-:W-:Y:S03]  /*73290*/  HMMA.16816.F32 R16, R4.reuse, R16, R12 ;  /* 0x000000100410723c */ /* 0x050fe6000000180c */
[----:B------:R-:W4:Y:S01]  /*732a0*/  LDL.LU.64 R14, [R1+0x2d68] ;  /* 0x002d6800010e7983 */ /* 0x000f220000300a00 */
[----:B------:R-:W4:Y:S11]  /*732b0*/  LDL.LU.64 R12, [R1+0x2d60] ;  /* 0x002d6000010c7983 */ /* 0x000f360000300a00 */
[----:B------:R-:W-:Y:S08]  /*732c0*/  @!UPT UIADD3 URZ, URZ, URZ, URZ ;  /* 0x0000003f3f3ff290 */ /* 0x000ff0000fffe03f */
[----:B------:R0:W-:Y:S01]  /*732d0*/  STL.64 [R1+0x130], R16 ;  /* 0x0001301001007387 */ /* 0x0001e20000100a00 */
[----:B------:R4:W-:Y:S03]  /*732e0*/  STL.64 [R1+0x138], R18 ;  /* 0x0001381201007387 */ /* 0x0009e60000100a00 */
[----:B0-----:R-:W4:Y:S02]  /*732f0*/  LDL.LU.64 R16, [R1+0x2d58] ;  /* 0x002d580001107983 */ /* 0x001f240000300a00 */
[----:B----4-:R-:W-:Y:S02]  /*73300*/  HMMA.16816.F32 R16, R4, R16, R12 ;  /* 0x000000100410723c */ /* 0x010fe4000000180c */
[----:B------:R-:W4:Y:S01]  /*73310*/  LDL.LU.64 R14, [R1+0x2d50] ;  /* 0x002d5000010e7983 */ /* 0x000f220000300a00 */
[----:B------:R-:W4:Y:S11]  /*73320*/  LDL.LU.64 R12, [R1+0x2d48] ;  /* 0x002d4800010c7983 */ /* 0x000f360000300a00 */
[----:B------:R-:W-:Y:S09]  /*73330*/  @!UPT UIADD3 URZ, URZ, URZ, URZ ;  /* 0x0000003f3f3ff290 */ /* 0x000ff2000fffe03f */
[----:B------:R0:W-:Y:S01]  /*73340*/  STL.64 [R1+0x120], R16 ;  /* 0x0001201001007387 */ /* 0x0001e20000100a00 */
[----:B------:R4:W-:Y:S03]  /*73350*/  STL [R1+0x128], R18 ;  /* 0x0001281201007387 */ /* 0x0009e60000100800 */
[----:B0-----:R-:W4:Y:S01]  /*73360*/  LDL.LU.64 R16, [R1+0x2d40] ;  /* 0x002d400001107983 */ /* 0x001f220000300a00 */
[----:B------:R-:W-:-:S05]  /*73370*/  MOV R2, R19 ;  /* 0x0000001300027202 */ /* 0x000fca0000000f00 */
        /* <DEDUP_REMOVED lines=23> */
[----:B--2---:R0:W-:Y:S02]  /*734f0*/  STL.64 [R1+0x2c90], R18 ;  /* 0x002c901201007387 */ /* 0x0041e40000100a00 */
[----:B0-----:R-:W2:Y:S04]  /*73500*/  LDL.64 R18, [R1+0x88] ;  /* 0x0000880001127983 */ /* 0x001ea80000100a00 */
[----:B--2---:R0:W-:Y:S04]  /*73510*/  STL.64 [R1+0x2cc8], R18 ;  /* 0x002cc81201007387 */ /* 0x0041e80000100a00 */
[----:B0-----:R-:W2:Y:S01]  /*73520*/  LDL.64 R18, [R1+0xa8] ;  /* 0x0000a80001127983 */ /* 0x001ea20000100a00 */
[C---:B---3--:R-:W-:Y:S03]  /*73530*/  HMMA.16816.F32 R8, R4.reuse, R12, R8 ;  /* 0x0000000c0408723c */ /* 0x048fe60000001808 */
[----:B--2---:R0:W-:Y:S04]  /*73540*/  STL.64 [R1+0x2cd0], R18 ;  /* 0x002cd01201007387 */ /* 0x0041e80000100a00 */
[----:B0-----:R-:W2:Y:S04]  /*73550*/  LDL.64 R18, [R1+0xb8] ;  /* 0x0000b80001127983 */ /* 0x001ea80000100a00 */
[----:B--2---:R0:W-:Y:S04]  /*73560*/  STL.64 [R1+0x2cd8], R18 ;  /* 0x002cd81201007387 */ /* 0x0041e80000100a00 */
[----:B0-----:R-:W2:Y:S08]  /*73570*/  LDL.64 R18, [R1+0xc8] ;  /* 0x0000c80001127983 */ /* 0x001eb00000100a00 */
[----:B------:R0:W-:Y:S02]  /*73580*/  STL.64 [R1+0xe0], R8 ;  /* 0x0000e00801007387 */ /* 0x0001e40000100a00 */
[----:B------:R-:W-:Y:S01]  /*73590*/  STL.64 [R1+0xe8], R10 ;  /* 0x0000e80a01007387 */ /* 0x000fe20000100a00 */
[----:B0-----:R-:W3:Y:S01]  /*735a0*/  LDL.LU.64 R8, [R1+0x2cf0] ;  /* 0x002cf00001087983 */ /* 0x001ee20000300a00 */
[----:B----4-:R0:W-:Y:S02]  /*735b0*/  STL.64 [R1+0x2ca8], R14 ;  /* 0x002ca80e01007387 */ /* 0x0101e40000100a00 */
[----:B------:R-:W4:Y:S02]  /*735c0*/  LDL.LU R12, [R1+0x890] ;  /* 0x00089000010c7983 */ /* 0x000f240000300800 */
[----:B------:R-:W4:Y:S01]  /*735d0*/  LDL.LU R13, [R1+0x894] ;  /* 0x00089400010d7983 */ /* 0x000f220000300800 */
[----:B0-----:R-:W4:Y:S01]  /*735e0*/  LDL.LU R14, [R1+0x898] ;  /* 0x00089800010e7983 */ /* 0x001f220000300800 */
[----:B------:R-:W4:Y:S01]  /*735f0*/  LDL.LU R15, [R1+0x89c] ;  /* 0x00089c00010f7983 */ /* 0x000f220000300800 */
[----:B---3--:R-:W-:Y:S02]  /*73600*/  HMMA.16816.F32 R4, R4, R8, R20 ;  /* 0x000000080404723c */ /* 0x008fe40000001814 */
[----:B------:R-:W3:Y:S01]  /*73610*/  LDL.LU.64 R22, [R1+0x2ce8] ;  /* 0x002ce80001167983 */ /* 0x000ee20000300a00 */
[----:B------:R-:W3:Y:S02]  /*73620*/  LDL.LU.64 R20, [R1+0x2ce0] ;  /* 0x002ce00001147983 */ /* 0x000ee40000300a00 */
[----:B------:R-:W4:Y:S02]  /*73630*/  LDL.LU R8, [R1+0x8c0] ;  /* 0x0008c00001087983 */ /* 0x000f240000300800 */
[----:B--2---:R-:W-:Y:S11]  /*73640*/  IMAD.MOV.U32 R28, RZ, RZ, R19 ;  /* 0x000000ffff1c7224 */ /* 0x004ff600078e0013 */
[----:B------:R-:W-:Y:S05]  /*73650*/  @!UPT UIADD3 URZ, URZ, URZ, URZ ;  /* 0x0000003f3f3ff290 */ /* 0x000fea000fffe03f */
[----:B------:R-:W-:Y:S01]  /*73660*/  STL.64 [R1+0xd0], R4 ;  /* 0x0000d00401007387 */ /* 0x000fe20000100a00 */
[----:B------:R0:W-:Y:S02]  /*73670*/  STL.64 [R1+0xd8], R6 ;  /* 0x0000d80601007387 */ /* 0x0001e40000100a00 */
[----:B------:R-:W4:Y:S02]  /*73680*/  LDL.LU R9, [R1+0x8c4] ;  /* 0x0008c40001097983 */ /* 0x000f240000300800 */
[----:B------:R-:W4:Y:S01]  /*73690*/  LDL.LU R10, [R1+0x8c8] ;  /* 0x0008c800010a7983 */ /* 0x000f220000300800 */
[----:B------:R-:W4:Y:S04]  /*736a0*/  LDL.LU R11, [R1+0x8cc] ;  /* 0x0008cc00010b7983 */ /* 0x000f280000300800 */
[----:B0-----:R-:W2:Y:S01]  /*736b0*/  LDL.64 R6, [R1+0x98] ;  /* 0x0000980001067983 */ /* 0x001ea20000100a00 */
[C---:B---3--:R-:W-:Y:S11]  /*736c0*/  HMMA.16816.F32 R24, R20.reuse, R18, R24 ;  /* 0x000000121418723c */ /* 0x048ff60000001818 */
[----:B------:R-:W-:Y:S11]  /*736d0*/  @!UPT UIADD3 URZ, URZ, URZ, URZ ;  /* 0x0000003f3f3ff290 */ /* 0x000ff6000fffe03f */
[----:B------:R-:W-:Y:S01]  /*736e0*/  @!UPT UIADD3 URZ, URZ, URZ, URZ ;  /* 0x0000003f3f3ff290 */ /* 0x000fe2000fffe03f */
[----:B------:R-:W-:Y:S01]  /*736f0*/  STL.64 [R1+0x8d0], R24 ;  /* 0x0008d01801007387 */ /* 0x000fe20000100a00 */
[----:B------:R0:W-:Y:S02]  /*73700*/  STL.64 [R1+0x8d8], R26 ;  /* 0x0008d81a01007387 */ /* 0x0001e40000100a00 */
[----:B0-----:R-:W-:Y:S02]  /*73710*/  MOV R27, R18 ;  /* 0x00000012001b7202 */ /* 0x001fe40000000f00 */
[----:B------:R-:W4:Y:S01]  /*73720*/  LDL.LU.64 R18, [R1+0x2cd8] ;  /* 0x002cd80001127983 */ /* 0x000f220000300a00 */
[----:B------:R-:W-:Y:S02]  /*73730*/  STL [R1+0x2bf4], R28 ;  /* 0x002bf41c01007387 */ /* 0x000fe40000100800 */
[----:B------:R0:W-:Y:S02]  /*73740*/  STL [R1+0x2bf0], R27 ;  /* 0x002bf01b01007387 */ /* 0x0001e40000100800 */
[----:B------:R-:W3:Y:S01]  /*73750*/  LDL.LU R24, [R1+0x8b0] ;  /* 0x0008b00001187983 */ /* 0x000ee20000300800 */
[----:B------:R-:W3:Y:S01]  /*73760*/  LDL.LU R25, [R1+0x8b4] ;  /* 0x0008b40001197983 */ /* 0x000ee20000300800 */
[----:B------:R-:W3:Y:S03]  /*73770*/  LDL.LU R26, [R1+0x8b8] ;  /* 0x0008b800011a7983 */ /* 0x000ee60000300800 */
[----:B0-----:R-:W3:Y:S01]  /*73780*/  LDL.LU R27, [R1+0x8bc] ;  /* 0x0008bc00011b7983 */ /* 0x001ee20000300800 */
[C---:B----4-:R-:W-:Y:S11]  /*73790*/  HMMA.16816.F32 R8, R20.reuse, R18, R8 ;  /* 0x000000121408723c */ /* 0x050ff60000001808 */
[----:B------:R-:W-:Y:S11]  /*737a0*/  @!UPT UIADD3 URZ, URZ, URZ, URZ ;  /* 0x0000003f3f3ff290 */ /* 0x000ff6000fffe03f */
[----:B------:R-:W-:Y:S01]  /*737b0*/  @!UPT UIADD3 URZ, URZ, URZ, URZ ;  /* 0x0000003f3f3ff290 */ /* 0x000fe2000fffe03f */
[----:B------:R-:W-:Y:S01]  /*737c0*/  STL.64 [R1+0x8c0], R8 ;  /* 0x0008c00801007387 */ /* 0x000fe20000100a00 */
[----:B------:R0:W-:Y:S02]  /*737d0*/  STL.64 [R1+0x8c8], R10 ;  /* 0x0008c80a01007387 */ /* 0x0001e40000100a00 */
[----:B0-----:R-:W-:Y:S02]  /*737e0*/  MOV R10, R18 ;  /* 0x00000012000a7202 */ /* 0x001fe40000000f00 */
[----:B------:R-:W-:Y:S02]  /*737f0*/  MOV R11, R19 ;  /* 0x00000013000b7202 */ /* 0x000fe40000000f00 */
[----:B------:R-:W3:Y:S03]  /*73800*/  LDL.LU.64 R18, [R1+0x2cd0] ;  /* 0x002cd00001127983 */ /* 0x000ee60000300a00 */
[----:B------:R-:W-:Y:S02]  /*73810*/  STL [R1+0x2c10], R11 ;  /* 0x002c100b01007387 */ /* 0x000fe40000100800 */
[----:B------:R0:W-:Y:S02]  /*73820*/  STL [R1+0x2bf8], R10 ;  /* 0x002bf80a01007387 */ /* 0x0001e40000100800 */
[----:B------:R-:W2:Y:S01]  /*73830*/  LDL.LU R8, [R1+0x8a0] ;  /* 0x0008a00001087983 */ /* 0x000ea20000300800 */
[----:B------:R-:W2:Y:S04]  /*73840*/  LDL.LU R9, [R1+0x8a4] ;  /* 0x0008a40001097983 */ /* 0x000ea80000300800 */
[----:B0-----:R-:W2:Y:S01]  /*73850*/  LDL.LU R10, [R1+0x8a8] ;  /* 0x0008a800010a7983 */ /* 0x001ea20000300800 */
[----:B------:R-:W2:Y:S01]  /*73860*/  LDL.LU R11, [R1+0x8ac] ;  /* 0x0008ac00010b7983 */ /* 0x000ea20000300800 */
[C---:B---3--:R-:W-:Y:S11]  /*73870*/  HMMA.16816.F32 R24, R20.reuse, R18, R24 ;  /* 0x000000121418723c */ /* 0x048ff60000001818 */
[----:B------:R-:W-:Y:S11]  /*73880*/  @!UPT UIADD3 URZ, URZ, URZ, URZ ;  /* 0x0000003f3f3ff290 */ /* 0x000ff6000fffe03f */
[----:B------:R-:W-:Y:S01]  /*73890*/  @!UPT UIADD3 URZ, URZ, URZ, URZ ;  /* 0x0000003f3f3ff290 */ /* 0x000fe2000fffe03f */
[----:B------:R0:W-:Y:S01]  /*738a0*/  STL.64 [R1+0x950], R24 ;  /* 0x0009501801007387 */ /* 0x0001e20000100a00 */
[----:B------:R1:W-:Y:S02]  /*738b0*/  STL.64 [R1+0x958], R26 ;  /* 0x0009581a01007387 */ /* 0x0003e40000100a00 */
[----:B0-----:R-:W-:Y:S01]  /*738c0*/  IMAD.MOV.U32 R25, RZ, RZ, R18 ;  /* 0x000000ffff197224 */ /* 0x001fe200078e0012 */
[----:B-1----:R-:W-:Y:S02]  /*738d0*/  MOV R26, R19 ;  /* 0x00000013001a7202 */ /* 0x002fe40000000f00 */
[----:B------:R-:W3:Y:S01]  /*738e0*/  LDL.LU.64 R18, [R1+0x2cc8] ;  /* 0x002cc80001127983 */ /* 0x000ee20000300a00 */
[C---:B--2---:R-:W-:Y:S01]  /*738f0*/  HMMA.16816.F32 R8, R20.reuse, R6, R8 ;  /* 0x000000061408723c */ /* 0x044fe20000001808 */
[----:B------:R-:W-:Y:S01]  /*73900*/  MOV R27, R6 ;  /* 0x00000006001b7202 */ /* 0x000fe20000000f00 */
[----:B------:R-:W-:Y:S11]  /*73910*/  IMAD.MOV.U32 R24, RZ, RZ, R7 ;  /* 0x000000ffff187224 */ /* 0x000ff600078e0007 */
[----:B------:R-:W-:Y:S10]  /*73920*/  @!UPT UIADD3 URZ, URZ, URZ, URZ ;  /* 0x0000003f3f3ff290 */ /* 0x000ff4000fffe03f */
[----:B------:R-:W-:Y:S01]  /*73930*/  STL.64 [R1+0x940], R8 ;  /* 0x0009400801007387 */ /* 0x000fe20000100a00 */
[----:B------:R0:W-:Y:S02]  /*73940*/  STL.64 [R1+0x948], R10 ;  /* 0x0009480a01007387 */ /* 0x0001e40000100a00 */
[----:B------:R-:W-:Y:S02]  /*73950*/  STL.64 [R1+0x2c08], R26 ;  /* 0x002c081a01007387 */ /* 0x000fe40000100a00 */
[----:B------:R1:W-:Y:S01]  /*73960*/  STL.64 [R1+0x2c00], R24 ;  /* 0x002c001801007387 */ /* 0x0003e20000100a00 */
[C---:B---3--:R-:W-:Y:S01]  /*73970*/  HMMA.16816.F32 R4, R20.reuse, R18, R12 ;  /* 0x000000121404723c */ /* 0x048fe2000000180c */
[----:B------:R-:W-:Y:S02]  /*73980*/  MOV R28, R19 ;  /* 0x00000013001c7202 */ /* 0x000fe40000000f00 */
[----:B0-----:R-:W-:Y:S11]  /*73990*/  MOV R10, R18 ;  /* 0x00000012000a7202 */ /* 0x001ff60000000f00 */
[----:B------:R-:W-:Y:S09]  /*739a0*/  @!UPT UIADD3 URZ, URZ, URZ, URZ ;  /* 0x0000003f3f3ff290 */ /* 0x000ff2000fffe03f */
[----:B------:R-:W-:Y:S01]  /*739b0*/  STL.64 [R1+0x930], R4 ;  /* 0x0009300401007387 */ /* 0x000fe20000100a00 */
[----:B------:R-:W-:Y:S02]  /*739c0*/  STL.64 [R1+0x938], R6 ;  /* 0x0009380601007387 */ /* 0x000fe40000100a00 */
[----:B------:R-:W-:Y:S02]  /*739d0*/  STL [R1+0x2c18], R28 ;  /* 0x002c181c01007387 */ /* 0x000fe40000100800 */
[----:B------:R-:W-:Y:S01]  /*739e0*/  STL [R1+0x2c14], R10 ;  /* 0x002c140a01007387 */ /* 0x000fe20000100800 */
[----:B-1----:R-:W2:Y:S01]  /*739f0*/  LDL.LU R24, [R1+0x800] ;  /* 0x0008000001187983 */ /* 0x002ea20000300800 */
        /* <DEDUP_REMOVED lines=13> */
[----:B------:R-:W4:Y:S04]  /*73ad0*/  LDL.64 R6, [R1+0x78] ;  /* 0x0000780001067983 */ /* 0x000f280000100a00 */
[----:B---3--:R0:W-:Y:S01]  /*73ae0*/  STL.64 [R1+0x2c38], R26 ;  /* 0x002c381a01007387 */ /* 0x0081e20000100a00 */
[----:B--2---:R1:W-:Y:S03]  /*73af0*/  STL.64 [R1+0x2c30], R24 ;  /* 0x002c301801007387 */ /* 0x0043e60000100a00 */
[----:B0-----:R-:W2:Y:S04]  /*73b00*/  LDL.64 R26, [R1+0x8] ;  /* 0x00000800011a7983 */ /* 0x001ea80000100a00 */
[----:B--2---:R0:W-:Y:S01]  /*73b10*/  STL.64 [R1+0x2c50], R26 ;  /* 0x002c501a01007387 */ /* 0x0041e20000100a00 */
[----:B-1----:R-:W2:Y:S02]  /*73b20*/  LDL.LU R24, [R1+0x830] ;  /* 0x0008300001187983 */ /* 0x002ea40000300800 */
[----:B------:R-:W2:Y:S01]  /*73b30*/  LDL.LU R25, [R1+0x834] ;  /* 0x0008340001197983 */ /* 0x000ea20000300800 */
[----:B0-----:R-:W3:Y:S01]  /*73b40*/  LDL.LU R26, [R1+0x838] ;  /* 0x00083800011a7983 */ /* 0x001ee20000300800 */
[----:B------:R-:W3:Y:S02]  /*73b50*/  LDL.LU R27, [R1+0x83c] ;  /* 0x00083c00011b7983 */ /* 0x000ee40000300800 */
[----:B------:R-:W2:Y:S02]  /*73b60*/  LDL.LU R12, [R1+0x870] ;  /* 0x00087000010c7983 */ /* 0x000ea40000300800 */
[----:B------:R-:W2:Y:S01]  /*73b70*/  LDL.LU R13, [R1+0x874] ;  /* 0x00087400010d7983 */ /* 0x000ea20000300800 */
[----:B------:R-:W2:Y:S01]  /*73b80*/  LDL.LU R14, [R1+0x878] ;  /* 0x00087800010e7983 */ /* 0x000ea20000300800 */
[----:B------:R-:W2:Y:S03]  /*73b90*/  LDL.LU R15, [R1+0x87c] ;  /* 0x00087c00010f7983 */ /* 0x000ea60000300800 */
[----:B--2---:R0:W-:Y:S01]  /*73ba0*/  STL.64 [R1+0x2cb8], R14 ;  /* 0x002cb80e01007387 */ /* 0x0041e20000100a00 */
[----:B------:R-:W-:Y:S02]  /*73bb0*/  STL.64 [R1+0x2cb0], R12 ;  /* 0x002cb00c01007387 */ /* 0x000fe40000100a00 */
[----:B------:R-:W2:Y:S01]  /*73bc0*/  LDL.64 R18, [R1+0x48] ;  /* 0x0000480001127983 */ /* 0x000ea20000100a00 */
[----:B0-----:R-:W3:Y:S04]  /*73bd0*/  LDL.64 R14, [R1+0x68] ;  /* 0x00006800010e7983 */ /* 0x001ee80000100a00 */
[----:B--2---:R0:W-:Y:S04]  /*73be0*/  STL.64 [R1+0x2ca0], R18 ;  /* 0x002ca01201007387 */ /* 0x0041e80000100a00 */
[----:B0-----:R-:W2:Y:S04]  /*73bf0*/  LDL.64 R18, [R1+0x58] ;  /* 0x0000580001127983 */ /* 0x001ea80000100a00 */
[----:B--2---:R0:W-:Y:S01]  /*73c00*/  STL.64 [R1+0x2cc0], R18 ;  /* 0x002cc01201007387 */ /* 0x0041e20000100a00 */
[----:B------:R-:W2:Y:S02]  /*73c10*/  LDL.LU R16, [R1+0x880] ;  /* 0x0008800001107983 */ /* 0x000ea40000300800 */
[----:B------:R-:W2:Y:S01]  /*73c20*/  LDL.LU R17, [R1+0x884] ;  /* 0x0008840001117983 */ /* 0x000ea20000300800 */
[----:B0-----:R-:W2:Y:S01]  /*73c30*/  LDL.LU R18, [R1+0x888] ;  /* 0x0008880001127983 */ /* 0x001ea20000300800 */
[----:B------:R-:W2:Y:S02]  /*73c40*/  LDL.LU R19, [R1+0x88c] ;  /* 0x00088c0001137983 */ /* 0x000ea40000300800 */
[----:B---3--:R0:W-:Y:S02]  /*73c50*/  STL.64 [R1+0x2c60], R26 ;  /* 0x002c601a01007387 */ /* 0x0081e40000100a00 */
[----:B------:R-:W-:Y:S01]  /*73c60*/  STL.64 [R1+0x2c58], R24 ;  /* 0x002c581801007387 */ /* 0x000fe20000100a00 */
[----:B0-----:R-:W3:Y:S01]  /*73c70*/  LDL.64 R26, [R1+0x28] ;  /* 0x00002800011a7983 */ /* 0x001ee20000100a00 */
[----:B----4-:R-:W-:Y:S03]  /*73c80*/  HMMA.16816.F32 R8, R20, R6, R8 ;  /* 0x000000061408723c */ /* 0x010fe60000001808 */
[----:B---3--:R0:W-:Y:S04]  /*73c90*/  STL.64 [R1+0x2c78], R26 ;  /* 0x002c781a01007387 */ /* 0x0081e80000100a00 */
[----:B0-----:R-:W3:Y:S04]  /*73ca0*/  LDL.64 R26, [R1+0x38] ;  /* 0x00003800011a7983 */ /* 0x001ee80000100a00 */
[----:B---3--:R0:W-:Y:S01]  /*73cb0*/  STL.64 [R1+0x2c98], R26 ;  /* 0x002c981a01007387 */ /* 0x0081e20000100a00 */
[----:B------:R-:W3:Y:S02]  /*73cc0*/  LDL.LU R24, [R1+0x860] ;  /* 0x0008600001187983 */ /* 0x000ee40000300800 */
[----:B------:R-:W3:Y:S01]  /*73cd0*/  LDL.LU R25, [R1+0x864] ;  /* 0x0008640001197983 */ /* 0x000ee20000300800 */
[----:B0-----:R-:W3:Y:S01]  /*73ce0*/  LDL.LU R26, [R1+0x868] ;  /* 0x00086800011a7983 */ /* 0x001ee20000300800 */
[----:B------:R-:W3:Y:S07]  /*73cf0*/  LDL.LU R27, [R1+0x86c] ;  /* 0x00086c00011b7983 */ /* 0x000eee0000300800 */
[----:B------:R0:W-:Y:S02]  /*73d00*/  STL.64 [R1+0x920], R8 ;  /* 0x0009200801007387 */ /* 0x0001e40000100a00 */
[----:B0-----:R-:W-:Y:S01]  /*73d10*/  IMAD.MOV.U32 R9, RZ, RZ, R6 ;  /* 0x000000ffff097224 */ /* 0x001fe200078e0006 */
[----:B------:R-:W-:-:S02]  /*73d20*/  MOV R8, R7 ;  /* 0x0000000700087202 */ /* 0x000fc40000000f00 */
[----:B------:R-:W0:Y:S04]  /*73d30*/  LDSM.16.M88.4 R4, [R29+0x31000] ;  /* 0x031000001d04783b */ /* 0x000e280000000200 */
[----:B------:R-:W-:Y:S04]  /*73d40*/  STL.64 [R1+0x928], R10 ;  /* 0x0009280a01007387 */ /* 0x000fe80000100a00 */
[----:B0-----:R0:W-:Y:S01]  /*73d50*/  STL.64 [R1+0x2ab8], R6 ;  /* 0x002ab80601007387 */ /* 0x0011e20000100a00 */
[----:B------:R1:W-:Y:S03]  /*73d60*/  STL.64 [R1+0x2ab0], R4 ;  /* 0x002ab00401007387 */ /* 0x0003e60000100a00 */
[----:B0-----:R-:W4:Y:S04]  /*73d70*/  LDL R6, [R1+0x18] ;  /* 0x0000180001067983 */ /* 0x001f280000100800 */
[----:B------:R-:W4:Y:S01]  /*73d80*/  LDL R7, [R1+0x1c] ;  /* 0x00001c0001077983 */ /* 0x000f220000100800 */
[C---:B--2---:R-:W-:Y:S01]  /*73d90*/  HMMA.16816.F32 R16, R20.reuse, R14, R16 ;  /* 0x0000000e1410723c */ /* 0x044fe20000001810 */
[----:B-1----:R-:W-:Y:S01]  /*73da0*/  MOV R5, R14 ;  /* 0x0000000e00057202 */ /* 0x002fe20000000f00 */
[----:B------:R-:W-:Y:S11]  /*73db0*/  IMAD.MOV.U32 R4, RZ, RZ, R15 ;  /* 0x000000ffff047224 */ /* 0x000ff600078e000f */
[----:B------:R-:W-:Y:S10]  /*73dc0*/  @!UPT UIADD3 URZ, URZ, URZ, URZ ;  /* 0x0000003f3f3ff290 */ /* 0x000ff4000fffe03f */
[----:B------:R-:W-:Y:S01]  /*73dd0*/  STL.64 [R1+0x910], R16 ;  /* 0x0009101001007387 */ /* 0x000fe20000100a00 */
[----:B------:R0:W-:Y:S03]  /*73de0*/  STL.64 [R1+0x918], R18 ;  /* 0x0009181201007387 */ /* 0x0001e60000100a00 */
[----:B0-----:R-:W2:Y:S01]  /*73df0*/  LDL.LU.64 R18, [R1+0x2cc0] ;  /* 0x002cc00001127983 */ /* 0x001ea20000300a00 */
[----:B------:R-:W2:Y:S02]  /*73e00*/  LDL.LU.64 R14, [R1+0x2cb8] ;  /* 0x002cb800010e7983 */ /* 0x000ea40000300a00 */
[----:B------:R-:W2:Y:S01]  /*73e10*/  LDL.LU.64 R12, [R1+0x2cb0] ;  /* 0x002cb000010c7983 */ /* 0x000ea20000300a00 */
[----:B----4-:R-:W-:Y:S01]  /*73e20*/  STL.64 [R1+0x2c70], R6 ;  /* 0x002c700601007387 */ /* 0x010fe20000100a00 */
        /* <DEDUP_REMOVED lines=16> */
[----:B-1----:R-:W3:Y:S01]  /*73f30*/  LDL.LU.64 R14, [R1+0x2ca8] ;  /* 0x002ca800010e7983 */ /* 0x002ee20000300a00 */
[----:B------:R-:W-:Y:S02]  /*73f40*/  MOV R12, R19 ;  /* 0x00000013000c7202 */ /* 0x000fe40000000f00 */
[----:B------:R-:W4:Y:S02]  /*73f50*/  LDL.LU.64 R18, [R1+0x2ca0] ;  /* 0x002ca00001127983 */ /* 0x000f240000300a00 */
[C---:B----4-:R-:W-:Y:S01]  /*73f60*/  HMMA.16816.F32 R24, R20.reuse, R18, R24 ;  /* 0x000000121418723c */ /* 0x050fe20000001818 */
[----:B---3--:R-:W-:Y:S01]  /*73f70*/  STL.64 [R1+0x2c48], R14 ;  /* 0x002c480e01007387 */ /* 0x008fe20000100a00 */
[----:B------:R0:W-:Y:S03]  /*73f80*/  STL.64 [R1+0x2c40], R12 ;  /* 0x002c400c01007387 */ /* 0x0001e60000100a00 */
[----:B0-----:R-:W3:Y:S01]  /*73f90*/  LDL.LU R12, [R1+0x820] ;  /* 0x00082000010c7983 */ /* 0x001ee20000300800 */
[----:B------:R-:W3:Y:S02]  /*73fa0*/  LDL.LU R13, [R1+0x824] ;  /* 0x00082400010d7983 */ /* 0x000ee40000300800 */
[----:B------:R-:W3:Y:S02]  /*73fb0*/  LDL.LU R14, [R1+0x828] ;  /* 0x00082800010e7983 */ /* 0x000ee40000300800 */
[----:B------:R-:W3:Y:S11]  /*73fc0*/  LDL.LU R15, [R1+0x82c] ;  /* 0x00082c00010f7983 */ /* 0x000ef60000300800 */
[----:B------:R-:W-:Y:S02]  /*73fd0*/  @!UPT UIADD3 URZ, URZ, URZ, URZ ;  /* 0x0000003f3f3ff290 */ /* 0x000fe4000fffe03f */
[----:B------:R-:W-:Y:S01]  /*73fe0*/  STL.64 [R1+0x8f0], R24 ;  /* 0x0008f01801007387 */ /* 0x000fe20000100a00 */
[----:B------:R0:W-:Y:S03]  /*73ff0*/  STL.64 [R1+0x8f8], R26 ;  /* 0x0008f81a01007387 */ /* 0x0001e60000100a00 */
[----:B0-----:R-:W2:Y:S01]  /*74000*/  LDL.LU.64 R26, [R1+0x2c98] ;  /* 0x002c9800011a7983 */ /* 0x001ea20000300a00 */
[----:B------:R-:W-:Y:S01]  /*74010*/  IMAD.MOV.U32 R11, RZ, RZ, R18 ;  /* 0x000000ffff0b7224 */ /* 0x000fe200078e0012 */
[----:B------:R-:W-:Y:S02]  /*74020*/  MOV R17, R19 ;  /* 0x0000001300117202 */ /* 0x000fe40000000f00 */
[----:B------:R-:W4:Y:S01]  /*74030*/  LDL.LU.64 R18, [R1+0x2c90] ;  /* 0x002c900001127983 */ /* 0x000f220000300a00 */
        /* <DEDUP_REMOVED lines=18> */
[----:B------:R-:W2:Y:S02]  /*74160*/  LDL.LU.64 R24, [R1+0x2c58] ;  /* 0x002c580001187983 */ /* 0x000ea40000300a00 */
[C---:B--2---:R-:W-:Y:S11]  /*74170*/  HMMA.16816.F32 R24, R20.reuse, R6, R24 ;  /* 0x000000061418723c */ /* 0x044ff60000001818 */
[----:B------:R-:W-:Y:S11]  /*74180*/  @!UPT UIADD3 URZ, URZ, URZ, URZ ;  /* 0x0000003f3f3ff290 */ /* 0x000ff6000fffe03f */
[----:B------:R-:W-:Y:S01]  /*74190*/  @!UPT UIADD3 URZ, URZ, URZ, URZ ;  /* 0x0000003f3f3ff290 */ /* 0x000fe2000fffe03f */
[----:B------:R-:W-:Y:S01]  /*741a0*/  STL.64 [R1+0x8a0], R24 ;  /* 0x0008a01801007387 */ /* 0x000fe20000100a00 */
[----:B------:R0:W-:Y:S03]  /*741b0*/  STL.64 [R1+0x8a8], R26 ;  /* 0x0008a81a01007387 */ /* 0x0001e60000100a00 */
[----:B0-----:R-:W3:Y:S01]  /*741c0*/  LDL.LU.64 R26, [R1+0x2c50] ;  /* 0x002c5000011a7983 */ /* 0x001ee20000300a00 */
[----:B------:R-:W-:Y:S01]  /*741d0*/  STL.64 [R1+0x2ae8], R6 ;  /* 0x002ae80601007387 */ /* 0x000fe20000100a00 */
[C---:B---3--:R-:W-:Y:S01]  /*741e0*/  HMMA.16816.F32 R12, R20.reuse, R26, R12 ;  /* 0x0000001a140c723c */ /* 0x048fe2000000180c */
[----:B------:R-:W-:Y:S01]  /*741f0*/  IMAD.MOV.U32 R2, RZ, RZ, R26 ;  /* 0x000000ffff027224 */ /* 0x000fe200078e001a */
[----:B------:R-:W-:Y:S11]  /*74200*/  MOV R0, R27 ;  /* 0x0000001b00007202 */ /* 0x000ff60000000f00 */
[----:B------:R-:W-:Y:S10]  /*74210*/  @!UPT UIADD3 URZ, URZ, URZ, URZ ;  /* 0x0000003f3f3ff290 */ /* 0x000ff4000fffe03f */
[----:B------:R-:W-:Y:S01]  /*74220*/  STL.64 [R1+0x890], R12 ;  /* 0x0008900c01007387 */ /* 0x000fe20000100a00 */
[----:B------:R0:W-:Y:S03]  /*74230*/  STL.64 [R1+0x898], R14 ;  /* 0x0008980e01007387 */ /* 0x0001e60000100a00 */
[----:B0-----:R-:W2:Y:S01]  /*74240*/  LDL.LU.64 R14, [R1+0x2c48] ;  /* 0x002c4800010e7983 */ /* 0x001ea20000300a00 */
[----:B------:R-:W3:Y:S02]  /*74250*/  LDL.LU.64 R12, [R1+0x2c40] ;  /* 0x002c4000010c7983 */ /* 0x000ee40000300a00 */
[----:B------:R-:W4:Y:S02]  /*74260*/  LDL.LU.64 R26, [R1+0x2c38] ;  /* 0x002c3800011a7983 */ /* 0x000f240000300a00 */
[----:B------:R-:W4:Y:S02]  /*74270*/  LDL.LU.64 R24, [R1+0x2c30] ;  /* 0x002c300001187983 */ /* 0x000f240000300a00 */
[----:B----4-:R-:W-:Y:S11]  /*74280*/  HMMA.16816.F32 R24, R20, R18, R24 ;  /* 0x000000121418723c */ /* 0x010ff60000001818 */
[----:B------:R-:W-:Y:S11]  /*74290*/  @!UPT UIADD3 URZ, URZ, URZ, URZ ;  /* 0x0000003f3f3ff290 */ /* 0x000ff6000fffe03f */
[----:B------:R-:W-:Y:S01]  /*742a0*/  @!UPT UIADD3 URZ, URZ, URZ, URZ ;  /* 0x0000003f3f3ff290 */ /* 0x000fe2000fffe03f */
[----:B------:R-:W-:Y:S01]  /*742b0*/  STL.64 [R1+0x880], R24 ;  /* 0x0008801801007387 */ /* 0x000fe20000100a00 */
[----:B------:R0:W-:Y:S03]  /*742c0*/  STL.64 [R1+0x888], R26 ;  /* 0x0008881a01007387 */ /* 0x0001e60000100a00 */
[----:B0-----:R-:W2:Y:S01]  /*742d0*/  LDL.LU.64 R26, [R1+0x2c28] ;  /* 0x002c2800011a7983 */ /* 0x001ea20000300a00 */
[----:B------:R-:W2:Y:S02]  /*742e0*/  LDL.LU.64 R24, [R1+0x2c20] ;  /* 0x002c200001187983 */ /* 0x000ea40000300a00 */
[----:B------:R0:W-:Y:S02]  /*742f0*/  STL.64 [R1+0x2ad0], R18 ;  /* 0x002ad01201007387 */ /* 0x0001e40000100a00 */
[----:B0-----:R-:W-:Y:S01]  /*74300*/  MOV R18, R28 ;  /* 0x0000001c00127202 */ /* 0x001fe20000000f00 */
[----:B------:R-:W-:Y:S01]  /*74310*/  IMAD.MOV.U32 R19, RZ, RZ, R10 ;  /* 0x000000ffff137224 */ /* 0x000fe200078e000a */
[----:B------:R-:W4:Y:S01]  /*74320*/  LDL.LU R28, [R1+0x2c18] ;  /* 0x002c1800011c7983 */ /* 0x000f220000300800 */
[----:B------:R-:W4:Y:S03]  /*74330*/  LDL.LU R10, [R1+0x2c14] ;  /* 0x002c1400010a7983 */ /* 0x000f260000300800 */
[----:B------:R0:W-:Y:S02]  /*74340*/  STL.64 [R1+0x2af0], R18 ;  /* 0x002af01201007387 */ /* 0x0001e40000100a00 */
[----:B0-----:R-:W-:-:S02]  /*74350*/  MOV R18, R11 ;  /* 0x0000000b00127202 */ /* 0x001fc40000000f00 */
[----:B------:R-:W-:Y:S01]  /*74360*/  MOV R19, R17 ;  /* 0x0000001100137202 */ /* 0x000fe20000000f00 */
[----:B------:R-:W4:Y:S04]  /*74370*/  LDL.LU R11, [R1+0x2c10] ;  /* 0x002c1000010b7983 */ /* 0x000f280000300800 */
[----:B------:R3:W-:Y:S02]  /*74380*/  STL.64 [R1+0x2b08], R18 ;  /* 0x002b081201007387 */ /* 0x0007e40000100a00 */
[----:B---3--:R-:W-:Y:S01]  /*74390*/  IMAD.MOV.U32 R18, RZ, RZ, R13 ;  /* 0x000000ffff127224 */ /* 0x008fe200078e000d */
[----:B------:R-:W-:Y:S01]  /*743a0*/  MOV R19, R12 ;  /* 0x0000000c00137202 */ /* 0x000fe20000000f00 */
[----:B--2---:R-:W-:Y:S11]  /*743b0*/  HMMA.16816.F32 R24, R20, R14, R24 ;  /* 0x0000000e1418723c */ /* 0x004ff60000001818 */
[----:B------:R-:W-:Y:S11]  /*743c0*/  @!UPT UIADD3 URZ, URZ, URZ, URZ ;  /* 0x0000003f3f3ff290 */ /* 0x000ff6000fffe03f */
[----:B------:R-:W-:Y:S01]  /*743d0*/  @!UPT UIADD3 URZ, URZ, URZ, URZ ;  /* 0x0000003f3f3ff290 */ /* 0x000fe2000fffe03f */
[----:B------:R-:W-:Y:S01]  /*743e0*/  STL.64 [R1+0x870], R24 ;  /* 0x0008701801007387 */ /* 0x000fe20000100a00 */
[----:B------:R0:W-:Y:S03]  /*743f0*/  STL.64 [R1+0x878], R26 ;  /* 0x0008781a01007387 */ /* 0x0001e60000100a00 */
[----:B0-----:R-:W2:Y:S01]  /*74400*/  LDL.LU.64 R26, [R1+0x2c08] ;  /* 0x002c0800011a7983 */ /* 0x001ea20000300a00 */
[----:B------:R-:W3:Y:S02]  /*74410*/  LDL.LU.64 R24, [R1+0x2c00] ;  /* 0x002c000001187983 */ /* 0x000ee40000300a00 */
[----:B------:R0:W-:Y:S02]  /*74420*/  STL.64 [R1+0x2b20], R18 ;  /* 0x002b201201007387 */ /* 0x0001e40000100a00 */
[----:B------:R1:W-:Y:S01]  /*74430*/  STL.64 [R1+0x2ac8], R14 ;  /* 0x002ac80e01007387 */ /* 0x0003e20000100a00 */
[----:B------:R-:W2:Y:S01]  /*74440*/  LDL.LU R12, [R1+0x750] ;  /* 0x00075000010c7983 */ /* 0x000ea20000300800 */
[----:B------:R-:W2:Y:S01]  /*74450*/  LDL.LU R13, [R1+0x754] ;  /* 0x00075400010d7983 */ /* 0x000ea20000300800 */
[----:B0-----:R-:W-:Y:S01]  /*74460*/  MOV R18, R5 ;  /* 0x0000000500127202 */ /* 0x001fe20000000f00 */
[----:B------:R-:W-:Y:S01]  /*74470*/  IMAD.MOV.U32 R19, RZ, RZ, R4 ;  /* 0x000000ffff137224 */ /* 0x000fe200078e0004 */
[----:B-1----:R-:W2:Y:S01]  /*74480*/  LDL.LU R14, [R1+0x758] ;  /* 0x00075800010e7983 */ /* 0x002ea20000300800 */
[----:B------:R-:W2:Y:S03]  /*74490*/  LDL.LU R15, [R1+0x75c] ;  /* 0x00075c00010f7983 */ /* 0x000ea60000300800 */
[----:B------:R-:W-:Y:S01]  /*744a0*/  STL.64 [R1+0x2b40], R18 ;  /* 0x002b401201007387 */ /* 0x000fe20000100a00 */
[----:B------:R0:W-:Y:S03]  /*744b0*/  STL [R1+0x2b38], R16 ;  /* 0x002b381001007387 */ /* 0x0001e60000100800 */
[----:B0-----:R-:W2:Y:S01]  /*744c0*/  LDL.LU R16, [R1+0x4e0] ;  /* 0x0004e00001107983 */ /* 0x001ea20000300800 */
[----:B------:R-:W2:Y:S02]  /*744d0*/  LDL.LU R17, [R1+0x4e4] ;  /* 0x0004e40001117983 */ /* 0x000ea40000300800 */
[----:B------:R-:W2:Y:S02]  /*744e0*/  LDL.LU R18, [R1+0x4e8] ;  /* 0x0004e80001127983 */ /* 0x000ea40000300800 */
[----:B------:R-:W2:Y:S02]  /*744f0*/  LDL.LU R19, [R1+0x4ec] ;  /* 0x0004ec0001137983 */ /* 0x000ea40000300800 */
[----:B--2---:R4:W-:Y:S01]  /*74500*/  STL.64 [R1+0x2b50], R18 ;  /* 0x002b501201007387 */ /* 0x0049e20000100a00 */
[----:B------:R-:W-:Y:S01]  /*74510*/  STL.64 [R1+0x2b48], R16 ;  /* 0x002b481001007387 */ /* 0x000fe20000100a00 */
[----:B----4-:R-:W-:-:S02]  /*74520*/  MOV R18, R10 ;  /* 0x0000000a00127202 */ /* 0x010fc40000000f00 */
[----:B------:R-:W-:Y:S01]  /*74530*/  MOV R19, R28 ;  /* 0x0000001c00137202 */ /* 0x000fe20000000f00 */
[----:B------:R-:W2:Y:S01]  /*74540*/  LDL.LU R10, [R1+0x2bf8] ;  /* 0x002bf800010a7983 */ /* 0x000ea20000300800 */
[----:B------:R-:W4:Y:S03]  /*74550*/  LDL.LU R28, [R1+0x2bf4] ;  /* 0x002bf400011c7983 */ /* 0x000f260000300800 */
        /* <DEDUP_REMOVED lines=8> */
[----:B---3--:R-:W-:Y:S01]  /*745e0*/  MOV R19, R24 ;  /* 0x0000001800137202 */ /* 0x008fe20000000f00 */
[----:B------:R-:W3:Y:S01]  /*745f0*/  LDL.LU R27, [R1+0x2bf0] ;  /* 0x002bf000011b7983 */ /* 0x000ee20000300800 */
[----:B------:R-:W3:Y:S03]  /*74600*/  LDL.LU R24, [R1+0x2bec] ;  /* 0x002bec0001187983 */ /* 0x000ee60000300800 */
[----:B------:R-:W-:Y:S04]  /*74610*/  STL.64 [R1+0x2b80], R18 ;  /* 0x002b801201007387 */ /* 0x000fe80000100a00 */
[----:B--2---:R-:W-:Y:S01]  /*74620*/  STL.64 [R1+0x2b18], R14 ;  /* 0x002b180e01007387 */ /* 0x004fe20000100a00 */
[----:B------:R0:W-:Y:S03]  /*74630*/  STL.64 [R1+0x2b10], R12 ;  /* 0x002b100c01007387 */ /* 0x0001e60000100a00 */
[----:B0-----:R-:W2:Y:S01]  /*74640*/  LDL.LU R12, [R1+0x770] ;  /* 0x00077000010c7983 */ /* 0x001ea20000300800 */
[----:B------:R-:W2:Y:S02]  /*74650*/  LDL.LU R13, [R1+0x774] ;  /* 0x00077400010d7983 */ /* 0x000ea40000300800 */
[----:B------:R-:W2:Y:S02]  /*74660*/  LDL.LU R14, [R1+0x778] ;  /* 0x00077800010e7983 */ /* 0x000ea40000300800 */
[----:B------:R-:W2:Y:S01]  /*74670*/  LDL.LU R15, [R1+0x77c] ;  /* 0x00077c00010f7983 */ /* 0x000ea20000300800 */
[----:B------:R-:W-:Y:S01]  /*74680*/  MOV R18, R25 ;  /* 0x0000001900127202 */ /* 0x000fe20000000f00 */
[----:B------:R-:W-:Y:S01]  /*74690*/  IMAD.MOV.U32 R19, RZ, RZ, R26 ;  /* 0x000000ffff137224 */ /* 0x000fe200078e001a */
        /* <DEDUP_REMOVED lines=9> */
[----:B------:R-:W-:-:S02]  /*74730*/  MOV R18, R10 ;  /* 0x0000000a00127202 */ /* 0x000fc40000000f00 */
[----:B------:R-:W-:Y:S01]  /*74740*/  MOV R19, R11 ;  /* 0x0000000b00137202 */ /* 0x000fe20000000f00 */
[----:B------:R-:W3:Y:S01]  /*74750*/  LDL.LU R10, [R1+0x2be0] ;  /* 0x002be000010a7983 */ /* 0x000ee20000300800 */
[----:B------:R-:W3:Y:S02]  /*74760*/  LDL.LU R11, [R1+0x2bdc] ;  /* 0x002bdc00010b7983 */ /* 0x000ee40000300800 */
[----:B------:R-:W3:Y:S02]  /*74770*/  LDL.LU R4, [R1+0x7e0] ;  /* 0x0007e00001047983 */ /* 0x000ee40000300800 */
[----:B------:R-:W3:Y:S01]  /*74780*/  LDL.LU R5, [R1+0x7e4] ;  /* 0x0007e40001057983 */ /* 0x000ee20000300800 */
[----:B------:R-:W3:Y:S01]  /*74790*/  LDL.LU R6, [R1+0x7e8] ;  /* 0x0007e80001067983 */ /* 0x000ee20000300800 */
[----:B------:R-:W3:Y:S02]  /*747a0*/  LDL.LU R7, [R1+0x7ec] ;  /* 0x0007ec0001077983 */ /* 0x000ee40000300800 */
[----:B------:R-:W-:Y:S01]  /*747b0*/  STL.64 [R1+0x2bb0], R18 ;  /* 0x002bb01201007387 */ /* 0x000fe20000100a00 */
[----:B--2---:R-:W-:Y:S01]  /*747c0*/  STL.64 [R1+0x2b60], R14 ;  /* 0x002b600e01007387 */ /* 0x004fe20000100a00 */
[----:B------:R0:W-:Y:S03]  /*747d0*/  STL.64 [R1+0x2b58], R12 ;  /* 0x002b580c01007387 */ /* 0x0001e60000100a00 */
[----:B0-----:R-:W2:Y:S01]  /*747e0*/  LDL.LU R12, [R1+0x790] ;  /* 0x00079000010c7983 */ /* 0x001ea20000300800 */
[----:B------:R-:W2:Y:S02]  /*747f0*/  LDL.LU R13, [R1+0x794] ;  /* 0x00079400010d7983 */ /* 0x000ea40000300800 */
[----:B------:R-:W2:Y:S02]  /*74800*/  LDL.LU R14, [R1+0x798] ;  /* 0x00079800010e7983 */ /* 0x000ea40000300800 */
[----:B------:R-:W2:Y:S02]  /*74810*/  LDL.LU R15, [R1+0x79c] ;  /* 0x00079c00010f7983 */ /* 0x000ea40000300800 */
[----:B---3--:R-:W-:-:S02]  /*74820*/  IMAD.MOV.U32 R18, RZ, RZ, R27 ;  /* 0x000000ffff127224 */ /* 0x008fc400078e001b */
[----:B------:R-:W3:Y:S04]  /*74830*/  LDL.LU R27, [R1+0x2bd8] ;  /* 0x002bd800011b7983 */ /* 0x000ee80000300800 */
[----:B--2---:R-:W-:Y:S01]  /*74840*/  STL.64 [R1+0x2b78], R14 ;  /* 0x002b780e01007387 */ /* 0x004fe20000100a00 */
[----:B------:R0:W-:Y:S03]  /*74850*/  STL.64 [R1+0x2b70], R12 ;  /* 0x002b700c01007387 */ /* 0x0001e60000100a00 */
[----:B0-----:R-:W2:Y:S01]  /*74860*/  LDL.LU R12, [R1+0x7a0] ;  /* 0x0007a000010c7983 */ /* 0x001ea20000300800 */
[----:B------:R-:W2:Y:S01]  /*74870*/  LDL.LU R13, [R1+0x7a4] ;  /* 0x0007a400010d7983 */ /* 0x000ea20000300800 */
[----:B------:R-:W-:-:S02]  /*74880*/  MOV R14, R11 ;  /* 0x0000000b000e7202 */ /* 0x000fc40000000f00 */
        /* <DEDUP_REMOVED lines=22> */
[----:B------:R-:W2:Y:S01]  /*749f0*/  LDL.LU R15, [R1+0x7dc] ;  /* 0x0007dc00010f7983 */ /* 0x000ea20000300800 */
[----:B---3--:R-:W-:Y:S01]  /*74a00*/  HMMA.16816.F32 R4, R20, R10, R4 ;  /* 0x0000000a1404723c */ /* 0x008fe20000001804 */
[----:B----4-:R-:W-:-:S06]  /*74a10*/  MOV R19, R28 ;  /* 0x0000001c00137202 */ /* 0x010fcc0000000f00 */
[----:B------:R-:W-:Y:S02]  /*74a20*/  MOV R23, R8 ;  /* 0x0000000800177202 */ /* 0x000fe40000000f00 */
[----:B------:R-:W-:Y:S11]  /*74a30*/  MOV R22, R9 ;  /* 0x0000000900167202 */ /* 0x000ff60000000f00 */
[----:B------:R-:W-:Y:S03]  /*74a40*/  @!UPT UIADD3 URZ, URZ, URZ, URZ ;  /* 0x0000003f3f3ff290 */ /* 0x000fe6000fffe03f */
[----:B------:R0:W-:Y:S01]  /*74a50*/  STL.64 [R1+0x7e0], R4 ;  /* 0x0007e00401007387 */ /* 0x0001e20000100a00 */
[----:B------:R1:W-:Y:S03]  /*74a60*/  STL.64 [R1+0x7e8], R6 ;  /* 0x0007e80601007387 */ /* 0x0003e60000100a00 */
[----:B0-----:R-:W3:Y:S01]  /*74a70*/  LDL.LU R4, [R1+0x740] ;  /* 0x0007400001047983 */ /* 0x001ee20000300800 */
[----:B------:R-:W3:Y:S02]  /*74a80*/  LDL.LU R5, [R1+0x744] ;  /* 0x0007440001057983 */ /* 0x000ee40000300800 */
[----:B-1----:R-:W3:Y:S02]  /*74a90*/  LDL.LU R6, [R1+0x748] ;  /* 0x0007480001067983 */ /* 0x002ee40000300800 */
[----:B------:R-:W3:Y:S01]  /*74aa0*/  LDL.LU R7, [R1+0x74c] ;  /* 0x00074c0001077983 */ /* 0x000ee20000300800 */
[----:B------:R0:W-:Y:S01]  /*74ab0*/  STL.64 [R1+0x2ac0], R10 ;  /* 0x002ac00a01007387 */ /* 0x0001e20000100a00 */
[----:B------:R-:W4:Y:S02]  /*74ac0*/  LDL.LU R8, [R1+0x730] ;  /* 0x0007300001087983 */ /* 0x000f240000300800 */
[----:B------:R-:W4:Y:S01]  /*74ad0*/  LDL.LU R9, [R1+0x734] ;  /* 0x0007340001097983 */ /* 0x000f220000300800 */
[----:B0-----:R-:W4:Y:S01]  /*74ae0*/  LDL.LU R10, [R1+0x738] ;  /* 0x00073800010a7983 */ /* 0x001f220000300800 */
[----:B------:R-:W4:Y:S01]  /*74af0*/  LDL.LU R11, [R1+0x73c] ;  /* 0x00073c00010b7983 */ /* 0x000f220000300800 */
        /* <DEDUP_REMOVED lines=35> */
[----:B------:R-:W2:Y:S02]  /*74d30*/  LDL.LU.64 R16, [R1+0x2b48] ;  /* 0x002b480001107983 */ /* 0x000ea40000300a00 */
[C---:B--2---:R-:W-:Y:S01]  /*74d40*/  HMMA.16816.F32 R20, R24.reuse, R22, R16 ;  /* 0x000000161814723c */ /* 0x044fe20000001810 */
[----:B------:R-:W2:Y:S01]  /*74d50*/  LDL.LU.64 R18, [R1+0x2b40] ;  /* 0x002b400001127983 */ /* 0x000ea20000300a00 */
[----:B------:R-:W2:Y:S11]  /*74d60*/  LDL.LU R16, [R1+0x2b38] ;  /* 0x002b380001107983 */ /* 0x000eb60000300800 */
[----:B------:R-:W-:Y:S10]  /*74d70*/  @!UPT UIADD3 URZ, URZ, URZ, URZ ;  /* 0x0000003f3f3ff290 */ /* 0x000ff4000fffe03f */
[----:B------:R-:W-:Y:S01]  /*74d80*/  STL.64 [R1+0x790], R20 ;  /* 0x0007901401007387 */ /* 0x000fe20000100a00 */
[----:B------:R-:W-:Y:S02]  /*74d90*/  STL.64 [R1+0x798], R22 ;  /* 0x0007981601007387 */ /* 0x000fe40000100a00 */
[----:B------:R-:W0:Y:S02]  /*74da0*/  LDSM.16.M88.4 R20, [R29+0x31800] ;  /* 0x031800001d14783b */ /* 0x000e240000000200 */
[----:B0-----:R2:W-:Y:S02]  /*74db0*/  STL.64 [R1+0x29a8], R22 ;  /* 0x0029a81601007387 */ /* 0x0015e40000100a00 */
[----:B------:R-:W-:Y:S02]  /*74dc0*/  STL.64 [R1+0x29a0], R20 ;  /* 0x0029a01401007387 */ /* 0x000fe40000100a00 */
[----:B--2---:R-:W-:Y:S02]  /*74dd0*/  IMAD.MOV.U32 R22, RZ, RZ, R16 ;  /* 0x000000ffff167224 */ /* 0x004fe400078e0010 */
[C---:B------:R-:W-:Y:S01]  /*74de0*/  HMMA.16816.F32 R16, R24.reuse, R18, R12 ;  /* 0x000000121810723c */ /* 0x040fe2000000180c */
[----:B------:R-:W2:Y:S01]  /*74df0*/  LDL.LU.64 R14, [R1+0x2b30] ;  /* 0x002b3000010e7983 */ /* 0x000ea20000300a00 */
[----:B------:R-:W2:Y:S11]  /*74e00*/  LDL.LU.64 R12, [R1+0x2b28] ;  /* 0x002b2800010c7983 */ /* 0x000eb60000300a00 */
[----:B------:R-:W-:Y:S10]  /*74e10*/  @!UPT UIADD3 URZ, URZ, URZ, URZ ;  /* 0x0000003f3f3ff290 */ /* 0x000ff4000fffe03f */
        /* <DEDUP_REMOVED lines=25> */
[----:B------:R-:W2:Y:S01]  /*74fb0*/  LDL.LU R15, [R1+0x71c] ;  /* 0x00071c00010f7983 */ /* 0x000ea20000300800 */
[----:B------:R-:W-:-:S07]  /*74fc0*/  MOV R23, R3 ;  /* 0x0000000300177202 */ /* 0x000fce0000000f00 */
[C---:B---3--:R-:W-:Y:S01]  /*74fd0*/  HMMA.16816.F32 R20, R24.reuse, R22, R4 ;  /* 0x000000161814723c */ /* 0x048fe20000001804 */
[----:B--2---:R-:W-:Y:S01]  /*74fe0*/  STL.64 [R1+0x2ae0], R14 ;  /* 0x002ae00e01007387 */ /* 0x004fe20000100a00 */
[----:B------:R0:W-:Y:S03]  /*74ff0*/  STL.64 [R1+0x2ad8], R12 ;  /* 0x002ad80c01007387 */ /* 0x0001e60000100a00 */
[----:B0-----:R-:W2:Y:S01]  /*75000*/  LDL.LU R12, [R1+0x720] ;  /* 0x00072000010c7983 */ /* 0x001ea20000300800 */
[----:B------:R-:W2:Y:S02]  /*75010*/  LDL.LU R13, [R1+0x724] ;  /* 0x00072400010d7983 */ /* 0x000ea40000300800 */
[----:B------:R-:W2:Y:S02]  /*75020*/  LDL.LU R14, [R1+0x728] ;  /* 0x00072800010e7983 */ /* 0x000ea40000300800 */
[----:B------:R-:W2:Y:S01]  /*75030*/  LDL.LU R15, [R1+0x72c] ;  /* 0x00072c00010f7983 */ /* 0x000ea20000300800 */
[----:B------:R-:W4:Y:S02]  /*75040*/  LDL.LU.64 R6, [R1+0x2ae8] ;  /* 0x002ae80001067983 */ /* 0x000f240000300a00 */
[----:B----4-:R-:W-:Y:S02]  /*75050*/  HMMA.16816.F32 R4, R24, R6, R8 ;  /* 0x000000061804723c */ /* 0x010fe40000001808 */
[----:B------:R-:W3:Y:S08]  /*75060*/  LDL.LU R8, [R1+0x700] ;  /* 0x0007000001087983 */ /* 0x000ef00000300800 */
[----:B------:R-:W-:Y:S02]  /*75070*/  STL.64 [R1+0x740], R20 ;  /* 0x0007401401007387 */ /* 0x000fe40000100a00 */
[----:B------:R-:W-:Y:S11]  /*75080*/  STL.64 [R1+0x748], R22 ;  /* 0x0007481601007387 */ /* 0x000ff60000100a00 */
        /* <DEDUP_REMOVED lines=19> */
[----:B--2---:R0:W-:Y:S01]  /*751c0*/  STL.64 [R1+0x2a88], R22 ;  /* 0x002a881601007387 */ /* 0x0041e20000100a00 */
[----:B------:R-:W-:Y:S03]  /*751d0*/  STL.64 [R1+0x2a80], R20 ;  /* 0x002a801401007387 */ /* 0x000fe60000100a00 */
[----:B0-----:R-:W2:Y:S04]  /*751e0*/  LDL.64 R22, [R1+0x98] ;  /* 0x0000980001167983 */ /* 0x001ea80000100a00 */
[----:B--2---:R0:W-:Y:S04]  /*751f0*/  STL.64 [R1+0x2a90], R22 ;  /* 0x002a901601007387 */ /* 0x0041e80000100a00 */
[----:B0-----:R-:W2:Y:S01]  /*75200*/  LDL.64 R22, [R1+0xa8] ;  /* 0x0000a80001167983 */ /* 0x001ea20000100a00 */
[----:B------:R-:W-:-:S02]  /*75210*/  MOV R18, R2 ;  /* 0x0000000200127202 */ /* 0x000fc40000000f00 */
[----:B------:R-:W-:-:S07]  /*75220*/  MOV R19, R0 ;  /* 0x0000000000137202 */ /* 0x000fce0000000f00 */
[C---:B------:R-:W-:Y:S01]  /*75230*/  HMMA.16816.F32 R16, R24.reuse, R18, R12 ;  /* 0x000000121810723c */ /* 0x040fe2000000180c */
[----:B--2---:R0:W-:Y:S04]  /*75240*/  STL.64 [R1+0x2a98], R22 ;  /* 0x002a981601007387 */ /* 0x0041e80000100a00 */
[----:B0-----:R-:W2:Y:S04]  /*75250*/  LDL.64 R22, [R1+0xb8] ;  /* 0x0000b80001167983 */ /* 0x001ea80000100a00 */
[----:B--2---:R0:W-:Y:S04]  /*75260*/  STL.64 [R1+0x2aa0], R22 ;  /* 0x002aa01601007387 */ /* 0x0041e80000100a00 */
[----:B0-----:R-:W2:Y:S01]  /*75270*/  LDL.64 R22, [R1+0xc8] ;  /* 0x0000c80001167983 */ /* 0x001ea20000100a00 */
[----:B------:R-:W2:Y:S02]  /*75280*/  LDL.LU.64 R14, [R1+0x2ae0] ;  /* 0x002ae000010e7983 */ /* 0x000ea40000300a00 */
[----:B------:R-:W2:Y:S07]  /*75290*/  LDL.LU.64 R12, [R1+0x2ad8] ;  /* 0x002ad800010c7983 */ /* 0x000eae0000300a00 */
[----:B------:R-:W-:Y:S01]  /*752a0*/  STL.64 [R1+0x720], R16 ;  /* 0x0007201001007387 */ /* 0x000fe20000100a00 */
[----:B------:R0:W-:Y:S04]  /*752b0*/  STL.64 [R1+0x728], R18 ;  /* 0x0007281201007387 */ /* 0x0001e80000100a00 */
[----:B0-----:R-:W2:Y:S02]  /*752c0*/  LDL.LU.64 R18, [R1+0x2ad0] ;  /* 0x002ad00001127983 */ /* 0x001ea40000300a00 */
[C---:B--2---:R-:W-:Y:S11]  /*752d0*/  HMMA.16816.F32 R12, R24.reuse, R18, R12 ;  /* 0x00000012180c723c */ /* 0x044ff6000000180c */
[----:B------:R-:W-:Y:S11]  /*752e0*/  @!UPT UIADD3 URZ, URZ, URZ, URZ ;  /* 0x0000003f3f3ff290 */ /* 0x000ff6000fffe03f */
[----:B------:R-:W-:Y:S01]  /*752f0*/  @!UPT UIADD3 URZ, URZ, URZ, URZ ;  /* 0x0000003f3f3ff290 */ /* 0x000fe2000fffe03f */
[----:B------:R-:W-:Y:S01]  /*75300*/  STL.64 [R1+0x4e0], R12 ;  /* 0x0004e00c01007387 */ /* 0x000fe20000100a00 */
[----:B------:R0:W-:Y:S03]  /*75310*/  STL.64 [R1+0x4e8], R14 ;  /* 0x0004e80e01007387 */ /* 0x0001e60000100a00 */
[----:B0-----:R-:W3:Y:S01]  /*75320*/  LDL.LU.64 R14, [R1+0x2ac8] ;  /* 0x002ac800010e7983 */ /* 0x001ee20000300a00 */
[----:B------:R0:W-:Y:S02]  /*75330*/  STL.64 [R1+0x2aa8], R18 ;  /* 0x002aa81201007387 */ /* 0x0001e40000100a00 */
[----:B------:R-:W2:Y:S02]  /*75340*/  LDL.LU R16, [R1+0x4c0] ;  /* 0x0004c00001107983 */ /* 0x000ea40000300800 */
[----:B------:R-:W2:Y:S01]  /*75350*/  LDL.LU R17, [R1+0x4c4] ;  /* 0x0004c40001117983 */ /* 0x000ea20000300800 */
[----:B0-----:R-:W2:Y:S01]  /*75360*/  LDL.LU R18, [R1+0x4c8] ;  /* 0x0004c80001127983 */ /* 0x001ea20000300800 */
[----:B------:R-:W2:Y:S01]  /*75370*/  LDL.LU R19, [R1+0x4cc] ;  /* 0x0004cc0001137983 */ /* 0x000ea20000300800 */
[C---:B---3--:R-:W-:Y:S11]  /*75380*/  HMMA.16816.F32 R8, R24.reuse, R14, R8 ;  /* 0x0000000e1808723c */ /* 0x048ff60000001808 */
[----:B------:R-:W-:Y:S11]  /*75390*/  @!UPT UIADD3 URZ, URZ, URZ, URZ ;  /* 0x0000003f3f3ff290 */ /* 0x000ff6000fffe03f */
[----:B------:R-:W-:Y:S01]  /*753a0*/  @!UPT UIADD3 URZ, URZ, URZ, URZ ;  /* 0x0000003f3f3ff290 */ /* 0x000fe2000fffe03f */
[----:B------:R-:W-:Y:S01]  /*753b0*/  STL.64 [R1+0x710], R8 ;  /* 0x0007100801007387 */ /* 0x000fe20000100a00 */
[----:B------:R0:W-:Y:S03]  /*753c0*/  STL.64 [R1+0x718], R10 ;  /* 0x0007180a01007387 */ /* 0x0001e60000100a00 */
[----:B0-----:R-:W4:Y:S01]  /*753d0*/  LDL.LU.64 R10, [R1+0x2ac0] ;  /* 0x002ac000010a7983 */ /* 0x001f220000300a00 */
[----:B------:R0:W-:Y:S02]  /*753e0*/  STL [R1+0x29bc], R14 ;  /* 0x0029bc0e01007387 */ /* 0x0001e40000100800 */
[----:B------:R1:W-:Y:S02]  /*753f0*/  STL [R1+0x29b8], R15 ;  /* 0x0029b80f01007387 */ /* 0x0003e40000100800 */
[----:B------:R-:W3:Y:S01]  /*75400*/  LDL.LU R12, [R1+0x490] ;  /* 0x00049000010c7983 */ /* 0x000ee20000300800 */
[----:B------:R-:W3:Y:S04]  /*75410*/  LDL.LU R13, [R1+0x494] ;  /* 0x00049400010d7983 */ /* 0x000ee80000300800 */
[----:B0-----:R-:W3:Y:S01]  /*75420*/  LDL.LU R14, [R1+0x498] ;  /* 0x00049800010e7983 */ /* 0x001ee20000300800 */
[----:B-1----:R-:W3:Y:S01]  /*75430*/  LDL.LU R15, [R1+0x49c] ;  /* 0x00049c00010f7983 */ /* 0x002ee20000300800 */
[----:B----4-:R-:W-:Y:S02]  /*75440*/  HMMA.16816.F32 R24, R24, R10, R4 ;  /* 0x0000000a1818723c */ /* 0x010fe40000001804 */
[----:B------:R-:W2:Y:S01]  /*75450*/  LDL.LU.64 R6, [R1+0x2ab8] ;  /* 0x002ab80001067983 */ /* 0x000ea20000300a00 */
[----:B------:R-:W2:Y:S02]  /*75460*/  LDL.LU.64 R4, [R1+0x2ab0] ;  /* 0x002ab00001047983 */ /* 0x000ea40000300a00 */
[----:B------:R-:W-:Y:S01]  /*75470*/  IMAD.MOV.U32 R2, RZ, RZ, R22 ;  /* 0x000000ffff027224 */ /* 0x000fe200078e0016 */
[----:B------:R-:W-:Y:S11]  /*75480*/  MOV R0, R23 ;  /* 0x0000001700007202 */ /* 0x000ff60000000f00 */
[----:B------:R-:W-:Y:S06]  /*75490*/  @!UPT UIADD3 URZ, URZ, URZ, URZ ;  /* 0x0000003f3f3ff290 */ /* 0x000fec000fffe03f */
[----:B------:R-:W-:Y:S01]  /*754a0*/  STL.64 [R1+0x700], R24 ;  /* 0x0007001801007387 */ /* 0x000fe20000100a00 */
[----:B------:R0:W-:Y:S03]  /*754b0*/  STL.64 [R1+0x708], R26 ;  /* 0x0007081a01007387 */ /* 0x0001e60000100a00 */
[----:B0-----:R-:W4:Y:S01]  /*754c0*/  LDL.64 R26, [R1+0x78] ;  /* 0x00007800011a7983 */ /* 0x001f220000100a00 */
[----:B------:R0:W-:Y:S02]  /*754d0*/  STL.64 [R1+0x29b0], R10 ;  /* 0x0029b00a01007387 */ /* 0x0001e40000100a00 */
[----:B------:R-:W3:Y:S02]  /*754e0*/  LDL.LU R8, [R1+0x4b0] ;  /* 0x0004b00001087983 */ /* 0x000ee40000300800 */
[----:B------:R-:W3:Y:S01]  /*754f0*/  LDL.LU R9, [R1+0x4b4] ;  /* 0x0004b40001097983 */ /* 0x000ee20000300800 */
[----:B0-----:R-:W3:Y:S01]  /*75500*/  LDL.LU R10, [R1+0x4b8] ;  /* 0x0004b800010a7983 */ /* 0x001ee20000300800 */
[----:B------:R-:W3:Y:S01]  /*75510*/  LDL.LU R11, [R1+0x4bc] ;  /* 0x0004bc00010b7983 */ /* 0x000ee20000300800 */
[C---:B--2---:R-:W-:Y:S11]  /*75520*/  HMMA.16816.F32 R16, R4.reuse, R22, R16 ;  /* 0x000000160410723c */ /* 0x044ff60000001810 */
[----:B------:R-:W-:Y:S11]  /*75530*/  @!UPT UIADD3 URZ, URZ, URZ, URZ ;  /* 0x0000003f3f3ff290 */ /* 0x000ff6000fffe03f */
[----:B------:R-:W-:Y:S01]  /*75540*/  @!UPT UIADD3 URZ, URZ, URZ, URZ ;  /* 0x0000003f3f3ff290 */ /* 0x000fe2000fffe03f */
[----:B------:R-:W-:Y:S01]  /*75550*/  STL.64 [R1+0x9f0], R16 ;  /* 0x0009f01001007387 */ /* 0x000fe20000100a00 */
[----:B------:R0:W-:Y:S03]  /*75560*/  STL.64 [R1+0x9f8], R18 ;  /* 0x0009f81201007387 */ /* 0x0001e60000100a00 */
[----:B0-----:R-:W2:Y:S01]  /*75570*/  LDL.LU.64 R18, [R1+0x2aa8] ;  /* 0x002aa80001127983 */ /* 0x001ea20000300a00 */
[----:B------:R-:W3:Y:S02]  /*75580*/  LDL.LU.64 R22, [R1+0x2aa0] ;  /* 0x002aa00001167983 */ /* 0x000ee40000300a00 */
[----:B------:R-:W-:Y:S02]  /*75590*/  STL [R1+0x29c4], R0 ;  /* 0x0029c40001007387 */ /* 0x000fe40000100800 */
[----:B------:R-:W-:Y:S01]  /*755a0*/  STL [R1+0x29c0], R2 ;  /* 0x0029c00201007387 */ /* 0x000fe20000100800 */
[C---:B---3--:R-:W-:Y:S01]  /*755b0*/  HMMA.16816.F32 R8, R4.reuse, R22, R8 ;  /* 0x000000160408723c */ /* 0x048fe20000001808 */
[----:B------:R-:W-:Y:S11]  /*755c0*/  MOV R3, R23 ;  /* 0x0000001700037202 */ /* 0x000ff60000000f00 */
[----:B------:R-:W-:Y:S11]  /*755d0*/  @!UPT UIADD3 URZ, URZ, URZ, URZ ;  /* 0x0000003f3f3ff290 */ /* 0x000ff6000fffe03f */
        /* <DEDUP_REMOVED lines=14> */
[----:B------:R1:W-:Y:S01]  /*756c0*/  STL.64 [R1+0x9d8], R10 ;  /* 0x0009d80a01007387 */ /* 0x0003e20000100a00 */
[----:B0-----:R-:W-:Y:S01]  /*756d0*/  MOV R9, R23 ;  /* 0x0000001700097202 */ /* 0x001fe20000000f00 */
[----:B-1----:R-:W-:Y:S02]  /*756e0*/  IMAD.MOV.U32 R10, RZ, RZ, R22 ;  /* 0x000000ffff0a7224 */ /* 0x002fe400078e0016 */
[----:B------:R-:W3:Y:S02]  /*756f0*/  LDL.LU.64 R22, [R1+0x2a90] ;  /* 0x002a900001167983 */ /* 0x000ee40000300a00 */
[C---:B---3--:R-:W-:Y:S01]  /*75700*/  HMMA.16816.F32 R12, R4.reuse, R22, R12 ;  /* 0x00000016040c723c */ /* 0x048fe2000000180c */
[----:B------:R-:W-:Y:S11]  /*75710*/  MOV R11, R23 ;  /* 0x00000017000b7202 */ /* 0x000ff60000000f00 */
[----:B------:R-:W-:Y:S11]  /*75720*/  @!UPT UIADD3 URZ, URZ, URZ, URZ ;  /* 0x0000003f3f3ff290 */ /* 0x000ff6000fffe03f */
[----:B------:R0:W-:Y:S01]  /*75730*/  STL.64 [R1+0x9c0], R12 ;  /* 0x0009c00c01007387 */ /* 0x0001e20000100a00 */
[----:B------:R-:W-:Y:S01]  /*75740*/  STL.64 [R1+0x9c8], R14 ;  /* 0x0009c80e01007387 */ /* 0x000fe20000100a00 */
[----:B0-----:R-:W-:Y:S02]  /*75750*/  MOV R12, R22 ;  /* 0x00000016000c7202 */ /* 0x001fe40000000f00 */
[----:B------:R-:W3:Y:S01]  /*75760*/  LDL.LU.64 R22, [R1+0x2a88] ;  /* 0x002a880001167983 */ /* 0x000ee20000300a00 */
[----:B------:R-:W3:Y:S02]  /*75770*/  LDL.LU.64 R20, [R1+0x2a80] ;  /* 0x002a800001147983 */ /* 0x000ee40000300a00 */
[----:B------:R0:W-:Y:S02]  /*75780*/  STL.64 [R1+0x2a10], R10 ;  /* 0x002a100a01007387 */ /* 0x0001e40000100a00 */
[----:B------:R-:W-:Y:S01]  /*75790*/  STL [R1+0x2a08], R9 ;  /* 0x002a080901007387 */ /* 0x000fe20000100800 */
[----:B0-----:R-:W3:Y:S02]  /*757a0*/  LDL.64 R10, [R1+0x88] ;  /* 0x00008800010a7983 */ /* 0x001ee40000100a00 */
[----:B---3--:R-:W-:Y:S11]  /*757b0*/  HMMA.16816.F32 R20, R4, R10, R20 ;  /* 0x0000000a0414723c */ /* 0x008ff60000001814 */
[----:B------:R-:W-:Y:S11]  /*757c0*/  @!UPT UIADD3 URZ, URZ, URZ, URZ ;  /* 0x0000003f3f3ff290 */ /* 0x000ff6000fffe03f */
[----:B------:R-:W-:Y:S01]  /*757d0*/  @!UPT UIADD3 URZ, URZ, URZ, URZ ;  /* 0x0000003f3f3ff290 */ /* 0x000fe2000fffe03f */
[----:B------:R-:W-:Y:S01]  /*757e0*/  STL.64 [R1+0x9b0], R20 ;  /* 0x0009b01401007387 */ /* 0x000fe20000100a00 */
[----:B------:R0:W-:Y:S03]  /*757f0*/  STL.64 [R1+0x9b8], R22 ;  /* 0x0009b81601007387 */ /* 0x0001e60000100a00 */
[----:B0-----:R-:W4:Y:S01]  /*75800*/  LDL.LU.64 R22, [R1+0x2a78] ;  /* 0x002a780001167983 */ /* 0x001f220000300a00 */
[----:B------:R-:W4:Y:S02]  /*75810*/  LDL.LU.64 R20, [R1+0x2a70] ;  /* 0x002a700001147983 */ /* 0x000f240000300a00 */
[----:B------:R-:W-:Y:S01]  /*75820*/  IMAD.MOV.U32 R16, RZ, RZ, R10 ;  /* 0x000000ffff107224 */ /* 0x000fe200078e000a */
[----:B------:R-:W-:-:S05]  /*75830*/  MOV R13, R11 ;  /* 0x0000000b000d7202 */ /* 0x000fca0000000f00 */
[----:B------:R-:W-:Y:S01]  /*75840*/  STL.64 [R1+0x2a40], R12 ;  /* 0x002a400c01007387 */ /* 0x000fe20000100a00 */
[----:B----4-:R-:W-:Y:S07]  /*75850*/  HMMA.16816.F32 R8, R4, R26, R20 ;  /* 0x0000001a0408723c */ /* 0x010fee0000001814 */
[----:B------:R-:W-:Y:S11]  /*75860*/  MOV R20, R26 ;  /* 0x0000001a00147202 */ /* 0x000ff60000000f00 */
[----:B------:R-:W-:Y:S05]  /*75870*/  @!UPT UIADD3 URZ, URZ, URZ, URZ ;  /* 0x0000003f3f3ff290 */ /* 0x000fea000fffe03f */
[----:B------:R-:W-:Y:S01]  /*75880*/  STL.64 [R1+0x9a0], R8 ;  /* 0x0009a00801007387 */ /* 0x000fe20000100a00 */
[----:B------:R-:W-:Y:S02]  /*75890*/  STL.64 [R1+0x9a8], R10 ;  /* 0x0009a80a01007387 */ /* 0x000fe40000100a00 */
[----:B------:R0:W-:Y:S02]  /*758a0*/  STL [R1+0x2a68], R20 ;  /* 0x002a681401007387 */ /* 0x0001e40000100800 */
[----:B0-----:R-:W3:Y:S01]  /*758b0*/  LDL.LU R20, [R1+0x6f0] ;  /* 0x0006f00001147983 */ /* 0x001ee20000300800 */
[----:B------:R-:W3:Y:S02]  /*758c0*/  LDL.LU R21, [R1+0x6f4] ;  /* 0x0006f40001157983 */ /* 0x000ee40000300800 */
[----:B------:R-:W3:Y:S02]  /*758d0*/  LDL.LU R22, [R1+0x6f8] ;  /* 0x0006f80001167983 */ /* 0x000ee40000300800 */
[----:B------:R-:W3:Y:S01]  /*758e0*/  LDL.LU R23, [R1+0x6fc] ;  /* 0x0006fc0001177983 */ /* 0x000ee20000300800 */
[----:B------:R-:W4:Y:S01]  /*758f0*/  LDL.64 R10, [R1+0x28] ;  /* 0x00002800010a7983 */ /* 0x000f220000100a00 */
[----:B------:R-:W-:-:S02]  /*75900*/  MOV R17, R27 ;  /* 0x0000001b00117202 */ /* 0x000fc40000000f00 */
[----:B------:R-:W0:Y:S01]  /*75910*/  LDSM.16.M88.4 R24, [R29+0x32000] ;  /* 0x032000001d18783b */ /* 0x000e220000000200 */
[----:B----4-:R1:W-:Y:S04]  /*75920*/  STL.64 [R1+0x2a20], R10 ;  /* 0x002a200a01007387 */ /* 0x0103e80000100a00 */
[----:B-1----:R-:W4:Y:S04]  /*75930*/  LDL.64 R10, [R1+0x38] ;  /* 0x00003800010a7983 */ /* 0x002f280000100a00 */
[----:B----4-:R-:W-:Y:S01]  /*75940*/  STL.64 [R1+0x2a38], R10 ;  /* 0x002a380a01007387 */ /* 0x010fe20000100a00 */
[----:B--2---:R1:W-:Y:S02]  /*75950*/  STL.64 [R1+0x29e8], R18 ;  /* 0x0029e81201007387 */ /* 0x0043e40000100a00 */
[----:B------:R-:W-:Y:S01]  /*75960*/  STL.64 [R1+0x29e0], R16 ;  /* 0x0029e01001007387 */ /* 0x000fe20000100a00 */
[----:B-1----:R-:W2:Y:S04]  /*75970*/  LDL.64 R18, [R1+0x8] ;  /* 0x0000080001127983 */ /* 0x002ea80000100a00 */
[----:B--2---:R1:W-:Y:S04]  /*75980*/  STL.64 [R1+0x2a00], R18 ;  /* 0x002a001201007387 */ /* 0x0043e80000100a00 */
[----:B-1----:R-:W2:Y:S04]  /*75990*/  LDL.64 R18, [R1+0x18] ;  /* 0x0000180001127983 */ /* 0x002ea80000100a00 */
[----:B--2---:R1:W-:Y:S01]  /*759a0*/  STL.64 [R1+0x2a18], R18 ;  /* 0x002a181201007387 */ /* 0x0043e20000100a00 */
[----:B------:R-:W2:Y:S02]  /*759b0*/  LDL.LU R16, [R1+0x6b0] ;  /* 0x0006b00001107983 */ /* 0x000ea40000300800 */
[----:B------:R-:W2:Y:S01]  /*759c0*/  LDL.LU R17, [R1+0x6b4] ;  /* 0x0006b40001117983 */ /* 0x000ea20000300800 */
[----:B-1----:R-:W4:Y:S01]  /*759d0*/  LDL.LU R18, [R1+0x6b8] ;  /* 0x0006b80001127983 */ /* 0x002f220000300800 */
[----:B------:R-:W4:Y:S02]  /*759e0*/  LDL.LU R19, [R1+0x6bc] ;  /* 0x0006bc0001137983 */ /* 0x000f240000300800 */
[----:B------:R-:W2:Y:S02]  /*759f0*/  LDL.LU R12, [R1+0x6d0] ;  /* 0x0006d000010c7983 */ /* 0x000ea40000300800 */
[----:B------:R-:W2:Y:S01]  /*75a00*/  LDL.LU R13, [R1+0x6d4] ;  /* 0x0006d400010d7983 */ /* 0x000ea20000300800 */
[----:B------:R-:W2:Y:S01]  /*75a10*/  LDL.LU R14, [R1+0x6d8] ;  /* 0x0006d800010e7983 */ /* 0x000ea20000300800 */
[----:B------:R-:W2:Y:S03]  /*75a20*/  LDL.LU R15, [R1+0x6dc] ;  /* 0x0006dc00010f7983 */ /* 0x000ea60000300800 */
[----:B--2---:R1:W-:Y:S01]  /*75a30*/  STL.64 [R1+0x2a50], R14 ;  /* 0x002a500e01007387 */ /* 0x0043e20000100a00 */
[----:B------:R-:W-:Y:S03]  /*75a40*/  STL.64 [R1+0x2a48], R12 ;  /* 0x002a480c01007387 */ /* 0x000fe60000100a00 */
[----:B-1----:R-:W2:Y:S04]  /*75a50*/  LDL.64 R14, [R1+0x58] ;  /* 0x00005800010e7983 */ /* 0x002ea80000100a00 */
[----:B--2---:R1:W-:Y:S01]  /*75a60*/  STL.64 [R1+0x2a60], R14 ;  /* 0x002a600e01007387 */ /* 0x0043e20000100a00 */
[----:B------:R-:W2:Y:S03]  /*75a70*/  LDL.64 R10, [R1+0x48] ;  /* 0x00004800010a7983 */ /* 0x000ea60000100a00 */
[----:B-1----:R-:W3:Y:S04]  /*75a80*/  LDL.64 R14, [R1+0x68] ;  /* 0x00006800010e7983 */ /* 0x002ee80000100a00 */
[----:B--2---:R1:W-:Y:S01]  /*75a90*/  STL.64 [R1+0x2a58], R10 ;  /* 0x002a580a01007387 */ /* 0x0043e20000100a00 */
[----:B------:R-:W2:Y:S02]  /*75aa0*/  LDL.LU R8, [R1+0x6e0] ;  /* 0x0006e00001087983 */ /* 0x000ea40000300800 */
[----:B------:R-:W2:Y:S01]  /*75ab0*/  LDL.LU R9, [R1+0x6e4] ;  /* 0x0006e40001097983 */ /* 0x000ea20000300800 */
[----:B---3--:R-:W-:Y:S01]  /*75ac0*/  HMMA.16816.F32 R20, R4, R14, R20 ;  /* 0x0000000e0414723c */ /* 0x008fe20000001814 */
[----:B-1----:R-:W2:Y:S01]  /*75ad0*/  LDL.LU R10, [R1+0x6e8] ;  /* 0x0006e800010a7983 */ /* 0x002ea20000300800 */
[----:B------:R-:W2:Y:S02]  /*75ae0*/  LDL.LU R11, [R1+0x6ec] ;  /* 0x0006ec00010b7983 */ /* 0x000ea40000300800 */
[----:B----4-:R-:W-:Y:S02]  /*75af0*/  STL.64 [R1+0x2a30], R18 ;  /* 0x002a301201007387 */ /* 0x010fe40000100a00 */
[----:B------:R1:W-:Y:S02]  /*75b00*/  STL.64 [R1+0x2a28], R16 ;  /* 0x002a281001007387 */ /* 0x0003e40000100a00 */
[----:B-1----:R-:W3:Y:S01]  /*75b10*/  LDL.LU R16, [R1+0x6c0] ;  /* 0x0006c00001107983 */ /* 0x002ee20000300800 */
[----:B------:R-:W3:Y:S02]  /*75b20*/  LDL.LU R17, [R1+0x6c4] ;  /* 0x0006c40001117983 */ /* 0x000ee40000300800 */
[----:B------:R-:W3:Y:S02]  /*75b30*/  LDL.LU R18, [R1+0x6c8] ;  /* 0x0006c80001127983 */ /* 0x000ee40000300800 */
[----:B------:R-:W3:Y:S01]  /*75b40*/  LDL.LU R19, [R1+0x6cc] ;  /* 0x0006cc0001137983 */ /* 0x000ee20000300800 */
[----:B0-----:R-:W-:Y:S01]  /*75b50*/  STL.64 [R1+0x2850], R26 ;  /* 0x0028501a01007387 */ /* 0x001fe20000100a00 */
[----:B------:R0:W-:Y:S03]  /*75b60*/  STL.64 [R1+0x2848], R24 ;  /* 0x0028481801007387 */ /* 0x0001e60000100a00 */
[----:B0-----:R-:W4:Y:S01]  /*75b70*/  LDL.LU R24, [R1+0x6a0] ;  /* 0x0006a00001187983 */ /* 0x001f220000300800 */
[----:B------:R-:W4:Y:S02]  /*75b80*/  LDL.LU R25, [R1+0x6a4] ;  /* 0x0006a40001197983 */ /* 0x000f240000300800 */
[----:B------:R-:W4:Y:S02]  /*75b90*/  LDL.LU R26, [R1+0x6a8] ;  /* 0x0006a800011a7983 */ /* 0x000f240000300800 */
[----:B------:R-:W4:Y:S01]  /*75ba0*/  LDL.LU R27, [R1+0x6ac] ;  /* 0x0006ac00011b7983 */ /* 0x000f220000300800 */
[----:B------:R0:W-:Y:S01]  /*75bb0*/  STL.64 [R1+0x990], R20 ;  /* 0x0009901401007387 */ /* 0x0001e20000100a00 */
[----:B------:R1:W-:Y:S03]  /*75bc0*/  STL.64 [R1+0x998], R22 ;  /* 0x0009981601007387 */ /* 0x0003e60000100a00 */
[----:B0-----:R-:W2:Y:S01]  /*75bd0*/  LDL.LU R20, [R1+0x2a68] ;  /* 0x002a680001147983 */ /* 0x001ea20000300800 */
[----:B-1----:R-:W-:Y:S01]  /*75be0*/  IMAD.MOV.U32 R22, RZ, RZ, R14 ;  /* 0x000000ffff167224 */ /* 0x002fe200078e000e */
[----:B------:R-:W-:-:S02]  /*75bf0*/  MOV R21, R15 ;  /* 0x0000000f00157202 */ /* 0x000fc40000000f00 */
[----:B------:R-:W2:Y:S02]  /*75c00*/  LDL.LU.64 R14, [R1+0x2a60] ;  /* 0x002a6000010e7983 */ /* 0x000ea40000300a00 */
[C---:B--2---:R-:W-:Y:S01]  /*75c10*/  HMMA.16816.F32 R8, R4.reuse, R14, R8 ;  /* 0x0000000e0408723c */ /* 0x044fe20000001808 */
[----:B------:R-:W-:Y:S02]  /*75c20*/  MOV R28, R14 ;  /* 0x0000000e001c7202 */ /* 0x000fe40000000f00 */
[----:B------:R-:W-:Y:S11]  /*75c30*/  MOV R23, R15 ;  /* 0x0000000f00177202 */ /* 0x000ff60000000f00 */
[----:B------:R-:W-:Y:S09]  /*75c40*/  @!UPT UIADD3 URZ, URZ, URZ, URZ ;  /* 0x0000003f3f3ff290 */ /* 0x000ff2000fffe03f */
[----:B------:R-:W-:Y:S01]  /*75c50*/  STL.64 [R1+0x980], R8 ;  /* 0x0009800801007387 */ /* 0x000fe20000100a00 */
[----:B------:R0:W-:Y:S03]  /*75c60*/  STL.64 [R1+0x988], R10 ;  /* 0x0009880a01007387 */ /* 0x0001e60000100a00 */
[----:B0-----:R-:W2:Y:S01]  /*75c70*/  LDL.LU.64 R10, [R1+0x2a58] ;  /* 0x002a5800010a7983 */ /* 0x001ea20000300a00 */
[----:B------:R-:W2:Y:S02]  /*75c80*/  LDL.LU.64 R14, [R1+0x2a50] ;  /* 0x002a5000010e7983 */ /* 0x000ea40000300a00 */
[----:B------:R-:W2:Y:S02]  /*75c90*/  LDL.LU.64 R12, [R1+0x2a48] ;  /* 0x002a4800010c7983 */ /* 0x000ea40000300a00 */
[----:B------:R-:W-:Y:S01]  /*75ca0*/  STL.64 [R1+0x29d8], R22 ;  /* 0x0029d81601007387 */ /* 0x000fe20000100a00 */
[----:B------:R0:W-:Y:S04]  /*75cb0*/  STL.64 [R1+0x29d0], R20 ;  /* 0x0029d01401007387 */ /* 0x0001e80000100a00 */
[----:B0-----:R-:W3:Y:S01]  /*75cc0*/  LDL.LU R20, [R1+0x680] ;  /* 0x0006800001147983 */ /* 0x001ee20000300800 */
[----:B------:R-:W3:Y:S02]  /*75cd0*/  LDL.LU R21, [R1+0x684] ;  /* 0x0006840001157983 */ /* 0x000ee40000300800 */
[----:B------:R-:W3:Y:S02]  /*75ce0*/  LDL.LU R22, [R1+0x688] ;  /* 0x0006880001167983 */ /* 0x000ee40000300800 */
[----:B------:R-:W3:Y:S01]  /*75cf0*/  LDL.LU R23, [R1+0x68c] ;  /* 0x00068c0001177983 */ /* 0x000ee20000300800 */
[C---:B--2---:R-:W-:Y:S01]  /*75d00*/  HMMA.16816.F32 R12, R4.reuse, R10, R12 ;  /* 0x0000000a040c723c */ /* 0x044fe2000000180c */
[----:B---3--:R-:W-:Y:S01]  /*75d10*/  STL.64 [R1+0x29f8], R22 ;  /* 0x0029f81601007387 */ /* 0x008fe20000100a00 */
[----:B------:R0:W-:Y:S03]  /*75d20*/  STL.64 [R1+0x29f0], R20 ;  /* 0x0029f01401007387 */ /* 0x0001e60000100a00 */
[----:B0-----:R-:W2:Y:S01]  /*75d30*/  LDL.LU R20, [R1+0x690] ;  /* 0x0006900001147983 */ /* 0x001ea20000300800 */
[----:B------:R-:W2:Y:S02]  /*75d40*/  LDL.LU R21, [R1+0x694] ;  /* 0x0006940001157983 */ /* 0x000ea40000300800 */
[----:B------:R-:W2:Y:S02]  /*75d50*/  LDL.LU R22, [R1+0x698] ;  /* 0x0006980001167983 */ /* 0x000ea40000300800 */
[----:B------:R-:W2:Y:S11]  /*75d60*/  LDL.LU R23, [R1+0x69c] ;  /* 0x00069c0001177983 */ /* 0x000eb60000300800 */
[----:B------:R-:W-:Y:S02]  /*75d70*/  @!UPT UIADD3 URZ, URZ, URZ, URZ ;  /* 0x0000003f3f3ff290 */ /* 0x000fe4000fffe03f */
[----:B------:R0:W-:Y:S01]  /*75d80*/  STL.64 [R1+0x970], R12 ;  /* 0x0009700c01007387 */ /* 0x0001e20000100a00 */
[----:B------:R1:W-:Y:S03]  /*75d90*/  STL.64 [R1+0x978], R14 ;  /* 0x0009780e01007387 */ /* 0x0003e60000100a00 */
[----:B0-----:R-:W3:Y:S01]  /*75da0*/  LDL.LU.64 R12, [R1+0x2a40] ;  /* 0x002a4000010c7983 */ /* 0x001ee20000300a00 */
[----:B-1----:R-:W-:Y:S01]  /*75db0*/  IMAD.MOV.U32 R14, RZ, RZ, R10 ;  /* 0x000000ffff0e7224 */ /* 0x002fe200078e000a */
[----:B------:R-:W-:Y:S02]  /*75dc0*/  MOV R15, R11 ;  /* 0x0000000b000f7202 */ /* 0x000fe40000000f00 */
        /* <DEDUP_REMOVED lines=15> */
[----:B0-----:R-:W4:Y:S01]  /*75ec0*/  LDL.LU.64 R18, [R1+0x2a18] ;  /* 0x002a180001127983 */ /* 0x001f220000300a00 */
[----:B------:R-:W-:Y:S01]  /*75ed0*/  IMAD.MOV.U32 R3, RZ, RZ, R10 ;  /* 0x000000ffff037224 */ /* 0x000fe200078e000a */
[----:B------:R-:W-:Y:S02]  /*75ee0*/  MOV R8, R11 ;  /* 0x0000000b00087202 */ /* 0x000fe40000000f00 */
[----:B------:R-:W2:Y:S01]  /*75ef0*/  LDL.LU.64 R10, [R1+0x2a10] ;  /* 0x002a1000010a7983 */ /* 0x000ea20000300a00 */
[----:B------:R-:W2:Y:S01]  /*75f00*/  LDL.LU R9, [R1+0x2a08] ;  /* 0x002a080001097983 */ /* 0x000ea20000300800 */
[C---:B----4-:R-:W-:Y:S11]  /*75f10*/  HMMA.16816.F32 R24, R4.reuse, R18, R24 ;  /* 0x000000120418723c */ /* 0x050ff60000001818 */
[----:B------:R-:W-:Y:S11]  /*75f20*/  @!UPT UIADD3 URZ, URZ, URZ, URZ ;  /* 0x0000003f3f3ff290 */ /* 0x000ff6000fffe03f */
[----:B------:R-:W-:Y:S01]  /*75f30*/  @!UPT UIADD3 URZ, URZ, URZ, URZ ;  /* 0x0000003f3f3ff290 */ /* 0x000fe2000fffe03f */
[----:B------:R0:W-:Y:S01]  /*75f40*/  STL.64 [R1+0x6d0], R24 ;  /* 0x0006d01801007387 */ /* 0x0001e20000100a00 */
[----:B------:R1:W-:Y:S01]  /*75f50*/  STL.64 [R1+0x6d8], R26 ;  /* 0x0006d81a01007387 */ /* 0x0003e20000100a00 */
[----:B0-----:R-:W-:Y:S02]  /*75f60*/  MOV R25, R18 ;  /* 0x0000001200197202 */ /* 0x001fe40000000f00 */
[----:B------:R-:W-:Y:S02]  /*75f70*/  MOV R24, R19 ;  /* 0x0000001300187202 */ /* 0x000fe40000000f00 */
[----:B------:R-:W4:Y:S02]  /*75f80*/  LDL.LU.64 R18, [R1+0x2a00] ;  /* 0x002a000001127983 */ /* 0x000f240000300a00 */
[C---:B----4-:R-:W-:Y:S01]  /*75f90*/  HMMA.16816.F32 R20, R4.reuse, R18, R20 ;  /* 0x000000120414723c */ /* 0x050fe20000001814 */
[----:B-1----:R-:W-:Y:S01]  /*75fa0*/  IMAD.MOV.U32 R27, RZ, RZ, R18 ;  /* 0x000000ffff1b7224 */ /* 0x002fe200078e0012 */
[----:B------:R-:W-:Y:S11]  /*75fb0*/  MOV R26, R19 ;  /* 0x00000013001a7202 */ /* 0x000ff60000000f00 */
[----:B------:R-:W-:Y:S10]  /*75fc0*/  @!UPT UIADD3 URZ, URZ, URZ, URZ ;  /* 0x0000003f3f3ff290 */ /* 0x000ff4000fffe03f */
[----:B------:R-:W-:Y:S01]  /*75fd0*/  STL.64 [R1+0x6c0], R20 ;  /* 0x0006c01401007387 */ /* 0x000fe20000100a00 */
[----:B------:R0:W-:Y:S03]  /*75fe0*/  STL.64 [R1+0x6c8], R22 ;  /* 0x0006c81601007387 */ /* 0x0001e60000100a00 */
[----:B0-----:R-:W4:Y:S01]  /*75ff0*/  LDL.LU.64 R22, [R1+0x29f8] ;  /* 0x0029f80001167983 */ /* 0x001f220000300a00 */
[----:B------:R-:W4:Y:S02]  /*76000*/  LDL.LU.64 R20, [R1+0x29f0] ;  /* 0x0029f00001147983 */ /* 0x000f240000300a00 */
[----:B------:R-:W4:Y:S02]  /*76010*/  LDL.LU.64 R18, [R1+0x29e8] ;  /* 0x0029e80001127983 */ /* 0x000f240000300a00 */
[----:B------:R-:W2:Y:S01]  /*76020*/  LDL.LU.64 R16, [R1+0x29e0] ;  /* 0x0029e00001107983 */ /* 0x000ea20000300a00 */
[----:B----4-:R-:W-:Y:S11]  /*76030*/  HMMA.16816.F32 R20, R4, R18, R20 ;  /* 0x000000120414723c */ /* 0x010ff60000001814 */
[----:B------:R-:W-:Y:S11]  /*76040*/  @!UPT UIADD3 URZ, URZ, URZ, URZ ;  /* 0x0000003f3f3ff290 */ /* 0x000ff6000fffe03f */
[----:B------:R-:W-:Y:S01]  /*76050*/  @!UPT UIADD3 URZ, URZ, URZ, URZ ;  /* 0x0000003f3f3ff290 */ /* 0x000fe2000fffe03f */
[----:B------:R-:W-:Y:S01]  /*76060*/  STL.64 [R1+0x6b0], R20 ;  /* 0x0006b01401007387 */ /* 0x000fe20000100a00 */
[----:B------:R0:W-:Y:S03]  /*76070*/  STL.64 [R1+0x6b8], R22 ;  /* 0x0006b81601007387 */ /* 0x0001e60000100a00 */
[----:B0-----:R-:W4:Y:S01]  /*76080*/  LDL.LU.64 R22, [R1+0x29d8] ;  /* 0x0029d80001167983 */ /* 0x001f220000300a00 */
[----:B------:R-:W2:Y:S02]  /*76090*/  LDL.LU.64 R20, [R1+0x29d0] ;  /* 0x0029d00001147983 */ /* 0x000ea40000300a00 */
[----:B------:R0:W-:Y:S02]  /*760a0*/  STL.64 [R1+0x2868], R18 ;  /* 0x0028681201007387 */ /* 0x0001e40000100a00 */
[----:B0-----:R-:W-:Y:S02]  /*760b0*/  MOV R18, R27 ;  /* 0x0000001b00127202 */ /* 0x001fe40000000f00 */
[----:B------:R-:W-:-:S05]  /*760c0*/  MOV R19, R26 ;  /* 0x0000001a00137202 */ /* 0x000fca0000000f00 */
[----:B------:R0:W-:Y:S02]  /*760d0*/  STL.64 [R1+0x2880], R18 ;  /* 0x0028801201007387 */ /* 0x0001e40000100a00 */
[----:B0-----:R-:W-:Y:S01]  /*760e0*/  IMAD.MOV.U32 R18, RZ, RZ, R25 ;  /* 0x000000ffff127224 */ /* 0x001fe200078e0019 */
[----:B------:R-:W-:-:S05]  /*760f0*/  MOV R19, R24 ;  /* 0x0000001800137202 */ /* 0x000fca0000000f00 */
[----:B------:R0:W-:Y:S01]  /*76100*/  STL.64 [R1+0x2898], R18 ;  /* 0x0028981201007387 */ /* 0x0001e20000100a00 */
[----:B------:R-:W2:Y:S02]  /*76110*/  LDL.LU R24, [R1+0x370] ;  /* 0x0003700001187983 */ /* 0x000ea40000300800 */
[----:B------:R-:W2:Y:S02]  /*76120*/  LDL.LU R25, [R1+0x374] ;  /* 0x0003740001197983 */ /* 0x000ea40000300800 */
[----:B------:R-:W2:Y:S01]  /*76130*/  LDL.LU R26, [R1+0x378] ;  /* 0x00037800011a7983 */ /* 0x000ea20000300800 */
[----:B------:R-:W2:Y:S01]  /*76140*/  LDL.LU R27, [R1+0x37c] ;  /* 0x00037c00011b7983 */ /* 0x000ea20000300800 */
[----:B0-----:R-:W-:Y:S02]  /*76150*/  MOV R18, R3 ;  /* 0x0000000300127202 */ /* 0x001fe40000000f00 */
[----:B------:R-:W-:Y:S01]  /*76160*/  MOV R19, R8 ;  /* 0x0000000800137202 */ /* 0x000fe20000000f00 */
        /* <DEDUP_REMOVED lines=32> */
[----:B----4-:R-:W-:-:S05]  /*76370*/  MOV R19, R23 ;  /* 0x0000001700137202 */ /* 0x010fca0000000f00 */
[----:B------:R-:W-:Y:S04]  /*76380*/  STL.64 [R1+0x28f8], R18 ;  /* 0x0028f81201007387 */ /* 0x000fe80000100a00 */
[----:B--2---:R-:W-:Y:S01]  /*76390*/  STL.64 [R1+0x28a8], R26 ;  /* 0x0028a81a01007387 */ /* 0x004fe20000100a00 */
[----:B------:R0:W-:Y:S03]  /*763a0*/  STL.64 [R1+0x28a0], R24 ;  /* 0x0028a01801007387 */ /* 0x0001e60000100a00 */
[----:B0-----:R-:W2:Y:S01]  /*763b0*/  LDL.LU R24, [R1+0x3b0] ;  /* 0x0003b00001187983 */ /* 0x001ea20000300800 */
[----:B------:R-:W2:Y:S02]  /*763c0*/  LDL.LU R25, [R1+0x3b4] ;  /* 0x0003b40001197983 */ /* 0x000ea40000300800 */
[----:B------:R-:W4:Y:S02]  /*763d0*/  LDL.LU R26, [R1+0x3b8] ;  /* 0x0003b800011a7983 */ /* 0x000f240000300800 */
[----:B------:R-:W4:Y:S01]  /*763e0*/  LDL.LU R27, [R1+0x3bc] ;  /* 0x0003bc00011b7983 */ /* 0x000f220000300800 */
[----:B------:R-:W-:-:S02]  /*763f0*/  MOV R18, R22 ;  /* 0x0000001600127202 */ /* 0x000fc40000000f00 */
[----:B------:R-:W-:-:S05]  /*76400*/  MOV R19, R21 ;  /* 0x0000001500137202 */ /* 0x000fca0000000f00 */
[----:B------:R0:W-:Y:S02]  /*76410*/  STL.64 [R1+0x2910], R18 ;  /* 0x0029101201007387 */ /* 0x0001e40000100a00 */
[----:B0-----:R-:W-:Y:S01]  /*76420*/  IMAD.MOV.U32 R18, RZ, RZ, R20 ;  /* 0x000000ffff127224 */ /* 0x001fe200078e0014 */
[----:B------:R-:W-:-:S05]  /*76430*/  MOV R19, R17 ;  /* 0x0000001100137202 */ /* 0x000fca0000000f00 */
[----:B------:R-:W-:Y:S04]  /*76440*/  STL.64 [R1+0x2928], R18 ;  /* 0x0029281201007387 */ /* 0x000fe80000100a00 */
[----:B----4-:R-:W-:Y:S01]  /*76450*/  STL.64 [R1+0x28c0], R26 ;  /* 0x0028c01a01007387 */ /* 0x010fe20000100a00 */
[----:B--2---:R0:W-:Y:S03]  /*76460*/  STL.64 [R1+0x28b8], R24 ;  /* 0x0028b81801007387 */ /* 0x0041e60000100a00 */
[----:B0-----:R-:W2:Y:S01]  /*76470*/  LDL.LU R24, [R1+0x3c0] ;  /* 0x0003c00001187983 */ /* 0x001ea20000300800 */
[----:B------:R-:W2:Y:S02]  /*76480*/  LDL.LU R25, [R1+0x3c4] ;  /* 0x0003c40001197983 */ /* 0x000ea40000300800 */
[----:B------:R-:W4:Y:S02]  /*76490*/  LDL.LU R26, [R1+0x3c8] ;  /* 0x0003c800011a7983 */ /* 0x000f240000300800 */
[----:B------:R-:W4:Y:S01]  /*764a0*/  LDL.LU R27, [R1+0x3cc] ;  /* 0x0003cc00011b7983 */ /* 0x000f220000300800 */
[----:B------:R-:W-:-:S02]  /*764b0*/  MOV R18, R16 ;  /* 0x0000001000127202 */ /* 0x000fc40000000f00 */
[----:B---3--:R-:W-:-:S05]  /*764c0*/  MOV R19, R13 ;  /* 0x0000000d00137202 */ /* 0x008fca0000000f00 */
[----:B------:R-:W-:Y:S04]  /*764d0*/  STL.64 [R1+0x2940], R18 ;  /* 0x0029401201007387 */ /* 0x000fe80000100a00 */
[----:B----4-:R-:W-:Y:S01]  /*764e0*/  STL.64 [R1+0x28d8], R26 ;  /* 0x0028d81a01007387 */ /* 0x010fe20000100a00 */
[----:B--2---:R0:W-:Y:S03]  /*764f0*/  STL.64 [R1+0x28d0], R24 ;  /* 0x0028d01801007387 */ /* 0x0041e60000100a00 */
[----:B0-----:R-:W2:Y:S01]  /*76500*/  LDL.LU R24, [R1+0x3d0] ;  /* 0x0003d00001187983 */ /* 0x001ea20000300800 */
[----:B------:R-:W2:Y:S02]  /*76510*/  LDL.LU R25, [R1+0x3d4] ;  /* 0x0003d40001197983 */ /* 0x000ea40000300800 */
[----:B------:R-:W3:Y:S02]  /*76520*/  LDL.LU R26, [R1+0x3d8] ;  /* 0x0003d800011a7983 */ /* 0x000ee40000300800 */
[----:B------:R-:W3:Y:S02]  /*76530*/  LDL.LU R27, [R1+0x3dc] ;  /* 0x0003dc00011b7983 */ /* 0x000ee40000300800 */
[----:B------:R-:W-:Y:S01]  /*76540*/  IMAD.MOV.U32 R18, RZ, RZ, R12 ;  /* 0x000000ffff127224 */ /* 0x000fe200078e000c */
[----:B------:R-:W-:-:S05]  /*76550*/  MOV R19, R11 ;  /* 0x0000000b00137202 */ /* 0x000fca0000000f00 */
        /* <DEDUP_REMOVED lines=67> */
[----:B------:R-:W-:-:S02]  /*76990*/  MOV R18, R2 ;  /* 0x0000000200127202 */ /* 0x000fc40000000f00 */
[----:B------:R-:W-:Y:S01]  /*769a0*/  MOV R19, R0 ;  /* 0x0000000000137202 */ /* 0x000fe20000000f00 */
[----:B---3--:R-:W-:Y:S01]  /*769b0*/  HMMA.16816.F32 R4, R4, R10, R20 ;  /* 0x0000000a0404723c */ /* 0x008fe20000001814 */
        /* <DEDUP_REMOVED lines=99> */
[----:B0-----:R-:W3:Y:S02]  /*76ff0*/  LDL.LU.64 R18, [R1+0x2868] ;  /* 0x0028680001127983 */ /* 0x001ee40000300a00 */
[C---:B---3--:R-:W-:Y:S02]  /*77000*/  HMMA.16816.F32 R4, R20.reuse, R18, R4 ;  /* 0x000000121404723c */ /* 0x048fe40000001804 */
[----:B------:R0:W-:Y:S04]  /*77010*/  STL.64 [R1+0x2810], R18 ;  /* 0x0028101201007387 */ /* 0x0001e80000100a00 */
[----:B0-----:R-:W3:Y:S11]  /*77020*/  LDL.64 R18, [R1+0xc8] ;  /* 0x0000c80001127983 */ /* 0x001ef60000100a00 */
[----:B------:R-:W-:Y:S06]  /*77030*/  @!UPT UIADD3 URZ, URZ, URZ, URZ ;  /* 0x0000003f3f3ff290 */ /* 0x000fec000fffe03f */
[----:B------:R-:W-:Y:S01]  /*77040*/  STL.64 [R1+0xa10], R4 ;  /* 0x000a100401007387 */ /* 0x000fe20000100a00 */
[----:B------:R-:W-:Y:S02]  /*77050*/  STL.64 [R1+0xa18], R6 ;  /* 0x000a180601007387 */ /* 0x000fe40000100a00 */
[----:B------:R-:W0:Y:S01]  /*77060*/  LDSM.16.M88.4 R4, [R29+0x32800] ;  /* 0x032800001d04783b */ /* 0x000e220000000200 */
[C---:B--2---:R-:W-:Y:S01]  /*77070*/  HMMA.16816.F32 R24, R20.reuse, R14, R24 ;  /* 0x0000000e1418723c */ /* 0x044fe20000001818 */
[----:B0-----:R0:W-:Y:S02]  /*77080*/  STL [R1+0x272c], R4 ;  /* 0x00272c0401007387 */ /* 0x0011e40000100800 */
[----:B------:R1:W-:Y:S02]  /*77090*/  STL [R1+0x2728], R5 ;  /* 0x0027280501007387 */ /* 0x0003e40000100800 */
[----:B------:R2:W-:Y:S02]  /*770a0*/  STL [R1+0x2724], R6 ;  /* 0x0027240601007387 */ /* 0x0005e40000100800 */
[----:B------:R4:W-:Y:S01]  /*770b0*/  STL [R1+0x2720], R7 ;  /* 0x0027200701007387 */ /* 0x0009e20000100800 */
[----:B0-----:R-:W3:Y:S01]  /*770c0*/  LDL.LU R4, [R1+0x360] ;  /* 0x0003600001047983 */ /* 0x001ee20000300800 */
[----:B-1----:R-:W3:Y:S02]  /*770d0*/  LDL.LU R5, [R1+0x364] ;  /* 0x0003640001057983 */ /* 0x002ee40000300800 */
[----:B--2---:R-:W3:Y:S02]  /*770e0*/  LDL.LU R6, [R1+0x368] ;  /* 0x0003680001067983 */ /* 0x004ee40000300800 */
[----:B----4-:R-:W3:Y:S10]  /*770f0*/  LDL.LU R7, [R1+0x36c] ;  /* 0x00036c0001077983 */ /* 0x010ef40000300800 */
[----:B------:R-:W-:Y:S01]  /*77100*/  STL.64 [R1+0xa00], R24 ;  /* 0x000a001801007387 */ /* 0x000fe20000100a00 */
[----:B------:R0:W-:Y:S03]  /*77110*/  STL.64 [R1+0xa08], R26 ;  /* 0x000a081a01007387 */ /* 0x0001e60000100a00 */
[----:B0-----:R-:W2:Y:S01]  /*77120*/  LDL.LU.64 R26, [R1+0x2860] ;  /* 0x00286000011a7983 */ /* 0x001ea20000300a00 */
[----:B------:R-:W2:Y:S02]  /*77130*/  LDL.LU.64 R24, [R1+0x2858] ;  /* 0x0028580001187983 */ /* 0x000ea40000300a00 */
[----:B------:R0:W-:Y:S02]  /*77140*/  STL.64 [R1+0x2790], R14 ;  /* 0x0027900e01007387 */ /* 0x0001e40000100a00 */
[----:B0-----:R-:W4:Y:S01]  /*77150*/  LDL.64 R14, [R1+0xb8] ;  /* 0x0000b800010e7983 */ /* 0x001f220000100a00 */
[----:B--2---:R-:W-:Y:S03]  /*77160*/  HMMA.16816.F32 R20, R20, R10, R24 ;  /* 0x0000000a1414723c */ /* 0x004fe60000001818 */
[----:B------:R-:W3:Y:S01]  /*77170*/  LDL.LU.64 R26, [R1+0x2850] ;  /* 0x00285000011a7983 */ /* 0x000ee20000300a00 */
[----:B------:R-:W3:Y:S11]  /*77180*/  LDL.LU.64 R24, [R1+0x2848] ;  /* 0x0028480001187983 */ /* 0x000ef60000300a00 */
[----:B------:R-:W-:Y:S08]  /*77190*/  @!UPT UIADD3 URZ, URZ, URZ, URZ ;  /* 0x0000003f3f3ff290 */ /* 0x000ff0000fffe03f */
[----:B------:R-:W-:Y:S01]  /*771a0*/  STL.64 [R1+0x660], R20 ;  /* 0x0006601401007387 */ /* 0x000fe20000100a00 */
[----:B------:R-:W-:Y:S01]  /*771b0*/  STL.64 [R1+0x668], R22 ;  /* 0x0006681601007387 */ /* 0x000fe20000100a00 */
[C---:B---3--:R-:W-:Y:S11]  /*771c0*/  HMMA.16816.F32 R4, R24.reuse, R18, R4 ;  /* 0x000000121804723c */ /* 0x048ff60000001804 */
[----:B------:R-:W-:Y:S11]  /*771d0*/  @!UPT UIADD3 URZ, URZ, URZ, URZ ;  /* 0x0000003f3f3ff290 */ /* 0x000ff6000fffe03f */
[----:B------:R-:W-:Y:S01]  /*771e0*/  @!UPT UIADD3 URZ, URZ, URZ, URZ ;  /* 0x0000003f3f3ff290 */ /* 0x000fe2000fffe03f */
[----:B------:R0:W-:Y:S01]  /*771f0*/  STL.64 [R1+0xbb0], R4 ;  /* 0x000bb00401007387 */ /* 0x0001e20000100a00 */
[----:B------:R1:W-:Y:S03]  /*77200*/  STL.64 [R1+0xbb8], R6 ;  /* 0x000bb80601007387 */ /* 0x0003e60000100a00 */
[----:B0-----:R-:W2:Y:S01]  /*77210*/  LDL.LU R4, [R1+0x340] ;  /* 0x0003400001047983 */ /* 0x001ea20000300800 */
[----:B------:R-:W2:Y:S02]  /*77220*/  LDL.LU R5, [R1+0x344] ;  /* 0x0003440001057983 */ /* 0x000ea40000300800 */
[----:B-1----:R-:W3:Y:S02]  /*77230*/  LDL.LU R6, [R1+0x348] ;  /* 0x0003480001067983 */ /* 0x002ee40000300800 */
[----:B------:R-:W3:Y:S02]  /*77240*/  LDL.LU R7, [R1+0x34c] ;  /* 0x00034c0001077983 */ /* 0x000ee40000300800 */
[----:B------:R-:W-:Y:S01]  /*77250*/  IMAD.MOV.U32 R8, RZ, RZ, R18 ;  /* 0x000000ffff087224 */ /* 0x000fe200078e0012 */
[----:B------:R-:W-:Y:S01]  /*77260*/  MOV R3, R19 ;  /* 0x0000001300037202 */ /* 0x000fe20000000f00 */
[----:B---3--:R-:W-:Y:S01]  /*77270*/  STL.64 [R1+0x2840], R6 ;  /* 0x0028400601007387 */ /* 0x008fe20000100a00 */
[----:B--2---:R0:W-:Y:S03]  /*77280*/  STL.64 [R1+0x2838], R4 ;  /* 0x0028380401007387 */ /* 0x0041e60000100a00 */
[----:B0-----:R-:W4:Y:S01]  /*77290*/  LDL.LU R4, [R1+0x350] ;  /* 0x0003500001047983 */ /* 0x001f220000300800 */
[----:B------:R-:W4:Y:S02]  /*772a0*/  LDL.LU R5, [R1+0x354] ;  /* 0x0003540001057983 */ /* 0x000f240000300800 */
[----:B------:R-:W4:Y:S02]  /*772b0*/  LDL.LU R6, [R1+0x358] ;  /* 0x0003580001067983 */ /* 0x000f240000300800 */
[----:B------:R-:W4:Y:S01]  /*772c0*/  LDL.LU R7, [R1+0x35c] ;  /* 0x00035c0001077983 */ /* 0x000f220000300800 */
[----:B------:R-:W2:Y:S01]  /*772d0*/  LDL.LU R16, [R1+0x320] ;  /* 0x0003200001107983 */ /* 0x000ea20000300800 */
[----:B------:R-:W2:Y:S02]  /*772e0*/  LDL.LU R17, [R1+0x324] ;  /* 0x0003240001117983 */ /* 0x000ea40000300800 */
[----:B------:R-:W3:Y:S02]  /*772f0*/  LDL.LU R18, [R1+0x328] ;  /* 0x0003280001127983 */ /* 0x000ee40000300800 */
[----:B------:R-:W3:Y:S02]  /*77300*/  LDL.LU R19, [R1+0x32c] ;  /* 0x00032c0001137983 */ /* 0x000ee40000300800 */
[----:B---3--:R0:W-:Y:S01]  /*77310*/  STL.64 [R1+0x2820], R18 ;  /* 0x0028201201007387 */ /* 0x0081e20000100a00 */
[----:B--2---:R-:W-:Y:S03]  /*77320*/  STL.64 [R1+0x2818], R16 ;  /* 0x0028181001007387 */ /* 0x004fe60000100a00 */
[----:B0-----:R-:W2:Y:S04]  /*77330*/  LDL.64 R18, [R1+0x98] ;  /* 0x0000980001127983 */ /* 0x001ea80000100a00 */
[----:B--2---:R0:W-:Y:S01]  /*77340*/  STL.64 [R1+0x2830], R18 ;  /* 0x0028301201007387 */ /* 0x0041e20000100a00 */
[----:B------:R-:W2:Y:S03]  /*77350*/  LDL.64 R22, [R1+0x68] ;  /* 0x0000680001167983 */ /* 0x000ea60000100a00 */
[----:B0-----:R-:W3:Y:S04]  /*77360*/  LDL.64 R18, [R1+0xa8] ;  /* 0x0000a80001127983 */ /* 0x001ee80000100a00 */
[----:B--2---:R0:W-:Y:S04]  /*77370*/  STL.64 [R1+0x2800], R22 ;  /* 0x0028001601007387 */ /* 0x0041e80000100a00 */
[----:B0-----:R-:W2:Y:S01]  /*77380*/  LDL.64 R22, [R1+0x78] ;  /* 0x0000780001167983 */ /* 0x001ea20000100a00 */
[----:B----4-:R-:W-:Y:S03]  /*77390*/  HMMA.16816.F32 R4, R24, R14, R4 ;  /* 0x0000000e1804723c */ /* 0x010fe60000001804 */
[----:B--2---:R0:W-:Y:S04]  /*773a0*/  STL.64 [R1+0x2808], R22 ;  /* 0x0028081601007387 */ /* 0x0041e80000100a00 */
[----:B0-----:R-:W2:Y:S01]  /*773b0*/  LDL.64 R22, [R1+0x88] ;  /* 0x0000880001167983 */ /* 0x001ea20000100a00 */
[----:B------:R-:W-:-:S02]  /*773c0*/  MOV R28, R14 ;  /* 0x0000000e001c7202 */ /* 0x000fc40000000f00 */
[----:B------:R-:W-:Y:S01]  /*773d0*/  MOV R9, R15 ;  /* 0x0000000f00097202 */ /* 0x000fe20000000f00 */
[----:B--2---:R0:W-:Y:S01]  /*773e0*/  STL.64 [R1+0x2828], R22 ;  /* 0x0028281601007387 */ /* 0x0041e20000100a00 */
[----:B------:R-:W2:Y:S02]  /*773f0*/  LDL.LU R20, [R1+0x330] ;  /* 0x0003300001147983 */ /* 0x000ea40000300800 */
[----:B------:R-:W2:Y:S01]  /*77400*/  LDL.LU R21, [R1+0x334] ;  /* 0x0003340001157983 */ /* 0x000ea20000300800 */
[----:B0-----:R-:W2:Y:S01]  /*77410*/  LDL.LU R22, [R1+0x338] ;  /* 0x0003380001167983 */ /* 0x001ea20000300800 */
[----:B------:R-:W2:Y:S02]  /*77420*/  LDL.LU R23, [R1+0x33c] ;  /* 0x00033c0001177983 */ /* 0x000ea40000300800 */
[----:B------:R-:W-:Y:S02]  /*77430*/  STL [R1+0x2734], R3 ;  /* 0x0027340301007387 */ /* 0x000fe40000100800 */
[----:B------:R-:W-:Y:S03]  /*77440*/  STL [R1+0x2730], R8 ;  /* 0x0027300801007387 */ /* 0x000fe60000100800 */
[----:B------:R-:W-:Y:S01]  /*77450*/  STL.64 [R1+0xba0], R4 ;  /* 0x000ba00401007387 */ /* 0x000fe20000100a00 */
[----:B------:R0:W-:Y:S03]  /*77460*/  STL.64 [R1+0xba8], R6 ;  /* 0x000ba80601007387 */ /* 0x0001e60000100a00 */
[----:B0-----:R-:W4:Y:S01]  /*77470*/  LDL.LU.64 R6, [R1+0x2840] ;  /* 0x0028400001067983 */ /* 0x001f220000300a00 */
[----:B------:R-:W4:Y:S02]  /*77480*/  LDL.LU.64 R4, [R1+0x2838] ;  /* 0x0028380001047983 */ /* 0x000f240000300a00 */
[----:B------:R-:W2:Y:S01]  /*77490*/  LDL.64 R14, [R1+0x58] ;  /* 0x00005800010e7983 */ /* 0x000ea20000100a00 */
[----:B---3--:R-:W-:Y:S01]  /*774a0*/  MOV R29, R19 ;  /* 0x00000013001d7202 */ /* 0x008fe20000000f00 */
[C---:B----4-:R-:W-:Y:S01]  /*774b0*/  HMMA.16816.F32 R4, R24.reuse, R18, R4 ;  /* 0x000000121804723c */ /* 0x050fe20000001804 */
[----:B--2---:R0:W-:Y:S01]  /*774c0*/  STL.64 [R1+0x27f8], R14 ;  /* 0x0027f80e01007387 */ /* 0x0041e20000100a00 */
[----:B------:R-:W2:Y:S02]  /*774d0*/  LDL.LU R12, [R1+0x300] ;  /* 0x00030000010c7983 */ /* 0x000ea40000300800 */
[----:B------:R-:W2:Y:S01]  /*774e0*/  LDL.LU R13, [R1+0x304] ;  /* 0x00030400010d7983 */ /* 0x000ea20000300800 */
[----:B0-----:R-:W2:Y:S01]  /*774f0*/  LDL.LU R14, [R1+0x308] ;  /* 0x00030800010e7983 */ /* 0x001ea20000300800 */
[----:B------:R-:W2:Y:S02]  /*77500*/  LDL.LU R15, [R1+0x30c] ;  /* 0x00030c00010f7983 */ /* 0x000ea40000300800 */
[----:B------:R-:W-:Y:S02]  /*77510*/  STL [R1+0x273c], R9 ;  /* 0x00273c0901007387 */ /* 0x000fe40000100800 */
[----:B------:R-:W-:Y:S11]  /*77520*/  STL [R1+0x2738], R28 ;  /* 0x0027381c01007387 */ /* 0x000ff60000100800 */
[----:B------:R-:W-:Y:S02]  /*77530*/  @!UPT UIADD3 URZ, URZ, URZ, URZ ;  /* 0x0000003f3f3ff290 */ /* 0x000fe4000fffe03f */
[----:B------:R-:W-:Y:S01]  /*77540*/  STL.64 [R1+0xb90], R4 ;  /* 0x000b900401007387 */ /* 0x000fe20000100a00 */
[----:B------:R0:W-:Y:S02]  /*77550*/  STL.64 [R1+0xb98], R6 ;  /* 0x000b980601007387 */ /* 0x0001e40000100a00 */
[----:B0-----:R-:W-:Y:S02]  /*77560*/  IMAD.MOV.U32 R7, RZ, RZ, R18 ;  /* 0x000000ffff077224 */ /* 0x001fe400078e0012 */
[----:B------:R-:W3:Y:S01]  /*77570*/  LDL.LU.64 R18, [R1+0x2830] ;  /* 0x0028300001127983 */ /* 0x000ee20000300a00 */
[----:B------:R-:W-:Y:S02]  /*77580*/  STL [R1+0x2744], R29 ;  /* 0x0027441d01007387 */ /* 0x000fe40000100800 */
[----:B------:R0:W-:Y:S02]  /*77590*/  STL [R1+0x2740], R7 ;  /* 0x0027400701007387 */ /* 0x0001e40000100800 */
[----:B------:R-:W4:Y:S01]  /*775a0*/  LDL.LU R4, [R1+0x310] ;  /* 0x0003100001047983 */ /* 0x000f220000300800 */
[----:B------:R-:W4:Y:S01]  /*775b0*/  LDL.LU R5, [R1+0x314] ;  /* 0x0003140001057983 */ /* 0x000f220000300800 */
[----:B------:R-:W4:Y:S03]  /*775c0*/  LDL.LU R6, [R1+0x318] ;  /* 0x0003180001067983 */ /* 0x000f260000300800 */
[----:B0-----:R-:W4:Y:S01]  /*775d0*/  LDL.LU R7, [R1+0x31c] ;  /* 0x00031c0001077983 */ /* 0x001f220000300800 */
[----:B---3--:R-:W-:Y:S01]  /*775e0*/  HMMA.16816.F32 R20, R24, R18, R20 ;  /* 0x000000121814723c */ /* 0x008fe20000001814 */
[----:B------:R-:W-:-:S02]  /*775f0*/  MOV R2, R18 ;  /* 0x0000001200027202 */ /* 0x000fc40000000f00 */
[----:B------:R-:W-:Y:S11]  /*77600*/  MOV R0, R19 ;  /* 0x0000001300007202 */ /* 0x000ff60000000f00 */
[----:B------:R-:W-:Y:S09]  /*77610*/  @!UPT UIADD3 URZ, URZ, URZ, URZ ;  /* 0x0000003f3f3ff290 */ /* 0x000ff2000fffe03f */
[----:B------:R-:W-:Y:S01]  /*77620*/  STL.64 [R1+0xb80], R20 ;  /* 0x000b801401007387 */ /* 0x000fe20000100a00 */
[----:B------:R0:W-:Y:S03]  /*77630*/  STL.64 [R1+0xb88], R22 ;  /* 0x000b881601007387 */ /* 0x0001e60000100a00 */
[----:B0-----:R-:W3:Y:S01]  /*77640*/  LDL.LU.64 R22, [R1+0x2828] ;  /* 0x0028280001167983 */ /* 0x001ee20000300a00 */
[----:B------:R-:W3:Y:S02]  /*77650*/  LDL.LU.64 R18, [R1+0x2820] ;  /* 0x0028200001127983 */ /* 0x000ee40000300a00 */
[----:B------:R-:W3:Y:S02]  /*77660*/  LDL.LU.64 R16, [R1+0x2818] ;  /* 0x0028180001107983 */ /* 0x000ee40000300a00 */
[----:B------:R0:W-:Y:S02]  /*77670*/  STL [R1+0x274c], R0 ;  /* 0x00274c0001007387 */ /* 0x0001e40000100800 */
[----:B0-----:R-:W2:Y:S01]  /*77680*/  LDL R0, [R1+0x1b18] ;  /* 0x001b180001007983 */ /* 0x001ea20000100800 */
[----:B------:R-:W-:Y:S01]  /*77690*/  STL [R1+0x2748], R2 ;  /* 0x0027480201007387 */ /* 0x000fe20000100800 */
        /* <DEDUP_REMOVED lines=17> */
[----:B------:R0:W-:Y:S01]  /*777b0*/  STL.64 [R1+0xb60], R4 ;  /* 0x000b600401007387 */ /* 0x0001e20000100a00 */
[----:B------:R1:W-:Y:S01]  /*777c0*/  STL.64 [R1+0xb68], R6 ;  /* 0x000b680601007387 */ /* 0x0003e20000100a00 */
[----:B0-----:R-:W-:Y:S02]  /*777d0*/  MOV R5, R22 ;  /* 0x0000001600057202 */ /* 0x001fe40000000f00 */
[----:B-1----:R-:W-:Y:S02]  /*777e0*/  MOV R6, R23 ;  /* 0x0000001700067202 */ /* 0x002fe40000000f00 */
[----:B------:R-:W2:Y:S02]  /*777f0*/  LDL.LU.64 R22, [R1+0x2800] ;  /* 0x0028000001167983 */ /* 0x000ea40000300a00 */
[C---:B--2---:R-:W-:Y:S11]  /*77800*/  HMMA.16816.F32 R12, R24.reuse, R22, R12 ;  /* 0x00000016180c723c */ /* 0x044ff6000000180c */
[----:B------:R-:W-:Y:S11]  /*77810*/  @!UPT UIADD3 URZ, URZ, URZ, URZ ;  /* 0x0000003f3f3ff290 */ /* 0x000ff6000fffe03f */
[----:B------:R-:W-:Y:S01]  /*77820*/  @!UPT UIADD3 URZ, URZ, URZ, URZ ;  /* 0x0000003f3f3ff290 */ /* 0x000fe2000fffe03f */
[----:B------:R-:W-:Y:S01]  /*77830*/  STL.64 [R1+0xb50], R12 ;  /* 0x000b500c01007387 */ /* 0x000fe20000100a00 */
[----:B------:R0:W-:Y:S03]  /*77840*/  STL.64 [R1+0xb58], R14 ;  /* 0x000b580e01007387 */ /* 0x0001e60000100a00 */
[----:B0-----:R-:W3:Y:S01]  /*77850*/  LDL.LU.64 R14, [R1+0x27f8] ;  /* 0x0027f800010e7983 */ /* 0x001ee20000300a00 */
[----:B------:R-:W-:Y:S01]  /*77860*/  IMAD.MOV.U32 R8, RZ, RZ, R22 ;  /* 0x000000ffff087224 */ /* 0x000fe200078e0016 */
[----:B------:R-:W-:Y:S02]  /*77870*/  MOV R4, R23 ;  /* 0x0000001700047202 */ /* 0x000fe40000000f00 */
[----:B------:R-:W0:Y:S01]  /*77880*/  LDSM.16.M88.4 R20, [R0+0x33000] ;  /* 0x033000000014783b */ /* 0x000e220000000200 */
[----:B------:R-:W-:Y:S02]  /*77890*/  STL [R1+0x27c8], R6 ;  /* 0x0027c80601007387 */ /* 0x000fe40000100800 */
[----:B------:R3:W-:Y:S02]  /*778a0*/  STL.64 [R1+0x27c0], R4 ;  /* 0x0027c00401007387 */ /* 0x0007e40000100a00 */
[----:B------:R-:W-:Y:S01]  /*778b0*/  STL.64 [R1+0x27b8], R10 ;  /* 0x0027b80a01007387 */ /* 0x000fe20000100a00 */
[----:B------:R-:W-:Y:S04]  /*778c0*/  STL [R1+0x27b0], R8 ;  /* 0x0027b00801007387 */ /* 0x000fe80000100800 */
[----:B0-----:R-:W-:Y:S01]  /*778d0*/  STL.64 [R1+0x25d8], R22 ;  /* 0x0025d81601007387 */ /* 0x001fe20000100a00 */
[----:B------:R0:W-:Y:S01]  /*778e0*/  STL.64 [R1+0x25d0], R20 ;  /* 0x0025d01401007387 */ /* 0x0001e20000100a00 */
[----:B---3--:R-:W-:Y:S01]  /*778f0*/  HMMA.16816.F32 R4, R24, R14, R16 ;  /* 0x0000000e1804723c */ /* 0x008fe20000001810 */
[----:B0-----:R-:W-:-:S02]  /*77900*/  MOV R21, R14 ;  /* 0x0000000e00157202 */ /* 0x001fc40000000f00 */
[----:B------:R-:W-:Y:S11]  /*77910*/  MOV R20, R15 ;  /* 0x0000000f00147202 */ /* 0x000ff60000000f00 */
[----:B------:R-:W-:Y:S09]  /*77920*/  @!UPT UIADD3 URZ, URZ, URZ, URZ ;  /* 0x0000003f3f3ff290 */ /* 0x000ff2000fffe03f */
[----:B------:R-:W-:Y:S01]  /*77930*/  STL.64 [R1+0xb40], R4 ;  /* 0x000b400401007387 */ /* 0x000fe20000100a00 */
[----:B------:R-:W-:Y:S02]  /*77940*/  STL.64 [R1+0xb48], R6 ;  /* 0x000b480601007387 */ /* 0x000fe40000100a00 */
[----:B------:R0:W-:Y:S02]  /*77950*/  STL.64 [R1+0x27f0], R20 ;  /* 0x0027f01401007387 */ /* 0x0001e40000100a00 */
        /* <DEDUP_REMOVED lines=8> */
[----:B------:R-:W2:Y:S01]  /*779e0*/  LDL.LU R4, [R1+0x620] ;  /* 0x0006200001047983 */ /* 0x000ea20000300800 */
[----:B------:R-:W2:Y:S02]  /*779f0*/  LDL.LU R5, [R1+0x624] ;  /* 0x0006240001057983 */ /* 0x000ea40000300800 */
[----:B------:R-:W2:Y:S02]  /*77a00*/  LDL.LU R6, [R1+0x628] ;  /* 0x0006280001067983 */ /* 0x000ea40000300800 */
[----:B------:R-:W2:Y:S02]  /*77a10*/  LDL.LU R7, [R1+0x62c] ;  /* 0x00062c0001077983 */ /* 0x000ea40000300800 */
[----:B--2---:R0:W-:Y:S01]  /*77a20*/  STL.64 [R1+0x27d8], R6 ;  /* 0x0027d80601007387 */ /* 0x0041e20000100a00 */
[----:B------:R-:W-:Y:S03]  /*77a30*/  STL.64 [R1+0x27d0], R4 ;  /* 0x0027d00401007387 */ /* 0x000fe60000100a00 */
[----:B0-----:R-:W2:Y:S04]  /*77a40*/  LDL.64 R6, [R1+0x38] ;  /* 0x0000380001067983 */ /* 0x001ea80000100a00 */
[----:B--2---:R0:W-:Y:S01]  /*77a50*/  STL.64 [R1+0x27e8], R6 ;  /* 0x0027e80601007387 */ /* 0x0041e20000100a00 */
[----:B------:R-:W2:Y:S03]  /*77a60*/  LDL.64 R10, [R1+0x28] ;  /* 0x00002800010a7983 */ /* 0x000ea60000100a00 */
[----:B0-----:R-:W3:Y:S04]  /*77a70*/  LDL.64 R6, [R1+0x48] ;  /* 0x0000480001067983 */ /* 0x001ee80000100a00 */
[----:B--2---:R0:W-:Y:S01]  /*77a80*/  STL.64 [R1+0x27e0], R10 ;  /* 0x0027e00a01007387 */ /* 0x0041e20000100a00 */
[----:B------:R-:W2:Y:S02]  /*77a90*/  LDL.LU R8, [R1+0x630] ;  /* 0x0006300001087983 */ /* 0x000ea40000300800 */
[----:B------:R-:W2:Y:S01]  /*77aa0*/  LDL.LU R9, [R1+0x634] ;  /* 0x0006340001097983 */ /* 0x000ea20000300800 */
[----:B0-----:R-:W2:Y:S01]  /*77ab0*/  LDL.LU R10, [R1+0x638] ;  /* 0x00063800010a7983 */ /* 0x001ea20000300800 */
[----:B------:R-:W2:Y:S02]  /*77ac0*/  LDL.LU R11, [R1+0x63c] ;  /* 0x00063c00010b7983 */ /* 0x000ea40000300800 */
[----:B----4-:R0:W-:Y:S02]  /*77ad0*/  STL.64 [R1+0x27a0], R14 ;  /* 0x0027a00e01007387 */ /* 0x0101e40000100a00 */
[----:B---3--:R-:W-:Y:S01]  /*77ae0*/  STL.64 [R1+0x2798], R12 ;  /* 0x0027980c01007387 */ /* 0x008fe20000100a00 */
[----:B------:R-:W3:Y:S01]  /*77af0*/  LDL.64 R18, [R1+0x8] ;  /* 0x0000080001127983 */ /* 0x000ee20000100a00 */
[----:B------:R-:W-:Y:S03]  /*77b00*/  HMMA.16816.F32 R20, R24, R6, R20 ;  /* 0x000000061814723c */ /* 0x000fe60000001814 */
[----:B0-----:R-:W4:Y:S04]  /*77b10*/  LDL.64 R14, [R1+0x18] ;  /* 0x00001800010e7983 */ /* 0x001f280000100a00 */
[----:B---3--:R0:W-:Y:S01]  /*77b20*/  STL.64 [R1+0x27a8], R18 ;  /* 0x0027a81201007387 */ /* 0x0081e20000100a00 */
[----:B------:R-:W4:Y:S02]  /*77b30*/  LDL.LU R16, [R1+0x610] ;  /* 0x0006100001107983 */ /* 0x000f240000300800 */
[----:B------:R-:W4:Y:S01]  /*77b40*/  LDL.LU R17, [R1+0x614] ;  /* 0x0006140001117983 */ /* 0x000f220000300800 */
[----:B0-----:R-:W4:Y:S01]  /*77b50*/  LDL.LU R18, [R1+0x618] ;  /* 0x0006180001127983 */ /* 0x001f220000300800 */
[----:B------:R-:W4:Y:S11]  /*77b60*/  LDL.LU R19, [R1+0x61c] ;  /* 0x00061c0001137983 */ /* 0x000f360000300800 */
[----:B------:R0:W-:Y:S02]  /*77b70*/  STL.64 [R1+0xb30], R20 ;  /* 0x000b301401007387 */ /* 0x0001e40000100a00 */
[----:B------:R1:W-:Y:S01]  /*77b80*/  STL.64 [R1+0xb38], R22 ;  /* 0x000b381601007387 */ /* 0x0003e20000100a00 */
[----:B0-----:R-:W3:Y:S01]  /*77b90*/  LDL.LU.64 R20, [R1+0x27f0] ;  /* 0x0027f00001147983 */ /* 0x001ee20000300a00 */
[----:B-1----:R-:W-:Y:S01]  /*77ba0*/  IMAD.MOV.U32 R23, RZ, RZ, R6 ;  /* 0x000000ffff177224 */ /* 0x002fe200078e0006 */
[----:B------:R-:W-:-:S02]  /*77bb0*/  MOV R22, R7 ;  /* 0x0000000700167202 */ /* 0x000fc40000000f00 */
[----:B------:R-:W2:Y:S03]  /*77bc0*/  LDL.LU.64 R6, [R1+0x27e8] ;  /* 0x0027e80001067983 */ /* 0x000ea60000300a00 */
[----:B------:R-:W-:Y:S01]  /*77bd0*/  STL.64 [R1+0x2758], R22 ;  /* 0x0027581601007387 */ /* 0x000fe20000100a00 */
[----:B---3--:R0:W-:Y:S04]  /*77be0*/  STL.64 [R1+0x2750], R20 ;  /* 0x0027501401007387 */ /* 0x0081e80000100a00 */
[----:B0-----:R-:W3:Y:S01]  /*77bf0*/  LDL.LU R20, [R1+0x2e0] ;  /* 0x0002e00001147983 */ /* 0x001ee20000300800 */
[----:B------:R-:W3:Y:S02]  /*77c00*/  LDL.LU R21, [R1+0x2e4] ;  /* 0x0002e40001157983 */ /* 0x000ee40000300800 */
[----:B------:R-:W3:Y:S02]  /*77c10*/  LDL.LU R22, [R1+0x2e8] ;  /* 0x0002e80001167983 */ /* 0x000ee40000300800 */
[----:B------:R-:W3:Y:S01]  /*77c20*/  LDL.LU R23, [R1+0x2ec] ;  /* 0x0002ec0001177983 */ /* 0x000ee20000300800 */
[----:B--2---:R-:W-:Y:S01]  /*77c30*/  HMMA.16816.F32 R8, R24, R6, R8 ;  /* 0x000000061808723c */ /* 0x004fe20000001808 */
[----:B---3--:R-:W-:Y:S01]  /*77c40*/  STL.64 [R1+0x2768], R22 ;  /* 0x0027681601007387 */ /* 0x008fe20000100a00 */
[----:B------:R0:W-:Y:S03]  /*77c50*/  STL.64 [R1+0x2760], R20 ;  /* 0x0027601401007387 */ /* 0x0001e60000100a00 */
[----:B0-----:R-:W2:Y:S01]  /*77c60*/  LDL.LU R20, [R1+0x5e0] ;  /* 0x0005e00001147983 */ /* 0x001ea20000300800 */
[----:B------:R-:W2:Y:S02]  /*77c70*/  LDL.LU R21, [R1+0x5e4] ;  /* 0x0005e40001157983 */ /* 0x000ea40000300800 */
[----:B------:R-:W3:Y:S02]  /*77c80*/  LDL.LU R22, [R1+0x5e8] ;  /* 0x0005e80001167983 */ /* 0x000ee40000300800 */
[----:B------:R-:W3:Y:S01]  /*77c90*/  LDL.LU R23, [R1+0x5ec] ;  /* 0x0005ec0001177983 */ /* 0x000ee20000300800 */
[----:B------:R-:W-:-:S02]  /*77ca0*/  MOV R28, R6 ;  /* 0x00000006001c7202 */ /* 0x000fc40000000f00 */
[----:B------:R-:W-:Y:S01]  /*77cb0*/  MOV R3, R7 ;  /* 0x0000000700037202 */ /* 0x000fe20000000f00 */
        /* <DEDUP_REMOVED lines=8> */
[----:B0-----:R-:W3:Y:S01]  /*77d40*/  LDL.LU.64 R10, [R1+0x27e0] ;  /* 0x0027e000010a7983 */ /* 0x001ee20000300a00 */
[----:B------:R-:W3:Y:S02]  /*77d50*/  LDL.LU.64 R6, [R1+0x27d8] ;  /* 0x0027d80001067983 */ /* 0x000ee40000300a00 */
[----:B------:R-:W3:Y:S01]  /*77d60*/  LDL.LU.64 R4, [R1+0x27d0] ;  /* 0x0027d00001047983 */ /* 0x000ee20000300a00 */
[----:B----4-:R-:W-:Y:S01]  /*77d70*/  HMMA.16816.F32 R16, R24, R14, R16 ;  /* 0x0000000e1810723c */ /* 0x010fe20000001810 */
[----:B------:R-:W-:-:S02]  /*77d80*/  MOV R2, R14 ;  /* 0x0000000e00027202 */ /* 0x000fc40000000f00 */
[----:B------:R-:W-:-:S05]  /*77d90*/  MOV R29, R15 ;  /* 0x0000000f001d7202 */ /* 0x000fca0000000f00 */
[C---:B---3--:R-:W-:Y:S01]  /*77da0*/  HMMA.16816.F32 R4, R24.reuse, R10, R4 ;  /* 0x0000000a1804723c */ /* 0x048fe20000001804 */
[----:B------:R-:W-:Y:S11]  /*77db0*/  MOV R9, R11 ;  /* 0x0000000b00097202 */ /* 0x000ff60000000f00 */
[----:B------:R-:W-:Y:S11]  /*77dc0*/  @!UPT UIADD3 URZ, URZ, URZ, URZ ;  /* 0x0000003f3f3ff290 */ /* 0x000ff6000fffe03f */
[----:B------:R-:W-:Y:S01]  /*77dd0*/  STL.64 [R1+0xb10], R4 ;  /* 0x000b100401007387 */ /* 0x000fe20000100a00 */
[----:B------:R0:W-:Y:S03]  /*77de0*/  STL.64 [R1+0xb18], R6 ;  /* 0x000b180601007387 */ /* 0x0001e60000100a00 */
[----:B0-----:R-:W3:Y:S01]  /*77df0*/  LDL.LU R6, [R1+0x27c8] ;  /* 0x0027c80001067983 */ /* 0x001ee20000300800 */
[----:B------:R-:W4:Y:S02]  /*77e00*/  LDL.LU.64 R4, [R1+0x27c0] ;  /* 0x0027c00001047983 */ /* 0x000f240000300a00 */
[----:B------:R-:W-:Y:S02]  /*77e10*/  IMAD.MOV.U32 R7, RZ, RZ, R10 ;  /* 0x000000ffff077224 */ /* 0x000fe400078e000a */
[----:B------:R-:W2:Y:S01]  /*77e20*/  LDL.LU.64 R10, [R1+0x27b8] ;  /* 0x0027b800010a7983 */ /* 0x000ea20000300a00 */
[----:B------:R-:W2:Y:S02]  /*77e30*/  LDL.LU R8, [R1+0x27b0] ;  /* 0x0027b00001087983 */ /* 0x000ea40000300800 */
[----:B------:R-:W-:Y:S02]  /*77e40*/  STL.64 [R1+0xb00], R16 ;  /* 0x000b001001007387 */ /* 0x000fe40000100a00 */
[----:B------:R0:W-:Y:S02]  /*77e50*/  STL.64 [R1+0xb08], R18 ;  /* 0x000b081201007387 */ /* 0x0001e40000100a00 */
[----:B0-----:R-:W2:Y:S01]  /*77e60*/  LDL.LU.64 R18, [R1+0x27a8] ;  /* 0x0027a80001127983 */ /* 0x001ea20000300a00 */
[----:B------:R-:W2:Y:S02]  /*77e70*/  LDL.LU.64 R14, [R1+0x27a0] ;  /* 0x0027a000010e7983 */ /* 0x000ea40000300a00 */
[----:B------:R-:W2:Y:S02]  /*77e80*/  LDL.LU.64 R12, [R1+0x2798] ;  /* 0x00279800010c7983 */ /* 0x000ea40000300a00 */
[C---:B--2---:R-:W-:Y:S11]  /*77e90*/  HMMA.16816.F32 R12, R24.reuse, R18, R12 ;  /* 0x00000012180c723c */ /* 0x044ff6000000180c */
[----:B------:R-:W-:Y:S11]  /*77ea0*/  @!UPT UIADD3 URZ, URZ, URZ, URZ ;  /* 0x0000003f3f3ff290 */ /* 0x000ff6000fffe03f */
[----:B------:R-:W-:Y:S01]  /*77eb0*/  @!UPT UIADD3 URZ, URZ, URZ, URZ ;  /* 0x0000003f3f3ff290 */ /* 0x000fe2000fffe03f */
[----:B------:R0:W-:Y:S01]  /*77ec0*/  STL.64 [R1+0xaf0], R12 ;  /* 0x000af00c01007387 */ /* 0x0001e20000100a00 */
[----:B------:R1:W-:Y:S02]  /*77ed0*/  STL.64 [R1+0xaf8], R14 ;  /* 0x000af80e01007387 */ /* 0x0003e40000100a00 */
[----:B0-----:R-:W-:Y:S01]  /*77ee0*/  IMAD.MOV.U32 R13, RZ, RZ, R18 ;  /* 0x000000ffff0d7224 */ /* 0x001fe200078e0012 */
[----:B-1----:R-:W2:Y:S01]  /*77ef0*/  LDL.LU.64 R14, [R1+0x2790] ;  /* 0x00279000010e7983 */ /* 0x002ea20000300a00 */
[----:B------:R-:W-:Y:S02]  /*77f00*/  MOV R12, R19 ;  /* 0x00000013000c7202 */ /* 0x000fe40000000f00 */
[----:B------:R-:W2:Y:S02]  /*77f10*/  LDL.LU.64 R18, [R1+0x2788] ;  /* 0x0027880001127983 */ /* 0x000ea40000300a00 */
[----:B------:R-:W3:Y:S01]  /*77f20*/  LDL.LU.64 R16, [R1+0x2780] ;  /* 0x0027800001107983 */ /* 0x000ee20000300a00 */
[C---:B--2---:R-:W-:Y:S11]  /*77f30*/  HMMA.16816.F32 R20, R24.reuse, R18, R20 ;  /* 0x000000121814723c */ /* 0x044ff60000001814 */
        /* <DEDUP_REMOVED lines=15> */
[----:B------:R-:W-:Y:S02]  /*78030*/  MOV R18, R13 ;  /* 0x0000000d00127202 */ /* 0x000fe40000000f00 */
[----:B------:R-:W-:Y:S01]  /*78040*/  MOV R19, R12 ;  /* 0x0000000c00137202 */ /* 0x000fe20000000f00 */
[----:B--2---:R-:W-:Y:S01]  /*78050*/  HMMA.16816.F32 R24, R24, R10, R20 ;  /* 0x0000000a1818723c */ /* 0x004fe20000001814 */
[----:B------:R-:W2:Y:S01]  /*78060*/  LDL.LU.64 R22, [R1+0x2758] ;  /* 0x0027580001167983 */ /* 0x000ea20000300a00 */
[----:B------:R-:W2:Y:S02]  /*78070*/  LDL.LU.64 R20, [R1+0x2750] ;  /* 0x0027500001147983 */ /* 0x000ea40000300a00 */
[----:B------:R-:W-:Y:S11]  /*78080*/  STL.64 [R1+0x25e0], R10 ;  /* 0x0025e00a01007387 */ /* 0x000ff60000100a00 */
[----:B------:R-:W-:Y:S08]  /*78090*/  @!UPT UIADD3 URZ, URZ, URZ, URZ ;  /* 0x0000003f3f3ff290 */ /* 0x000ff0000fffe03f */
[----:B------:R-:W-:Y:S01]  /*780a0*/  STL.64 [R1+0x650], R24 ;  /* 0x0006501801007387 */ /* 0x000fe20000100a00 */
[----:B------:R-:W-:Y:S02]  /*780b0*/  STL.64 [R1+0x658], R26 ;  /* 0x0006581a01007387 */ /* 0x000fe40000100a00 */
[----:B------:R0:W1:Y:S02]  /*780c0*/  LDSM.16.M88.4 R24, [R0+0x33800] ;  /* 0x033800000018783b */ /* 0x0000640000000200 */
[----:B0-----:R-:W2:Y:S02]  /*780d0*/  LDL.LU R0, [R1+0x274c] ;  /* 0x00274c0001007983 */ /* 0x001ea40000300800 */
[----:B------:R0:W-:Y:S02]  /*780e0*/  STL.64 [R1+0x2608], R18 ;  /* 0x0026081201007387 */ /* 0x0001e40000100a00 */
[----:B------:R-:W2:Y:S02]  /*780f0*/  LDL.LU R12, [R1+0x500] ;  /* 0x00050000010c7983 */ /* 0x000ea40000300800 */
[----:B------:R-:W2:Y:S01]  /*78100*/  LDL.LU R13, [R1+0x504] ;  /* 0x00050400010d7983 */ /* 0x000ea20000300800 */
[----:B------:R-:W2:Y:S01]  /*78110*/  LDL.LU R14, [R1+0x508] ;  /* 0x00050800010e7983 */ /* 0x000ea20000300800 */
[----:B------:R-:W2:Y:S02]  /*78120*/  LDL.LU R15, [R1+0x50c] ;  /* 0x00050c00010f7983 */ /* 0x000ea40000300800 */
[----:B0-----:R-:W-:Y:S01]  /*78130*/  IMAD.MOV.U32 R18, RZ, RZ, R2 ;  /* 0x000000ffff127224 */ /* 0x001fe200078e0002 */
        /* <DEDUP_REMOVED lines=33> */
[----:B------:R-:W-:-:S05]  /*78350*/  MOV R19, R22 ;  /* 0x0000001600137202 */ /* 0x000fca0000000f00 */
        /* <DEDUP_REMOVED lines=8> */
[----:B------:R-:W-:-:S05]  /*783e0*/  MOV R19, R20 ;  /* 0x0000001400137202 */ /* 0x000fca0000000f00 */
[----:B------:R0:W-:Y:S02]  /*783f0*/  STL.64 [R1+0x2680], R18 ;  /* 0x0026801201007387 */ /* 0x0001e40000100a00 */
[----:B0-----:R-:W-:Y:S02]  /*78400*/  MOV R18, R8 ;  /* 0x0000000800127202 */ /* 0x001fe40000000f00 */
[----:B----4-:R-:W-:Y:S01]  /*78410*/  MOV R19, R4 ;  /* 0x0000000400137202 */ /* 0x010fe20000000f00 */
[----:B------:R-:W4:Y:S01]  /*78420*/  LDL.LU R8, [R1+0x2730] ;  /* 0x0027300001087983 */ /* 0x000f220000300800 */
[----:B------:R-:W4:Y:S03]  /*78430*/  LDL.LU R4, [R1+0x272c] ;  /* 0x00272c0001047983 */ /* 0x000f260000300800 */
        /* <DEDUP_REMOVED lines=11> */
[----:B------:R0:W-:Y:S02]  /*784f0*/  STL.64 [R1+0x26b0], R18 ;  /* 0x0026b01201007387 */ /* 0x0001e40000100a00 */
[----:B0-----:R-:W-:-:S02]  /*78500*/  MOV R18, R17 ;  /* 0x0000001100127202 */ /* 0x001fc40000000f00 */
[----:B------:R-:W-:Y:S01]  /*78510*/  MOV R19, R16 ;  /* 0x0000001000137202 */ /* 0x000fe20000000f00 */
[----:B--2---:R-:W-:Y:S01]  /*78520*/  STL.64 [R1+0x2678], R14 ;  /* 0x0026780e01007387 */ /* 0x004fe20000100a00 */
[----:B------:R0:W-:Y:S03]  /*78530*/  STL.64 [R1+0x2670], R12 ;  /* 0x0026700c01007387 */ /* 0x0001e60000100a00 */
[----:B0-----:R-:W2:Y:S01]  /*78540*/  LDL.LU R12, [R1+0x560] ;  /* 0x00056000010c7983 */ /* 0x001ea20000300800 */
[----:B------:R-:W2:Y:S02]  /*78550*/  LDL.LU R13, [R1+0x564] ;  /* 0x00056400010d7983 */ /* 0x000ea40000300800 */
[----:B------:R-:W2:Y:S02]  /*78560*/  LDL.LU R14, [R1+0x568] ;  /* 0x00056800010e7983 */ /* 0x000ea40000300800 */
[----:B------:R-:W2:Y:S01]  /*78570*/  LDL.LU R15, [R1+0x56c] ;  /* 0x00056c00010f7983 */ /* 0x000ea20000300800 */
[----:B------:R0:W-:Y:S01]  /*78580*/  STL.64 [R1+0x26c8], R18 ;  /* 0x0026c81201007387 */ /* 0x0001e20000100a00 */
[----:B------:R-:W2:Y:S02]  /*78590*/  LDL.LU R16, [R1+0x5a0] ;  /* 0x0005a00001107983 */ /* 0x000ea40000300800 */
[----:B------:R-:W2:Y:S01]  /*785a0*/  LDL.LU R17, [R1+0x5a4] ;  /* 0x0005a40001117983 */ /* 0x000ea20000300800 */
[----:B0-----:R-:W2:Y:S01]  /*785b0*/  LDL.LU R18, [R1+0x5a8] ;  /* 0x0005a80001127983 */ /* 0x001ea20000300800 */
[----:B------:R-:W2:Y:S03]  /*785c0*/  LDL.LU R19, [R1+0x5ac] ;  /* 0x0005ac0001137983 */ /* 0x000ea60000300800 */
[----:B--2---:R0:W-:Y:S01]  /*785d0*/  STL.64 [R1+0x26d8], R18 ;  /* 0x0026d81201007387 */ /* 0x0041e20000100a00 */
[----:B------:R-:W-:Y:S02]  /*785e0*/  STL.64 [R1+0x26d0], R16 ;  /* 0x0026d01001007387 */ /* 0x000fe40000100a00 */
[----:B0-----:R-:W-:Y:S01]  /*785f0*/  IMAD.MOV.U32 R18, RZ, RZ, R7 ;  /* 0x000000ffff127224 */ /* 0x001fe200078e0007 */
[----:B------:R-:W-:Y:S01]  /*78600*/  MOV R19, R29 ;  /* 0x0000001d00137202 */ /* 0x000fe20000000f00 */
[----:B------:R-:W3:Y:S04]  /*78610*/  LDL.LU R7, [R1+0x2720] ;  /* 0x0027200001077983 */ /* 0x000ee80000300800 */
        /* <DEDUP_REMOVED lines=34> */
[----:B----4-:R-:W-:Y:S01]  /*78840*/  IMAD.MOV.U32 R18, RZ, RZ, R8 ;  /* 0x000000ffff127224 */ /* 0x010fe200078e0008 */
[----:B------:R-:W-:Y:S01]  /*78850*/  MOV R19, R3 ;  /* 0x0000000300137202 */ /* 0x000fe20000000f00 */
[----:B--2---:R-:W-:Y:S01]  /*78860*/  STL.64 [R1+0x2718], R14 ;  /* 0x0027180e01007387 */ /* 0x004fe20000100a00 */
[----:B------:R0:W-:Y:S03]  /*78870*/  STL.64 [R1+0x2710], R12 ;  /* 0x0027100c01007387 */ /* 0x0001e60000100a00 */
[----:B0-----:R-:W3:Y:S01]  /*78880*/  LDL.LU R12, [R1+0x5d0] ;  /* 0x0005d000010c7983 */ /* 0x001ee20000300800 */
[----:B------:R-:W3:Y:S02]  /*78890*/  LDL.LU R13, [R1+0x5d4] ;  /* 0x0005d400010d7983 */ /* 0x000ee40000300800 */
[----:B------:R-:W3:Y:S02]  /*788a0*/  LDL.LU R14, [R1+0x5d8] ;  /* 0x0005d800010e7983 */ /* 0x000ee40000300800 */
[----:B------:R-:W3:Y:S01]  /*788b0*/  LDL.LU R15, [R1+0x5dc] ;  /* 0x0005dc00010f7983 */ /* 0x000ee20000300800 */
        /* <DEDUP_REMOVED lines=8> */
[----:B-1----:R-:W-:Y:S01]  /*78940*/  STL.64 [R1+0x2480], R26 ;  /* 0x0024801a01007387 */ /* 0x002fe20000100a00 */
[----:B------:R-:W-:Y:S01]  /*78950*/  STL.64 [R1+0x2478], R24 ;  /* 0x0024781801007387 */ /* 0x000fe20000100a00 */
        /* <DEDUP_REMOVED lines=15> */
[----:B------:R-:W3:Y:S01]  /*78a50*/  LDL.LU.64 R14, [R1+0x26e8] ;  /* 0x0026e800010e7983 */ /* 0x000ee20000300a00 */
[----:B------:R-:W3:Y:S11]  /*78a60*/  LDL.LU.64 R12, [R1+0x26e0] ;  /* 0x0026e000010c7983 */ /* 0x000ef60000300a00 */
[----:B------:R-:W-:Y:S09]  /*78a70*/  @!UPT UIADD3 URZ, URZ, URZ, URZ ;  /* 0x0000003f3f3ff290 */ /* 0x000ff2000fffe03f */
[----:B------:R-:W-:Y:S01]  /*78a80*/  STL.64 [R1+0xd10], R16 ;  /* 0x000d101001007387 */ /* 0x000fe20000100a00 */
[----:B------:R0:W-:Y:S03]  /*78a90*/  STL.64 [R1+0xd18], R18 ;  /* 0x000d181201007387 */ /* 0x0001e60000100a00 */
[----:B0-----:R-:W2:Y:S01]  /*78aa0*/  LDL.LU.64 R18, [R1+0x26d8] ;  /* 0x0026d80001127983 */ /* 0x001ea20000300a00 */
[----:B------:R-:W2:Y:S01]  /*78ab0*/  LDL.LU.64 R16, [R1+0x26d0] ;  /* 0x0026d00001107983 */ /* 0x000ea20000300a00 */
[----:B------:R-:W-:Y:S02]  /*78ac0*/  MOV R26, R2 ;  /* 0x00000002001a7202 */ /* 0x000fe40000000f00 */
[----:B------:R-:W-:-:S07]  /*78ad0*/  MOV R27, R0 ;  /* 0x00000000001b7202 */ /* 0x000fce0000000f00 */
[C---:B--2---:R-:W-:Y:S01]  /*78ae0*/  HMMA.16816.F32 R24, R4.reuse, R26, R16 ;  /* 0x0000001a0418723c */ /* 0x044fe20000001810 */
[----:B------:R-:W3:Y:S11]  /*78af0*/  LDL.LU.64 R18, [R1+0x26c8] ;  /* 0x0026c80001127983 */ /* 0x000ef60000300a00 */
[----:B------:R-:W-:Y:S11]  /*78b00*/  @!UPT UIADD3 URZ, URZ, URZ, URZ ;  /* 0x0000003f3f3ff290 */ /* 0x000ff6000fffe03f */
[----:B------:R0:W-:Y:S01]  /*78b10*/  STL.64 [R1+0xd00], R24 ;  /* 0x000d001801007387 */ /* 0x0001e20000100a00 */
[----:B------:R1:W-:Y:S03]  /*78b20*/  STL.64 [R1+0xd08], R26 ;  /* 0x000d081a01007387 */ /* 0x0003e60000100a00 */
[----:B0-----:R-:W2:Y:S01]  /*78b30*/  LDL.LU R24, [R1+0x2a0] ;  /* 0x0002a00001187983 */ /* 0x001ea20000300800 */
[----:B------:R-:W2:Y:S02]  /*78b40*/  LDL.LU R25, [R1+0x2a4] ;  /* 0x0002a40001197983 */ /* 0x000ea40000300800 */
[----:B-1----:R-:W2:Y:S02]  /*78b50*/  LDL.LU R26, [R1+0x2a8] ;  /* 0x0002a800011a7983 */ /* 0x002ea40000300800 */
[----:B------:R-:W2:Y:S01]  /*78b60*/  LDL.LU R27, [R1+0x2ac] ;  /* 0x0002ac00011b7983 */ /* 0x000ea20000300800 */
[C---:B---3--:R-:W-:Y:S01]  /*78b70*/  HMMA.16816.F32 R16, R4.reuse, R18, R12 ;  /* 0x000000120410723c */ /* 0x048fe2000000180c */
[----:B--2---:R0:W-:Y:S01]  /*78b80*/  STL.64 [R1+0x25c8], R26 ;  /* 0x0025c81a01007387 */ /* 0x0041e20000100a00 */
[----:B------:R-:W-:Y:S03]  /*78b90*/  STL.64 [R1+0x25c0], R24 ;  /* 0x0025c01801007387 */ /* 0x000fe60000100a00 */
[----:B0-----:R-:W2:Y:S01]  /*78ba0*/  LDL.LU.64 R26, [R1+0xc8] ;  /* 0x0000c800011a7983 */ /* 0x001ea20000300a00 */
[----:B------:R-:W3:Y:S02]  /*78bb0*/  LDL.LU.64 R14, [R1+0x26c0] ;  /* 0x0026c000010e7983 */ /* 0x000ee40000300a00 */
[----:B------:R-:W3:Y:S11]  /*78bc0*/  LDL.LU.64 R12, [R1+0x26b8] ;  /* 0x0026b800010c7983 */ /* 0x000ef60000300a00 */
[----:B------:R-:W-:Y:S04]  /*78bd0*/  @!UPT UIADD3 URZ, URZ, URZ, URZ ;  /* 0x0000003f3f3ff290 */ /* 0x000fe8000fffe03f */
[----:B------:R-:W-:Y:S01]  /*78be0*/  STL.64 [R1+0xcf0], R16 ;  /* 0x000cf01001007387 */ /* 0x000fe20000100a00 */
[----:B------:R0:W-:Y:S04]  /*78bf0*/  STL.64 [R1+0xcf8], R18 ;  /* 0x000cf81201007387 */ /* 0x0001e80000100a00 */
        /* <DEDUP_REMOVED lines=62> */
[----:B0-----:R-:W3:Y:S01]  /*78fe0*/  LDL.LU.64 R14, [R1+0x25e8] ;  /* 0x0025e800010e7983 */ /* 0x001ee20000300a00 */
[----:B------:R-:W-:Y:S02]  /*78ff0*/  STL [R1+0x250c], R19 ;  /* 0x00250c1301007387 */ /* 0x000fe40000100800 */
[----:B------:R0:W-:Y:S02]  /*79000*/  STL [R1+0x2528], R18 ;  /* 0x0025281201007387 */ /* 0x0001e40000100800 */
[----:B0-----:R-:W2:Y:S01]  /*79010*/  LDL.LU.64 R18, [R1+0xa8] ;  /* 0x0000a80001127983 */ /* 0x001ea20000300a00 */
[C---:B---3--:R-:W-:Y:S11]  /*79020*/  HMMA.16816.F32 R8, R4.reuse, R14, R8 ;  /* 0x0000000e0408723c */ /* 0x048ff60000001808 */
[----:B------:R-:W-:Y:S11]  /*79030*/  @!UPT UIADD3 URZ, URZ, URZ, URZ ;  /* 0x0000003f3f3ff290 */ /* 0x000ff6000fffe03f */
[----:B------:R-:W-:Y:S01]  /*79040*/  @!UPT UIADD3 URZ, URZ, URZ, URZ ;  /* 0x0000003f3f3ff290 */ /* 0x000fe2000fffe03f */
[----:B------:R-:W-:Y:S01]  /*79050*/  STL.64 [R1+0xd40], R8 ;  /* 0x000d400801007387 */ /* 0x000fe20000100a00 */
[----:B------:R0:W-:Y:S03]  /*79060*/  STL.64 [R1+0xd48], R10 ;  /* 0x000d480a01007387 */ /* 0x0001e60000100a00 */
[----:B0-----:R-:W4:Y:S01]  /*79070*/  LDL.LU.64 R10, [R1+0x25e0] ;  /* 0x0025e000010a7983 */ /* 0x001f220000300a00 */
[----:B------:R-:W-:Y:S02]  /*79080*/  STL [R1+0x24e8], R14 ;  /* 0x0024e80e01007387 */ /* 0x000fe40000100800 */
[----:B------:R0:W-:Y:S02]  /*79090*/  STL [R1+0x24d4], R15 ;  /* 0x0024d40f01007387 */ /* 0x0001e40000100800 */
[----:B0-----:R-:W3:Y:S01]  /*790a0*/  LDL.LU.64 R14, [R1+0xb8] ;  /* 0x0000b800010e7983 */ /* 0x001ee20000300a00 */
[----:B----4-:R-:W-:Y:S03]  /*790b0*/  HMMA.16816.F32 R4, R4, R10, R20 ;  /* 0x0000000a0404723c */ /* 0x010fe60000001814 */
[----:B------:R-:W3:Y:S01]  /*790c0*/  LDL.LU.64 R22, [R1+0x25d8] ;  /* 0x0025d80001167983 */ /* 0x000ee20000300a00 */
[----:B------:R-:W3:Y:S11]  /*790d0*/  LDL.LU.64 R20, [R1+0x25d0] ;  /* 0x0025d00001147983 */ /* 0x000ef60000300a00 */
[----:B------:R-:W-:Y:S08]  /*790e0*/  @!UPT UIADD3 URZ, URZ, URZ, URZ ;  /* 0x0000003f3f3ff290 */ /* 0x000ff0000fffe03f */
[----:B------:R0:W-:Y:S01]  /*790f0*/  STL.64 [R1+0xc60], R4 ;  /* 0x000c600401007387 */ /* 0x0001e20000100a00 */
[----:B------:R1:W-:Y:S03]  /*79100*/  STL.64 [R1+0xc68], R6 ;  /* 0x000c680601007387 */ /* 0x0003e60000100a00 */
[----:B0-----:R-:W3:Y:S01]  /*79110*/  LDL.LU R4, [R1+0x2b0] ;  /* 0x0002b00001047983 */ /* 0x001ee20000300800 */
[----:B------:R-:W3:Y:S02]  /*79120*/  LDL.LU R5, [R1+0x2b4] ;  /* 0x0002b40001057983 */ /* 0x000ee40000300800 */
[----:B-1----:R-:W3:Y:S02]  /*79130*/  LDL.LU R6, [R1+0x2b8] ;  /* 0x0002b80001067983 */ /* 0x002ee40000300800 */
[----:B------:R-:W3:Y:S01]  /*79140*/  LDL.LU R7, [R1+0x2bc] ;  /* 0x0002bc0001077983 */ /* 0x000ee20000300800 */
[----:B------:R0:W-:Y:S01]  /*79150*/  STL.64 [R1+0x2488], R10 ;  /* 0x0024880a01007387 */ /* 0x0001e20000100a00 */
[----:B------:R-:W2:Y:S02]  /*79160*/  LDL.LU R8, [R1+0x2c0] ;  /* 0x0002c00001087983 */ /* 0x000ea40000300800 */
[----:B------:R-:W2:Y:S01]  /*79170*/  LDL.LU R9, [R1+0x2c4] ;  /* 0x0002c40001097983 */ /* 0x000ea20000300800 */
[----:B0-----:R-:W2:Y:S01]  /*79180*/  LDL.LU R10, [R1+0x2c8] ;  /* 0x0002c800010a7983 */ /* 0x001ea20000300800 */
[----:B------:R-:W2:Y:S01]  /*79190*/  LDL.LU R11, [R1+0x2cc] ;  /* 0x0002cc00010b7983 */ /* 0x000ea20000300800 */
[C---:B---3--:R-:W-:Y:S08]  /*791a0*/  HMMA.16816.F32 R4, R20.reuse, R14, R4 ;  /* 0x0000000e1404723c */ /* 0x048ff00000001804 */
[----:B--2---:R-:W-:Y:S11]  /*791b0*/  HMMA.16816.F32 R8, R20, R26, R8 ;  /* 0x0000001a1408723c */ /* 0x004ff60000001808 */
[----:B------:R-:W-:Y:S11]  /*791c0*/  @!UPT UIADD3 URZ, URZ, URZ, URZ ;  /* 0x0000003f3f3ff290 */ /* 0x000ff6000fffe03f */
[----:B------:R-:W-:Y:S01]  /*791d0*/  @!UPT UIADD3 URZ, URZ, URZ, URZ ;  /* 0x0000003f3f3ff290 */ /* 0x000fe2000fffe03f */
[----:B------:R0:W-:Y:S01]  /*791e0*/  STL.64 [R1+0xd90], R8 ;  /* 0x000d900801007387 */ /* 0x0001e20000100a00 */
[----:B------:R-:W-:Y:S01]  /*791f0*/  STL.64 [R1+0xd98], R10 ;  /* 0x000d980a01007387 */ /* 0x000fe20000100a00 */
[----:B0-----:R-:W-:Y:S01]  /*79200*/  MOV R8, R27 ;  /* 0x0000001b00087202 */ /* 0x001fe20000000f00 */
[----:B------:R-:W-:Y:S02]  /*79210*/  IMAD.MOV.U32 R9, RZ, RZ, R26 ;  /* 0x000000ffff097224 */ /* 0x000fe400078e001a */
[----:B------:R-:W2:Y:S01]  /*79220*/  LDL.LU.64 R26, [R1+0x25c8] ;  /* 0x0025c800011a7983 */ /* 0x000ea20000300a00 */
[----:B------:R-:W2:Y:S02]  /*79230*/  LDL.LU.64 R24, [R1+0x25c0] ;  /* 0x0025c00001187983 */ /* 0x000ea40000300a00 */
[----:B------:R-:W-:Y:S02]  /*79240*/  STL [R1+0x24f4], R8 ;  /* 0x0024f40801007387 */ /* 0x000fe40000100800 */
[----:B------:R-:W-:Y:S01]  /*79250*/  STL [R1+0x24f0], R9 ;  /* 0x0024f00901007387 */ /* 0x000fe20000100800 */
[----:B------:R-:W-:Y:S01]  /*79260*/  STL.64 [R1+0xda0], R4 ;  /* 0x000da00401007387 */ /* 0x000fe20000100a00 */
[----:B------:R0:W-:Y:S03]  /*79270*/  STL.64 [R1+0xda8], R6 ;  /* 0x000da80601007387 */ /* 0x0001e60000100a00 */
[----:B0-----:R-:W3:Y:S01]  /*79280*/  LDL.LU.64 R6, [R1+0x8] ;  /* 0x0000080001067983 */ /* 0x001ee20000300a00 */
[----:B------:R-:W-:-:S02]  /*79290*/  MOV R10, R15 ;  /* 0x0000000f000a7202 */ /* 0x000fc40000000f00 */
[----:B------:R-:W-:Y:S01]  /*792a0*/  MOV R11, R14 ;  /* 0x0000000e000b7202 */ /* 0x000fe20000000f00 */
[----:B---3--:R2:W-:Y:S02]  /*792b0*/  STL.64 [R1+0x2520], R6 ;  /* 0x0025200601007387 */ /* 0x0085e40000100a00 */
[C---:B--2---:R-:W-:Y:S02]  /*792c0*/  HMMA.16816.F32 R4, R20.reuse, R18, R24 ;  /* 0x000000121404723c */ /* 0x044fe40000001818 */
[----:B------:R0:W-:Y:S01]  /*792d0*/  STL [R1+0x24fc], R10 ;  /* 0x0024fc0a01007387 */ /* 0x0001e20000100800 */
[----:B------:R1:W-:Y:S04]  /*792e0*/  STL [R1+0x24f8], R11 ;  /* 0x0024f80b01007387 */ /* 0x0003e80000100800 */
[----:B------:R-:W-:Y:S01]  /*792f0*/  IMAD.MOV.U32 R25, RZ, RZ, R18 ;  /* 0x000000ffff197224 */ /* 0x000fe200078e0012 */
[----:B------:R-:W-:Y:S11]  /*79300*/  MOV R24, R19 ;  /* 0x0000001300187202 */ /* 0x000ff60000000f00 */
[----:B------:R-:W-:Y:S04]  /*79310*/  @!UPT UIADD3 URZ, URZ, URZ, URZ ;  /* 0x0000003f3f3ff290 */ /* 0x000fe8000fffe03f */
[----:B------:R-:W-:Y:S01]  /*79320*/  STL.64 [R1+0xdb0], R4 ;  /* 0x000db00401007387 */ /* 0x000fe20000100a00 */
[----:B------:R-:W-:Y:S02]  /*79330*/  STL.64 [R1+0xdb8], R6 ;  /* 0x000db80601007387 */ /* 0x000fe40000100a00 */
[----:B------:R-:W2:Y:S02]  /*79340*/  LDL.LU R16, [R1+0x210] ;  /* 0x0002100001107983 */ /* 0x000ea40000300800 */
[----:B------:R-:W2:Y:S01]  /*79350*/  LDL.LU R17, [R1+0x214] ;  /* 0x0002140001117983 */ /* 0x000ea20000300800 */
[----:B------:R-:W3:Y:S01]  /*79360*/  LDL.LU R18, [R1+0x218] ;  /* 0x0002180001127983 */ /* 0x000ee20000300800 */
[----:B------:R-:W3:Y:S02]  /*79370*/  LDL.LU R19, [R1+0x21c] ;  /* 0x00021c0001137983 */ /* 0x000ee40000300800 */
[----:B------:R-:W4:Y:S02]  /*79380*/  LDL.LU R8, [R1+0x250] ;  /* 0x0002500001087983 */ /* 0x000f240000300800 */
[----:B------:R-:W4:Y:S01]  /*79390*/  LDL.LU R9, [R1+0x254] ;  /* 0x0002540001097983 */ /* 0x000f220000300800 */
[----:B0-----:R-:W2:Y:S01]  /*793a0*/  LDL.LU R10, [R1+0x258] ;  /* 0x00025800010a7983 */ /* 0x001ea20000300800 */
[----:B-1----:R-:W2:Y:S02]  /*793b0*/  LDL.LU R11, [R1+0x25c] ;  /* 0x00025c00010b7983 */ /* 0x002ea40000300800 */
[----:B------:R-:W2:Y:S02]  /*793c0*/  LDL.LU.64 R14, [R1+0x88] ;  /* 0x00008800010e7983 */ /* 0x000ea40000300a00 */
[----:B--2---:R-:W-:Y:S01]  /*793d0*/  STL.64 [R1+0x25b8], R14 ;  /* 0x0025b80e01007387 */ /* 0x004fe20000100a00 */
[----:B------:R0:W-:Y:S02]  /*793e0*/  STL.64 [R1+0x2588], R10 ;  /* 0x0025880a01007387 */ /* 0x0001e40000100a00 */
[----:B----4-:R-:W-:Y:S01]  /*793f0*/  STL.64 [R1+0x2580], R8 ;  /* 0x0025800801007387 */ /* 0x010fe20000100a00 */
[----:B0-----:R-:W2:Y:S04]  /*79400*/  LDL.LU.64 R10, [R1+0x68] ;  /* 0x00006800010a7983 */ /* 0x001ea80000300a00 */
[----:B--2---:R0:W-:Y:S04]  /*79410*/  STL.64 [R1+0x2598], R10 ;  /* 0x0025980a01007387 */ /* 0x0041e80000100a00 */
[----:B0-----:R-:W2:Y:S04]  /*79420*/  LDL.LU.64 R10, [R1+0x78] ;  /* 0x00007800010a7983 */ /* 0x001ea80000300a00 */
[----:B--2---:R0:W-:Y:S01]  /*79430*/  STL.64 [R1+0x25b0], R10 ;  /* 0x0025b00a01007387 */ /* 0x0041e20000100a00 */
[----:B------:R-:W2:Y:S02]  /*79440*/  LDL.LU R8, [R1+0x280] ;  /* 0x0002800001087983 */ /* 0x000ea40000300800 */
[----:B------:R-:W2:Y:S01]  /*79450*/  LDL.LU R9, [R1+0x284] ;  /* 0x0002840001097983 */ /* 0x000ea20000300800 */
[----:B0-----:R-:W2:Y:S01]  /*79460*/  LDL.LU R10, [R1+0x288] ;  /* 0x00028800010a7983 */ /* 0x001ea20000300800 */
[----:B------:R-:W2:Y:S02]  /*79470*/  LDL.LU R11, [R1+0x28c] ;  /* 0x00028c00010b7983 */ /* 0x000ea40000300800 */
[----:B------:R-:W4:Y:S02]  /*79480*/  LDL.LU.64 R14, [R1+0x98] ;  /* 0x00009800010e7983 */ /* 0x000f240000300a00 */
[----:B---3--:R0:W-:Y:S01]  /*79490*/  STL.64 [R1+0x2538], R18 ;  /* 0x0025381201007387 */ /* 0x0081e20000100a00 */
[----:B------:R-:W-:Y:S04]  /*794a0*/  STL.64 [R1+0x2530], R16 ;  /* 0x0025301001007387 */ /* 0x000fe80000100a00 */
[----:B0-----:R-:W3:Y:S04]  /*794b0*/  LDL.LU.64 R18, [R1+0x28] ;  /* 0x0000280001127983 */ /* 0x001ee80000300a00 */
[----:B---3--:R0:W-:Y:S04]  /*794c0*/  STL.64 [R1+0x2548], R18 ;  /* 0x0025481201007387 */ /* 0x0081e80000100a00 */
[----:B0-----:R-:W3:Y:S04]  /*794d0*/  LDL.LU.64 R18, [R1+0x38] ;  /* 0x0000380001127983 */ /* 0x001ee80000300a00 */
[----:B---3--:R0:W-:Y:S04]  /*794e0*/  STL.64 [R1+0x2560], R18 ;  /* 0x0025601201007387 */ /* 0x0081e80000100a00 */
[----:B0-----:R-:W3:Y:S04]  /*794f0*/  LDL.LU.64 R18, [R1+0x48] ;  /* 0x0000480001127983 */ /* 0x001ee80000300a00 */
[----:B---3--:R0:W-:Y:S04]  /*79500*/  STL.64 [R1+0x2578], R18 ;  /* 0x0025781201007387 */ /* 0x0081e80000100a00 */
[----:B0-----:R-:W3:Y:S04]  /*79510*/  LDL.LU.64 R18, [R1+0x58] ;  /* 0x0000580001127983 */ /* 0x001ee80000300a00 */
[----:B---3--:R0:W-:Y:S01]  /*79520*/  STL.64 [R1+0x2590], R18 ;  /* 0x0025901201007387 */ /* 0x0081e20000100a00 */
[----:B------:R-:W3:Y:S02]  /*79530*/  LDL.LU R16, [R1+0x260] ;  /* 0x0002600001107983 */ /* 0x000ee40000300800 */
[----:B------:R-:W3:Y:S01]  /*79540*/  LDL.LU R17, [R1+0x264] ;  /* 0x0002640001117983 */ /* 0x000ee20000300800 */
[----:B0-----:R-:W2:Y:S01]  /*79550*/  LDL.LU R18, [R1+0x268] ;  /* 0x0002680001127983 */ /* 0x001ea20000300800 */
[----:B------:R-:W2:Y:S03]  /*79560*/  LDL.LU R19, [R1+0x26c] ;  /* 0x00026c0001137983 */ /* 0x000ea60000300800 */
[----:B--2---:R-:W-:Y:S01]  /*79570*/  STL.64 [R1+0x25a8], R18 ;  /* 0x0025a81201007387 */ /* 0x004fe20000100a00 */
[----:B---3--:R0:W-:Y:S03]  /*79580*/  STL.64 [R1+0x25a0], R16 ;  /* 0x0025a01001007387 */ /* 0x0081e60000100a00 */
        /* <DEDUP_REMOVED lines=22> */
[----:B------:R0:W-:Y:S01]  /*796f0*/  STL [R1+0x2504], R24 ;  /* 0x0025041801007387 */ /* 0x0001e20000100800 */
[----:B------:R1:W-:Y:S03]  /*79700*/  STL [R1+0x2500], R25 ;  /* 0x0025001901007387 */ /* 0x0003e60000100800 */
[----:B0-----:R-:W4:Y:S01]  /*79710*/  LDL.LU R24, [R1+0x290] ;  /* 0x0002900001187983 */ /* 0x001f220000300800 */
[----:B-1----:R-:W4:Y:S02]  /*79720*/  LDL.LU R25, [R1+0x294] ;  /* 0x0002940001197983 */ /* 0x002f240000300800 */
[----:B------:R-:W4:Y:S02]  /*79730*/  LDL.LU R26, [R1+0x298] ;  /* 0x00029800011a7983 */ /* 0x000f240000300800 */
[----:B------:R-:W4:Y:S02]  /*79740*/  LDL.LU R27, [R1+0x29c] ;  /* 0x00029c00011b7983 */ /* 0x000f240000300800 */
[C---:B----4-:R-:W-:Y:S11]  /*79750*/  HMMA.16816.F32 R24, R20.reuse, R14, R24 ;  /* 0x0000000e1418723c */ /* 0x050ff60000001818 */
[----:B------:R-:W-:Y:S11]  /*79760*/  @!UPT UIADD3 URZ, URZ, URZ, URZ ;  /* 0x0000003f3f3ff290 */ /* 0x000ff6000fffe03f */
[----:B------:R-:W-:Y:S01]  /*79770*/  @!UPT UIADD3 URZ, URZ, URZ, URZ ;  /* 0x0000003f3f3ff290 */ /* 0x000fe2000fffe03f */
[----:B------:R-:W-:Y:S01]  /*79780*/  STL.64 [R1+0xdc0], R24 ;  /* 0x000dc01801007387 */ /* 0x000fe20000100a00 */
[----:B------:R0:W-:Y:S02]  /*79790*/  STL.64 [R1+0xdc8], R26 ;  /* 0x000dc81a01007387 */ /* 0x0001e40000100a00 */
[----:B0-----:R-:W-:Y:S02]  /*797a0*/  MOV R27, R14 ;  /* 0x0000000e001b7202 */ /* 0x001fe40000000f00 */
[----:B------:R-:W-:Y:S02]  /*797b0*/  MOV R26, R15 ;  /* 0x0000000f001a7202 */ /* 0x000fe40000000f00 */
[----:B------:R-:W3:Y:S02]  /*797c0*/  LDL.LU.64 R14, [R1+0x25b8] ;  /* 0x0025b800010e7983 */ /* 0x000ee40000300a00 */
[C---:B---3--:R-:W-:Y:S11]  /*797d0*/  HMMA.16816.F32 R8, R20.reuse, R14, R8 ;  /* 0x0000000e1408723c */ /* 0x048ff60000001808 */
[----:B------:R-:W-:Y:S11]  /*797e0*/  @!UPT UIADD3 URZ, URZ, URZ, URZ ;  /* 0x0000003f3f3ff290 */ /* 0x000ff6000fffe03f */
[----:B------:R-:W-:Y:S01]  /*797f0*/  @!UPT UIADD3 URZ, URZ, URZ, URZ ;  /* 0x0000003f3f3ff290 */ /* 0x000fe2000fffe03f */
        /* <DEDUP_REMOVED lines=9> */
[----:B0-----:R-:W3:Y:S01]  /*79890*/  LDL.LU.64 R18, [R1+0x25a8] ;  /* 0x0025a80001127983 */ /* 0x001ee20000300a00 */
[----:B------:R-:W3:Y:S02]  /*798a0*/  LDL.LU.64 R16, [R1+0x25a0] ;  /* 0x0025a00001107983 */ /* 0x000ee40000300a00 */
[----:B------:R-:W3:Y:S02]  /*798b0*/  LDL.LU.64 R10, [R1+0x2598] ;  /* 0x00259800010a7983 */ /* 0x000ee40000300a00 */
[----:B------:R-:W-:Y:S01]  /*798c0*/  IMAD.MOV.U32 R0, RZ, RZ, R14 ;  /* 0x000000ffff007224 */ /* 0x000fe200078e000e */
        /* <DEDUP_REMOVED lines=53> */
[----:B------:R0:W-:Y:S01]  /*79c20*/  STL.64 [R1+0xec0], R16 ;  /* 0x000ec01001007387 */ /* 0x0001e20000100a00 */
[----:B------:R1:W-:Y:S01]  /*79c30*/  STL.64 [R1+0xec8], R18 ;  /* 0x000ec81201007387 */ /* 0x0003e20000100a00 */
[----:B0-----:R-:W-:Y:S02]  /*79c40*/  MOV R17, R6 ;  /* 0x0000000600117202 */ /* 0x001fe40000000f00 */
[----:B-1----:R-:W2:Y:S01]  /*79c50*/  LDL.LU R18, [R1+0x2528] ;  /* 0x0025280001127983 */ /* 0x002ea20000300800 */
[----:B------:R-:W-:Y:S02]  /*79c60*/  MOV R16, R7 ;  /* 0x0000000700107202 */ /* 0x000fe40000000f00 */
[----:B------:R-:W3:Y:S02]  /*79c70*/  LDL.LU.64 R6, [R1+0x2520] ;  /* 0x0025200001067983 */ /* 0x000ee40000300a00 */
[----:B---3--:R-:W-:Y:S01]  /*79c80*/  HMMA.16816.F32 R8, R20, R6, R8 ;  /* 0x000000061408723c */ /* 0x008fe20000001808 */
[----:B------:R-:W-:Y:S01]  /*79c90*/  MOV R19, R6 ;  /* 0x0000000600137202 */ /* 0x000fe20000000f00 */
[----:B------:R-:W-:Y:S11]  /*79ca0*/  IMAD.MOV.U32 R29, RZ, RZ, R7 ;  /* 0x000000ffff1d7224 */ /* 0x000ff600078e0007 */
[----:B------:R-:W-:Y:S10]  /*79cb0*/  @!UPT UIADD3 URZ, URZ, URZ, URZ ;  /* 0x0000003f3f3ff290 */ /* 0x000ff4000fffe03f */
[----:B------:R-:W-:Y:S01]  /*79cc0*/  STL.64 [R1+0xed0], R8 ;  /* 0x000ed00801007387 */ /* 0x000fe20000100a00 */
[----:B------:R0:W-:Y:S03]  /*79cd0*/  STL.64 [R1+0xed8], R10 ;  /* 0x000ed80a01007387 */ /* 0x0001e60000100a00 */
[----:B0-----:R-:W3:Y:S01]  /*79ce0*/  LDL.LU.64 R10, [R1+0x2518] ;  /* 0x00251800010a7983 */ /* 0x001ee20000300a00 */
[----:B------:R-:W4:Y:S02]  /*79cf0*/  LDL.LU.64 R8, [R1+0x2510] ;  /* 0x0025100001087983 */ /* 0x000f240000300a00 */
        /* <DEDUP_REMOVED lines=17> */
[----:B------:R-:W-:Y:S01]  /*79e10*/  STL.64 [R1+0x2338], R4 ;  /* 0x0023380401007387 */ /* 0x000fe20000100a00 */
[----:B0-----:R-:W-:-:S02]  /*79e20*/  MOV R6, R19 ;  /* 0x0000001300067202 */ /* 0x001fc40000000f00 */
[----:B------:R-:W-:Y:S01]  /*79e30*/  MOV R7, R29 ;  /* 0x0000001d00077202 */ /* 0x000fe20000000f00 */
[----:B------:R-:W2:Y:S01]  /*79e40*/  LDL.LU R19, [R1+0x250c] ;  /* 0x00250c0001137983 */ /* 0x000ea20000300800 */
[----:B------:R-:W2:Y:S03]  /*79e50*/  LDL.LU R29, [R1+0x2508] ;  /* 0x00250800011d7983 */ /* 0x000ea60000300800 */
[----:B------:R0:W-:Y:S02]  /*79e60*/  STL.64 [R1+0x2358], R6 ;  /* 0x0023580601007387 */ /* 0x0001e40000100a00 */
[----:B0-----:R-:W-:Y:S01]  /*79e70*/  MOV R6, R17 ;  /* 0x0000001100067202 */ /* 0x001fe20000000f00 */
[----:B------:R-:W-:-:S05]  /*79e80*/  IMAD.MOV.U32 R7, RZ, RZ, R16 ;  /* 0x000000ffff077224 */ /* 0x000fca00078e0010 */
[----:B------:R0:W-:Y:S02]  /*79e90*/  STL.64 [R1+0x2370], R6 ;  /* 0x0023700601007387 */ /* 0x0001e40000100a00 */
[----:B0-----:R-:W-:Y:S02]  /*79ea0*/  MOV R6, R13 ;  /* 0x0000000d00067202 */ /* 0x001fe40000000f00 */
[----:B------:R-:W-:-:S05]  /*79eb0*/  MOV R7, R12 ;  /* 0x0000000c00077202 */ /* 0x000fca0000000f00 */
[----:B------:R0:W-:Y:S01]  /*79ec0*/  STL.64 [R1+0x2388], R6 ;  /* 0x0023880601007387 */ /* 0x0001e20000100a00 */
[----:B------:R-:W3:Y:S02]  /*79ed0*/  LDL.LU R4, [R1+0x1f0] ;  /* 0x0001f00001047983 */ /* 0x000ee40000300800 */
[----:B------:R-:W3:Y:S01]  /*79ee0*/  LDL.LU R5, [R1+0x1f4] ;  /* 0x0001f40001057983 */ /* 0x000ee20000300800 */
[----:B0-----:R-:W3:Y:S01]  /*79ef0*/  LDL.LU R6, [R1+0x1f8] ;  /* 0x0001f80001067983 */ /* 0x001ee20000300800 */
[----:B------:R-:W4:Y:S02]  /*79f00*/  LDL.LU R12, [R1+0x11f4] ;  /* 0x0011f400010c7983 */ /* 0x000f240000300800 */
[----:B------:R-:W4:Y:S02]  /*79f10*/  LDL.LU R13, [R1+0xe14] ;  /* 0x000e1400010d7983 */ /* 0x000f240000300800 */
[----:B------:R-:W4:Y:S01]  /*79f20*/  LDL.LU R16, [R1+0x11f0] ;  /* 0x0011f00001107983 */ /* 0x000f220000300800 */
[----:B------:R-:W4:Y:S01]  /*79f30*/  LDL.LU R17, [R1+0xe10] ;  /* 0x000e100001117983 */ /* 0x000f220000300800 */
[----:B--2---:R-:W-:-:S03]  /*79f40*/  MOV R7, R29 ;  /* 0x0000001d00077202 */ /* 0x004fc60000000f00 */
[----:B------:R-:W2:Y:S04]  /*79f50*/  LDL.LU R29, [R1+0x11ec] ;  /* 0x0011ec00011d7983 */ /* 0x000ea80000300800 */
[----:B---3--:R-:W-:Y:S11]  /*79f60*/  HMMA.16816.F32 R4, R20, R18, R4 ;  /* 0x000000121404723c */ /* 0x008ff60000001804 */
[----:B------:R-:W-:Y:S11]  /*79f70*/  @!UPT UIADD3 URZ, URZ, URZ, URZ ;  /* 0x0000003f3f3ff290 */ /* 0x000ff6000fffe03f */
[----:B------:R-:W-:Y:S01]  /*79f80*/  @!UPT UIADD3 URZ, URZ, URZ, URZ ;  /* 0x0000003f3f3ff290 */ /* 0x000fe2000fffe03f */
[----:B------:R-:W-:Y:S01]  /*79f90*/  STL.64 [R1+0xee0], R4 ;  /* 0x000ee00401007387 */ /* 0x000fe20000100a00 */
[----:B------:R0:W-:Y:S02]  /*79fa0*/  STL.64 [R1+0xee8], R6 ;  /* 0x000ee80601007387 */ /* 0x0001e40000100a00 */
[----:B0-----:R-:W-:Y:S01]  /*79fb0*/  IMAD.MOV.U32 R6, RZ, RZ, R24 ;  /* 0x000000ffff067224 */ /* 0x001fe200078e0018 */
[----:B------:R-:W-:Y:S01]  /*79fc0*/  MOV R7, R25 ;  /* 0x0000001900077202 */ /* 0x000fe20000000f00 */
[----:B------:R-:W3:Y:S01]  /*79fd0*/  LDL.LU R24, [R1+0x2504] ;  /* 0x0025040001187983 */ /* 0x000ee20000300800 */
[----:B------:R-:W2:Y:S03]  /*79fe0*/  LDL.LU R25, [R1+0x2500] ;  /* 0x0025000001197983 */ /* 0x000ea60000300800 */
[----:B------:R-:W-:Y:S01]  /*79ff0*/  STL.64 [R1+0x23a0], R6 ;  /* 0x0023a00601007387 */ /* 0x000fe20000100a00 */
[----:B------:R-:W-:Y:S02]  /*7a000*/  STL.64 [R1+0x2350], R18 ;  /* 0x0023501201007387 */ /* 0x000fe40000100a00 */
[----:B----4-:R0:W-:Y:S02]  /*7a010*/  STL.64 [R1+0x2348], R16 ;  /* 0x0023481001007387 */ /* 0x0101e40000100a00 */
[----:B0-----:R-:W4:Y:S01]  /*7a020*/  LDL.LU R16, [R1+0x100] ;  /* 0x0001000001107983 */ /* 0x001f220000300800 */
[----:B------:R-:W4:Y:S02]  /*7a030*/  LDL.LU R17, [R1+0x104] ;  /* 0x0001040001117983 */ /* 0x000f240000300800 */
[----:B------:R-:W2:Y:S02]  /*7a040*/  LDL.LU R18, [R1+0x108] ;  /* 0x0001080001127983 */ /* 0x000ea40000300800 */
[----:B------:R-:W2:Y:S01]  /*7a050*/  LDL.LU R19, [R1+0x10c] ;  /* 0x00010c0001137983 */ /* 0x000ea20000300800 */
[----:B------:R-:W-:-:S02]  /*7a060*/  MOV R6, R10 ;  /* 0x0000000a00067202 */ /* 0x000fc40000000f00 */
[----:B------:R-:W-:Y:S01]  /*7a070*/  MOV R7, R11 ;  /* 0x0000000b00077202 */ /* 0x000fe20000000f00 */
[----:B------:R-:W3:Y:S01]  /*7a080*/  LDL.LU R10, [R1+0x24fc] ;  /* 0x0024fc00010a7983 */ /* 0x000ee20000300800 */
[----:B------:R-:W3:Y:S03]  /*7a090*/  LDL.LU R11, [R1+0x24f8] ;  /* 0x0024f800010b7983 */ /* 0x000ee60000300800 */
[----:B------:R0:W-:Y:S02]  /*7a0a0*/  STL.64 [R1+0x23b8], R6 ;  /* 0x0023b80601007387 */ /* 0x0001e40000100a00 */
[----:B0-----:R-:W-:Y:S01]  /*7a0b0*/  IMAD.MOV.U32 R6, RZ, RZ, R8 ;  /* 0x000000ffff067224 */ /* 0x001fe200078e0008 */
[----:B------:R-:W-:Y:S01]  /*7a0c0*/  MOV R7, R9 ;  /* 0x0000000900077202 */ /* 0x000fe20000000f00 */
[----:B------:R-:W3:Y:S01]  /*7a0d0*/  LDL.LU R8, [R1+0x24f4] ;  /* 0x0024f40001087983 */ /* 0x000ee20000300800 */
[----:B------:R-:W3:Y:S03]  /*7a0e0*/  LDL.LU R9, [R1+0x24f0] ;  /* 0x0024f00001097983 */ /* 0x000ee60000300800 */
[----:B------:R-:W-:Y:S04]  /*7a0f0*/  STL.64 [R1+0x23d0], R6 ;  /* 0x0023d00601007387 */ /* 0x000fe80000100a00 */
[----:B--2---:R-:W-:Y:S01]  /*7a100*/  STL.64 [R1+0x2368], R18 ;  /* 0x0023681201007387 */ /* 0x004fe20000100a00 */
[----:B----4-:R0:W-:Y:S03]  /*7a110*/  STL.64 [R1+0x2360], R16 ;  /* 0x0023601001007387 */ /* 0x0101e60000100a00 */
[----:B0-----:R-:W2:Y:S01]  /*7a120*/  LDL.LU R16, [R1+0x110] ;  /* 0x0001100001107983 */ /* 0x001ea20000300800 */
[----:B------:R-:W2:Y:S02]  /*7a130*/  LDL.LU R17, [R1+0x114] ;  /* 0x0001140001117983 */ /* 0x000ea40000300800 */
[----:B------:R-:W4:Y:S02]  /*7a140*/  LDL.LU R18, [R1+0x118] ;  /* 0x0001180001127983 */ /* 0x000f240000300800 */
[----:B------:R-:W4:Y:S01]  /*7a150*/  LDL.LU R19, [R1+0x11c] ;  /* 0x00011c0001137983 */ /* 0x000f220000300800 */
[----:B------:R-:W-:-:S02]  /*7a160*/  MOV R6, R2 ;  /* 0x0000000200067202 */ /* 0x000fc40000000f00 */
[----:B------:R-:W-:Y:S01]  /*7a170*/  MOV R7, R14 ;  /* 0x0000000e00077202 */ /* 0x000fe20000000f00 */
[----:B------:R-:W3:Y:S01]  /*7a180*/  LDL.LU R2, [R1+0x24ec] ;  /* 0x0024ec0001027983 */ /* 0x000ee20000300800 */
[----:B------:R-:W3:Y:S03]  /*7a190*/  LDL.LU R14, [R1+0x24e8] ;  /* 0x0024e800010e7983 */ /* 0x000ee60000300800 */
[----:B------:R-:W-:Y:S04]  /*7a1a0*/  STL.64 [R1+0x23e8], R6 ;  /* 0x0023e80601007387 */ /* 0x000fe80000100a00 */
[----:B----4-:R-:W-:Y:S01]  /*7a1b0*/  STL.64 [R1+0x2380], R18 ;  /* 0x0023801201007387 */ /* 0x010fe20000100a00 */
[----:B--2---:R0:W-:Y:S03]  /*7a1c0*/  STL.64 [R1+0x2378], R16 ;  /* 0x0023781001007387 */ /* 0x0041e60000100a00 */
[----:B0-----:R-:W2:Y:S01]  /*7a1d0*/  LDL.LU R16, [R1+0x120] ;  /* 0x0001200001107983 */ /* 0x001ea20000300800 */
[----:B------:R-:W2:Y:S02]  /*7a1e0*/  LDL.LU R17, [R1+0x124] ;  /* 0x0001240001117983 */ /* 0x000ea40000300800 */
[----:B------:R-:W4:Y:S01]  /*7a1f0*/  LDL.LU R18, [R1+0x128] ;  /* 0x0001280001127983 */ /* 0x000f220000300800 */
[----:B------:R-:W-:-:S02]  /*7a200*/  MOV R6, R3 ;  /* 0x0000000300067202 */ /* 0x000fc40000000f00 */
[----:B------:R-:W-:Y:S01]  /*7a210*/  MOV R7, R28 ;  /* 0x0000001c00077202 */ /* 0x000fe20000000f00 */
[----:B---3--:R-:W-:Y:S02]  /*7a220*/  IMAD.MOV.U32 R19, RZ, RZ, R2 ;  /* 0x000000ffff137224 */ /* 0x008fe400078e0002 */
[----:B------:R-:W3:Y:S01]  /*7a230*/  LDL.LU R2, [R1+0x24e4] ;  /* 0x0024e40001027983 */ /* 0x000ee20000300800 */
[----:B------:R-:W3:Y:S02]  /*7a240*/  LDL.LU R3, [R1+0x24e0] ;  /* 0x0024e00001037983 */ /* 0x000ee40000300800 */
[----:B------:R-:W3:Y:S02]  /*7a250*/  LDL.LU R28, [R1+0x24dc] ;  /* 0x0024dc00011c7983 */ /* 0x000ee40000300800 */
[----:B------:R0:W-:Y:S02]  /*7a260*/  STL.64 [R1+0x2400], R6 ;  /* 0x0024000601007387 */ /* 0x0001e40000100a00 */
[----:B0-----:R-:W-:Y:S01]  /*7a270*/  MOV R6, R0 ;  /* 0x0000000000067202 */ /* 0x001fe20000000f00 */
[----:B----4-:R-:W-:Y:S01]  /*7a280*/  STL.64 [R1+0x2398], R18 ;  /* 0x0023981201007387 */ /* 0x010fe20000100a00 */
[----:B--2---:R0:W-:Y:S03]  /*7a290*/  STL.64 [R1+0x2390], R16 ;  /* 0x0023901001007387 */ /* 0x0041e60000100a00 */
[----:B0-----:R-:W2:Y:S01]  /*7a2a0*/  LDL.LU R16, [R1+0x130] ;  /* 0x0001300001107983 */ /* 0x001ea20000300800 */
[----:B------:R-:W2:Y:S02]  /*7a2b0*/  LDL.LU R17, [R1+0x134] ;  /* 0x0001340001117983 */ /* 0x000ea40000300800 */
[----:B------:R-:W4:Y:S02]  /*7a2c0*/  LDL.LU R18, [R1+0x138] ;  /* 0x0001380001127983 */ /* 0x000f240000300800 */
[----:B------:R-:W4:Y:S01]  /*7a2d0*/  LDL.LU R19, [R1+0x13c] ;  /* 0x00013c0001137983 */ /* 0x000f220000300800 */
[----:B------:R-:W2:Y:S01]  /*7a2e0*/  LDL.LU R0, [R1+0x24d8] ;  /* 0x0024d80001007983 */ /* 0x000ea20000300800 */
[----:B------:R-:W-:-:S02]  /*7a2f0*/  IMAD.MOV.U32 R7, RZ, RZ, R15 ;  /* 0x000000ffff077224 */ /* 0x000fc400078e000f */
[----:B------:R-:W3:Y:S03]  /*7a300*/  LDL.LU R15, [R1+0x24d4] ;  /* 0x0024d400010f7983 */ /* 0x000ee60000300800 */
[----:B------:R0:W-:Y:S02]  /*7a310*/  STL.64 [R1+0x2418], R6 ;  /* 0x0024180601007387 */ /* 0x0001e40000100a00 */
[----:B0-----:R-:W-:Y:S02]  /*7a320*/  MOV R6, R27 ;  /* 0x0000001b00067202 */ /* 0x001fe40000000f00 */
[----:B------:R-:W-:Y:S01]  /*7a330*/  MOV R7, R26 ;  /* 0x0000001a00077202 */ /* 0x000fe20000000f00 */
[----:B----4-:R3:W-:Y:S01]  /*7a340*/  STL.64 [R1+0x23b0], R18 ;  /* 0x0023b01201007387 */ /* 0x0107e20000100a00 */
[----:B--2---:R0:W-:Y:S01]  /*7a350*/  STL.64 [R1+0x23a8], R16 ;  /* 0x0023a81001007387 */ /* 0x0041e20000100a00 */
[----:B---3--:R-:W-:-:S02]  /*7a360*/  MOV R18, R2 ;  /* 0x0000000200127202 */ /* 0x008fc40000000f00 */
[----:B0-----:R-:W-:Y:S02]  /*7a370*/  MOV R16, R28 ;  /* 0x0000001c00107202 */ /* 0x001fe40000000f00 */
[----:B------:R-:W-:Y:S01]  /*7a380*/  MOV R17, R3 ;  /* 0x0000000300117202 */ /* 0x000fe20000000f00 */
[----:B------:R-:W2:Y:S01]  /*7a390*/  LDL.LU R28, [R1+0x24d0] ;  /* 0x0024d000011c7983 */ /* 0x000ea20000300800 */
[----:B------:R-:W-:Y:S02]  /*7a3a0*/  IMAD.MOV.U32 R19, RZ, RZ, R0 ;  /* 0x000000ffff137224 */ /* 0x000fe400078e0000 */
[----:B------:R-:W3:Y:S02]  /*7a3b0*/  LDL.LU R3, [R1+0x24cc] ;  /* 0x0024cc0001037983 */ /* 0x000ee40000300800 */
[----:B------:R-:W4:Y:S01]  /*7a3c0*/  LDL.LU R2, [R1+0x24c8] ;  /* 0x0024c80001027983 */ /* 0x000f220000300800 */
[----:B------:R-:W2:Y:S01]  /*7a3d0*/  LDL.LU R0, [R1+0x24c4] ;  /* 0x0024c40001007983 */ /* 0x000ea20000300800 */
[----:B------:R-:W-:Y:S02]  /*7a3e0*/  STL.64 [R1+0x2430], R6 ;  /* 0x0024300601007387 */ /* 0x000fe40000100a00 */
[----:B------:R-:W-:Y:S02]  /*7a3f0*/  STL.64 [R1+0x23c8], R18 ;  /* 0x0023c81201007387 */ /* 0x000fe40000100a00 */
[----:B------:R0:W-:Y:S02]  /*7a400*/  STL.64 [R1+0x23c0], R16 ;  /* 0x0023c01001007387 */ /* 0x0001e40000100a00 */
[----:B0-----:R-:W2:Y:S01]  /*7a410*/  LDL.LU R16, [R1+0x150] ;  /* 0x0001500001107983 */ /* 0x001ea20000300800 */
[----:B------:R-:W2:Y:S02]  /*7a420*/  LDL.LU R17, [R1+0x154] ;  /* 0x0001540001117983 */ /* 0x000ea40000300800 */
[----:B------:R-:W2:Y:S02]  /*7a430*/  LDL.LU R18, [R1+0x158] ;  /* 0x0001580001127983 */ /* 0x000ea40000300800 */
[----:B------:R-:W2:Y:S01]  /*7a440*/  LDL.LU R19, [R1+0x15c] ;  /* 0x00015c0001137983 */ /* 0x000ea20000300800 */
[----:B------:R-:W-:Y:S01]  /*7a450*/  MOV R6, R25 ;  /* 0x0000001900067202 */ /* 0x000fe20000000f00 */
[----:B------:R-:W-:-:S05]  /*7a460*/  IMAD.MOV.U32 R7, RZ, RZ, R24 ;  /* 0x000000ffff077224 */ /* 0x000fca00078e0018 */
[----:B------:R0:W-:Y:S02]  /*7a470*/  STL.64 [R1+0x2448], R6 ;  /* 0x0024480601007387 */ /* 0x0001e40000100a00 */
[----:B0-----:R-:W-:Y:S02]  /*7a480*/  MOV R6, R11 ;  /* 0x0000000b00067202 */ /* 0x001fe40000000f00 */
[----:B------:R-:W-:-:S05]  /*7a490*/  MOV R7, R10 ;  /* 0x0000000a00077202 */ /* 0x000fca0000000f00 */
[----:B------:R-:W-:Y:S04]  /*7a4a0*/  STL.64 [R1+0x2460], R6 ;  /* 0x0024600601007387 */ /* 0x000fe80000100a00 */
[----:B--2---:R3:W-:Y:S01]  /*7a4b0*/  STL.64 [R1+0x23e0], R18 ;  /* 0x0023e01201007387 */ /* 0x0047e20000100a00 */
[----:B------:R0:W-:Y:S01]  /*7a4c0*/  STL.64 [R1+0x23d8], R16 ;  /* 0x0023d81001007387 */ /* 0x0001e20000100a00 */
[----:B---3--:R-:W-:Y:S02]  /*7a4d0*/  MOV R18, R3 ;  /* 0x0000000300127202 */ /* 0x008fe40000000f00 */
[----:B0-----:R-:W-:Y:S02]  /*7a4e0*/  MOV R16, R0 ;  /* 0x0000000000107202 */ /* 0x001fe40000000f00 */
[----:B------:R-:W-:Y:S01]  /*7a4f0*/  MOV R19, R28 ;  /* 0x0000001c00137202 */ /* 0x000fe20000000f00 */
[----:B------:R-:W2:Y:S01]  /*7a500*/  LDL.LU R0, [R1+0x24c0] ;  /* 0x0024c00001007983 */ /* 0x000ea20000300800 */
[----:B----4-:R-:W-:-:S02]  /*7a510*/  IMAD.MOV.U32 R17, RZ, RZ, R2 ;  /* 0x000000ffff117224 */ /* 0x010fc400078e0002 */
[----:B------:R-:W3:Y:S02]  /*7a520*/  LDL.LU R2, [R1+0x24bc] ;  /* 0x0024bc0001027983 */ /* 0x000ee40000300800 */
[----:B------:R-:W4:Y:S01]  /*7a530*/  LDL.LU R3, [R1+0x24b8] ;  /* 0x0024b80001037983 */ /* 0x000f220000300800 */
[----:B------:R-:W2:Y:S01]  /*7a540*/  LDL.LU R28, [R1+0x24b4] ;  /* 0x0024b400011c7983 */ /* 0x000ea20000300800 */
        /* <DEDUP_REMOVED lines=8> */
[----:B------:R-:W3:Y:S02]  /*7a5d0*/  LDL.LU R26, [R1+0x1d8] ;  /* 0x0001d800011a7983 */ /* 0x000ee40000300800 */
[----:B------:R-:W-:Y:S01]  /*7a5e0*/  IMAD.MOV.U32 R7, RZ, RZ, R8 ;  /* 0x000000ffff077224 */ /* 0x000fe200078e0008 */
[----:B------:R-:W3:Y:S01]  /*7a5f0*/  LDL.LU R27, [R1+0x1dc] ;  /* 0x0001dc00011b7983 */ /* 0x000ee20000300800 */
[----:B------:R-:W-:Y:S01]  /*7a600*/  MOV R6, R9 ;  /* 0x0000000900067202 */ /* 0x000fe20000000f00 */
[----:B------:R-:W3:Y:S02]  /*7a610*/  LDL.LU R8, [R1+0x1e0] ;  /* 0x0001e00001087983 */ /* 0x000ee40000300800 */
[----:B------:R-:W3:Y:S01]  /*7a620*/  LDL.LU R9, [R1+0x1e4] ;  /* 0x0001e40001097983 */ /* 0x000ee20000300800 */
[----:B------:R-:W3:Y:S01]  /*7a630*/  LDL.LU R10, [R1+0x1e8] ;  /* 0x0001e800010a7983 */ /* 0x000ee20000300800 */
[----:B------:R-:W3:Y:S03]  /*7a640*/  LDL.LU R11, [R1+0x1ec] ;  /* 0x0001ec00010b7983 */ /* 0x000ee60000300800 */
[----:B--2---:R3:W-:Y:S01]  /*7a650*/  STL.64 [R1+0x2410], R18 ;  /* 0x0024101201007387 */ /* 0x0047e20000100a00 */
[----:B------:R0:W-:Y:S01]  /*7a660*/  STL.64 [R1+0x2408], R16 ;  /* 0x0024081001007387 */ /* 0x0001e20000100a00 */
[----:B---3--:R-:W-:-:S02]  /*7a670*/  MOV R18, R2 ;  /* 0x0000000200127202 */ /* 0x008fc40000000f00 */
[----:B0-----:R-:W-:Y:S01]  /*7a680*/  MOV R16, R28 ;  /* 0x0000001c00107202 */ /* 0x001fe20000000f00 */
[----:B------:R-:W-:Y:S01]  /*7a690*/  IMAD.MOV.U32 R19, RZ, RZ, R0 ;  /* 0x000000ffff137224 */ /* 0x000fe200078e0000 */
[----:B------:R-:W2:Y:S01]  /*7a6a0*/  LDL.LU R28, [R1+0x24b0] ;  /* 0x0024b000011c7983 */ /* 0x000ea20000300800 */
[----:B----4-:R-:W-:Y:S02]  /*7a6b0*/  MOV R17, R3 ;  /* 0x0000000300117202 */ /* 0x010fe40000000f00 */
        /* <DEDUP_REMOVED lines=9> */
[----:B------:R-:W-:Y:S01]  /*7a750*/  HMMA.16816.F32 R8, R20, R14, R8 ;  /* 0x0000000e1408723c */ /* 0x000fe20000001808 */
        /* <DEDUP_REMOVED lines=15> */
[----:B------:R-:W2:Y:S02]  /*7a850*/  LDL.LU R19, [R1+0x1bc] ;  /* 0x0001bc0001137983 */ /* 0x000ea40000300800 */
[----:B--2---:R-:W-:Y:S01]  /*7a860*/  STL.64 [R1+0x2470], R18 ;  /* 0x0024701201007387 */ /* 0x004fe20000100a00 */
[----:B------:R0:W-:Y:S02]  /*7a870*/  STL.64 [R1+0x2468], R16 ;  /* 0x0024681001007387 */ /* 0x0001e40000100a00 */
[----:B0-----:R-:W-:-:S02]  /*7a880*/  MOV R16, R28 ;  /* 0x0000001c00107202 */ /* 0x001fc40000000f00 */
[----:B------:R-:W2:Y:S01]  /*7a890*/  LDL.LU R28, [R1+0x2490] ;  /* 0x00249000011c7983 */ /* 0x000ea20000300800 */
[----:B------:R-:W-:Y:S02]  /*7a8a0*/  STL.64 [R1+0xef0], R8 ;  /* 0x000ef00801007387 */ /* 0x000fe40000100a00 */
[----:B------:R0:W-:Y:S02]  /*7a8b0*/  STL.64 [R1+0xef8], R10 ;  /* 0x000ef80a01007387 */ /* 0x0001e40000100a00 */
[----:B0-----:R-:W2:Y:S01]  /*7a8c0*/  LDL.LU.64 R10, [R1+0x2488] ;  /* 0x00248800010a7983 */ /* 0x001ea20000300a00 */
[----:B----4-:R-:W-:Y:S02]  /*7a8d0*/  MOV R17, R3 ;  /* 0x0000000300117202 */ /* 0x010fe40000000f00 */
[----:B---3--:R-:W-:Y:S01]  /*7a8e0*/  MOV R18, R2 ;  /* 0x0000000200127202 */ /* 0x008fe20000000f00 */
[----:B------:R-:W-:Y:S01]  /*7a8f0*/  IMAD.MOV.U32 R19, RZ, RZ, R0 ;  /* 0x000000ffff137224 */ /* 0x000fe200078e0000 */
[----:B--2---:R-:W-:Y:S01]  /*7a900*/  HMMA.16816.F32 R20, R20, R10, R24 ;  /* 0x0000000a1414723c */ /* 0x004fe20000001818 */
[----:B------:R-:W2:Y:S01]  /*7a910*/  LDL.LU.64 R26, [R1+0x2480] ;  /* 0x00248000011a7983 */ /* 0x000ea20000300a00 */
[----:B------:R-:W2:Y:S11]  /*7a920*/  LDL.LU.64 R24, [R1+0x2478] ;  /* 0x0024780001187983 */ /* 0x000eb60000300a00 */
[----:B------:R-:W-:Y:S10]  /*7a930*/  @!UPT UIADD3 URZ, URZ, URZ, URZ ;  /* 0x0000003f3f3ff290 */ /* 0x000ff4000fffe03f */
[----:B------:R-:W-:Y:S01]  /*7a940*/  STL.64 [R1+0xf00], R20 ;  /* 0x000f001401007387 */ /* 0x000fe20000100a00 */
[----:B------:R0:W-:Y:S03]  /*7a950*/  STL.64 [R1+0xf08], R22 ;  /* 0x000f081601007387 */ /* 0x0001e60000100a00 */
[----:B0-----:R-:W3:Y:S01]  /*7a960*/  LDL.LU R22, [R1+0x2f0] ;  /* 0x0002f00001167983 */ /* 0x001ee20000300800 */
        /* <DEDUP_REMOVED lines=64> */
[----:B------:R-:W3:Y:S02]  /*7ad70*/  LDL.LU R9, [R1+0x127c] ;  /* 0x00127c0001097983 */ /* 0x000ee40000300800 */
[----:B------:R-:W3:Y:S01]  /*7ad80*/  LDL.LU R8, [R1+0x1280] ;  /* 0x0012800001087983 */ /* 0x000ee20000300800 */
[C---:B--2---:R-:W-:Y:S01]  /*7ad90*/  HMMA.16816.F32 R4, R24.reuse, R6, R16 ;  /* 0x000000061804723c */ /* 0x044fe20000001810 */
[----:B------:R-:W2:Y:S01]  /*7ada0*/  LDL.LU.64 R18, [R1+0x2398] ;  /* 0x0023980001127983 */ /* 0x000ea20000300a00 */
[----:B------:R-:W2:Y:S11]  /*7adb0*/  LDL.LU.64 R16, [R1+0x2390] ;  /* 0x0023900001107983 */ /* 0x000eb60000300a00 */
[----:B------:R-:W-:Y:S10]  /*7adc0*/  @!UPT UIADD3 URZ, URZ, URZ, URZ ;  /* 0x0000003f3f3ff290 */ /* 0x000ff4000fffe03f */
[----:B------:R-:W-:Y:S01]  /*7add0*/  STL.64 [R1+0xfa0], R4 ;  /* 0x000fa00401007387 */ /* 0x000fe20000100a00 */
[----:B------:R0:W-:Y:S03]  /*7ade0*/  STL.64 [R1+0xfa8], R6 ;  /* 0x000fa80601007387 */ /* 0x0001e60000100a00 */
[----:B0-----:R-:W2:Y:S01]  /*7adf0*/  LDL.LU.64 R6, [R1+0x2388] ;  /* 0x0023880001067983 */ /* 0x001ea20000300a00 */
        /* <DEDUP_REMOVED lines=30> */
[----:B--2---:R-:W-:Y:S11]  /*7afe0*/  HMMA.16816.F32 R4, R24, R14, R4 ;  /* 0x0000000e1804723c */ /* 0x004ff60000001804 */
[----:B------:R-:W-:Y:S11]  /*7aff0*/  @!UPT UIADD3 URZ, URZ, URZ, URZ ;  /* 0x0000003f3f3ff290 */ /* 0x000ff6000fffe03f */
[----:B------:R-:W-:Y:S01]  /*7b000*/  @!UPT UIADD3 URZ, URZ, URZ, URZ ;  /* 0x0000003f3f3ff290 */ /* 0x000fe2000fffe03f */
[----:B------:R-:W-:Y:S01]  /*7b010*/  STL.64 [R1+0xff0], R4 ;  /* 0x000ff00401007387 */ /* 0x000fe20000100a00 */
[----:B------:R0:W-:Y:S03]  /*7b020*/  STL.64 [R1+0xff8], R6 ;  /* 0x000ff80601007387 */ /* 0x0001e60000100a00 */
[----:B0-----:R-:W2:Y:S01]  /*7b030*/  LDL.LU.64 R6, [R1+0x2320] ;  /* 0x0023200001067983 */ /* 0x001ea20000300a00 */
[----:B------:R-:W2:Y:S03]  /*7b040*/  LDL.LU.64 R4, [R1+0x2318] ;  /* 0x0023180001047983 */ /* 0x000ea60000300a00 */
[----:B------:R-:W0:Y:S01]  /*7b050*/  S2R R2, SR_CTAID.X ;  /* 0x0000000000027919 */ /* 0x000e220000002500 */
[----:B------:R-:W-:Y:S01]  /*7b060*/  UIADD3 UR4, UP0, UR4, 0x40, URZ ;  /* 0x0000004004047890 */ /* 0x000fe2000ff1e03f */
[----:B---3--:R-:W-:-:S03]  /*7b070*/  FFMA R9, R13, R9, R12 ;  /* 0x000000090d097223 */ /* 0x008fc6000000000c */
[----:B------:R-:W-:Y:S01]  /*7b080*/  UIADD3.X UR5, URZ, UR5, URZ, UP0, !UPT ;  /* 0x000000053f057290 */ /* 0x000fe200087fe43f */
[----:B------:R-:W-:Y:S01]  /*7b090*/  FFMA R8, R17, R8, R16 ;  /* 0x0000000811087223 */ /* 0x000fe20000000010 */
[----:B0-----:R-:W-:-:S04]  /*7b0a0*/  SHF.L.U32 R2, R2, 0x7, RZ ;  /* 0x0000000702027819 */ /* 0x001fc800000006ff */
[----:B------:R-:W-:Y:S01]  /*7b0b0*/  IADD3 R0, R2, 0x80, RZ ;  /* 0x0000008002007810 */ /* 0x000fe20007ffe0ff */
[----:B------:R-:W-:-:S05]  /*7b0c0*/  MOV R2, 0x40 ;  /* 0x0000004000027802 */ /* 0x000fca0000000f00 */
[C---:B------:R-:W-:Y:S02]  /*7b0d0*/  IMAD R22, R2.reuse, c[0x0][0x1a4], R22 ;  /* 0x0000690002167a24 */ /* 0x040fe400078e0216 */
[----:B----4-:R-:W-:Y:S01]  /*7b0e0*/  IMAD R23, R2, c[0x0][0x1b4], R23 ;  /* 0x00006d0002177a24 */ /* 0x010fe200078e0217 */
[----:B------:R-:W-:Y:S01]  /*7b0f0*/  ISETP.LE.U32.AND P0, PT, R0, UR4, PT ;  /* 0x0000000400007c0c */ /* 0x000fe2000bf03070 */
[----:B------:R-:W-:Y:S01]  /*7b100*/  MOV R0, UR5 ;  /* 0x0000000500007c02 */ /* 0x000fe20008000f00 */
[----:B------:R-:W-:Y:S02]  /*7b110*/  STL [R1+0x2f0], R22 ;  /* 0x0002f01601007387 */ /* 0x000fe40000100800 */
[----:B------:R-:W-:Y:S02]  /*7b120*/  STL [R1+0x2f4], R23 ;  /* 0x0002f41701007387 */ /* 0x000fe40000100800 */
[----:B------:R-:W-:Y:S02]  /*7b130*/  STL [R1+0x127c], R9 ;  /* 0x00127c0901007387 */ /* 0x000fe40000100800 */
[----:B------:R-:W3:Y:S01]  /*7b140*/  LDL R2, [R1+0xe88] ;  /* 0x000e880001027983 */ /* 0x000ee20000100800 */
[----:B------:R-:W-:Y:S01]  /*7b150*/  STL [R1+0x1280], R8 ;  /* 0x0012800801007387 */ /* 0x000fe20000100800 */
[----:B------:R-:W-:Y:S01]  /*7b160*/  ISETP.GE.U32.AND.EX P0, PT, R0, RZ, PT, P0 ;  /* 0x000000ff0000720c */ /* 0x000fe20003f06100 */
[----:B--2---:R-:W-:Y:S11]  /*7b170*/  HMMA.16816.F32 R4, R24, R10, R4 ;  /* 0x0000000a1804723c */ /* 0x004ff60000001804 */
[----:B------:R-:W-:Y:S11]  /*7b180*/  @!UPT UIADD3 URZ, URZ, URZ, URZ ;  /* 0x0000003f3f3ff290 */ /* 0x000ff6000fffe03f */
[----:B------:R-:W-:Y:S01]  /*7b190*/  @!UPT UIADD3 URZ, URZ, URZ, URZ ;  /* 0x0000003f3f3ff290 */ /* 0x000fe2000fffe03f */
[----:B------:R-:W-:Y:S01]  /*7b1a0*/  STL.64 [R1+0x1000], R4 ;  /* 0x0010000401007387 */ /* 0x000fe20000100a00 */
[----:B------:R-:W-:Y:S02]  /*7b1b0*/  STL.64 [R1+0x1008], R6 ;  /* 0x0010080601007387 */ /* 0x000fe40000100a00 */
[----:B------:R-:W2:Y:S02]  /*7b1c0*/  LDL R0, [R1+0xe84] ;  /* 0x000e840001007983 */ /* 0x000ea40000100800 */
[----:B------:R-:W-:-:S05]  /*7b1d0*/  FFMA R3, R28, R3, R29 ;  /* 0x000000031c037223 */ /* 0x000fca000000001d */
[----:B------:R-:W-:Y:S04]  /*7b1e0*/  STL [R1+0x1284], R3 ;  /* 0x0012840301007387 */ /* 0x000fe80000100800 */
[----:B---3--:R0:W-:Y:S04]  /*7b1f0*/  STL [R1+0x3a0], R2 ;  /* 0x0003a00201007387 */ /* 0x0081e80000100800 */
[----:B0-----:R-:W3:Y:S04]  /*7b200*/  LDL R2, [R1+0xe80] ;  /* 0x000e800001027983 */ /* 0x001ee80000100800 */
[----:B--2---:R0:W-:Y:S04]  /*7b210*/  STL [R1+0x3a4], R0 ;  /* 0x0003a40001007387 */ /* 0x0041e80000100800 */
[----:B0-----:R-:W2:Y:S04]  /*7b220*/  LDL R0, [R1+0xe78] ;  /* 0x000e780001007983 */ /* 0x001ea80000100800 */
        /* <DEDUP_REMOVED lines=25> */
[----:B--2---:R0:W-:Y:S01]  /*7b3c0*/  STL [R1+0x3dc], R0 ;  /* 0x0003dc0001007387 */ /* 0x0041e20000100800 */
[----:B------:R-:W-:Y:S01]  /*7b3d0*/  @P0 CALL.REL.NOINC `(.L_x_0) ;  /* 0x0000001000000944 */ /* 0x000fe20003c00000 */
[----:B------:R-:W-:Y:S05]  /*7b3e0*/  BRA `(.L_x_35) ;  /* 0xfffa5cd000007947 */ /* 0x000fea000383ffff */
.L_x_0:
[----:B01----:R-:W2:Y:S04]  /*7b3f0*/  LDL.LU R0, [R1+0x8d0] ;  /* 0x0008d00001007983 */ /* 0x003ea80000300800 */
[----:B------:R-:W3:Y:S04]  /*7b400*/  LDL.LU R2, [R1+0x8d4] ;  /* 0x0008d40001027983 */ /* 0x000ee80000300800 */
[----:B------:R-:W0:Y:S04]  /*7b410*/  S2R R3, SR_TID.X ;  /* 0x0000000000037919 */ /* 0x000e280000002100 */
[----:B------:R-:W-:Y:S06]  /*7b420*/  BAR.SYNC.DEFER_BLOCKING 0x0 ;  /* 0x0000000000007b1d */ /* 0x000fec0000010000 */
[----:B--2---:R1:W-:Y:S04]  /*7b430*/  STL [R1+0xbe0], R0 ;  /* 0x000be00001007387 */ /* 0x0043e80000100800 */
[----:B-1----:R-:W2:Y:S04]  /*7b440*/  LDL.LU R0, [R1+0x8d8] ;  /* 0x0008d80001007983 */ /* 0x002ea80000300800 */
[----:B---3--:R1:W-:Y:S04]  /*7b450*/  STL [R1+0xbd8], R2 ;  /* 0x000bd80201007387 */ /* 0x0083e80000100800 */
[----:B-1----:R-:W3:Y:S04]  /*7b460*/  LDL.LU R2, [R1+0x8dc] ;  /* 0x0008dc0001027983 */ /* 0x002ee80000300800 */
        /* <DEDUP_REMOVED lines=999> */
[----:B------:R-:W3:Y:S04]  /*7f2e0*/  LDL.LU R14, [R1+0xfec] ;  /* 0x000fec00010e7983 */ /* 0x000ee80000300800 */
[----:B--2---:R2:W-:Y:S04]  /*7f2f0*/  STL [R1+0xbc], R0 ;  /* 0x0000bc0001007387 */ /* 0x0045e80000100800 */
[----:B-1----:R-:W4:Y:S04]  /*7f300*/  LDL.LU R2, [R1+0xff0] ;  /* 0x000ff00001027983 */ /* 0x002f280000300800 */
[----:B--2---:R-:W2:Y:S04]  /*7f310*/  LDL.LU R0, [R1+0xff4] ;  /* 0x000ff40001007983 */ /* 0x004ea80000300800 */
[----:B----4-:R1:W-:Y:S04]  /*7f320*/  STL [R1+0x140], R2 ;  /* 0x0001400201007387 */ /* 0x0103e80000100800 */
[----:B------:R-:W4:Y:S04]  /*7f330*/  LDL.LU R13, [R1+0xff8] ;  /* 0x000ff800010d7983 */ /* 0x000f280000300800 */
[----:B--2---:R2:W-:Y:S04]  /*7f340*/  STL [R1+0x144], R0 ;  /* 0x0001440001007387 */ /* 0x0045e80000100800 */
[----:B------:R-:W5:Y:S04]  /*7f350*/  LDL.LU R23, [R1+0xffc] ;  /* 0x000ffc0001177983 */ /* 0x000f680000300800 */
[----:B-1----:R-:W3:Y:S04]  /*7f360*/  LDL.LU R2, [R1+0x1000] ;  /* 0x0010000001027983 */ /* 0x002ee80000300800 */
[----:B--2---:R-:W1:Y:S02]  /*7f370*/  S2R R0, SR_CTAID.X ;  /* 0x0000000000007919 */ /* 0x004e640000002500 */
[----:B-1----:R-:W-:-:S02]  /*7f380*/  IMAD.SHL.U32 R0, R0, 0x80, RZ ;  /* 0x0000008000007824 */ /* 0x002fc400078e00ff */
[----:B---3--:R1:W-:Y:S04]  /*7f390*/  STL [R1+0x148], R2 ;  /* 0x0001480201007387 */ /* 0x0083e80000100800 */
[----:B-1----:R-:W2:Y:S04]  /*7f3a0*/  LDL.LU R2, [R1+0x1004] ;  /* 0x0010040001027983 */ /* 0x002ea80000300800 */
[----:B------:R-:W3:Y:S01]  /*7f3b0*/  LDL.LU R15, [R1+0x1008] ;  /* 0x00100800010f7983 */ /* 0x000ee20000300800 */
[----:B0-----:R-:W-:-:S03]  /*7f3c0*/  LOP3.LUT R0, R0, 0x7f, R3, 0xf8, !PT ;  /* 0x0000007f00007812 */ /* 0x001fc600078ef803 */
[----:B--2---:R0:W-:Y:S04]  /*7f3d0*/  STL [R1+0x14c], R2 ;  /* 0x00014c0201007387 */ /* 0x0041e80000100800 */
[----:B------:R-:W2:Y:S04]  /*7f3e0*/  LDL.LU R12, [R1+0x1248] ;  /* 0x00124800010c7983 */ /* 0x000ea80000300800 */
[----:B------:R-:W3:Y:S01]  /*7f3f0*/  LDL.LU R6, [R1+0x124c] ;  /* 0x00124c0001067983 */ /* 0x000ee20000300800 */
[----:B------:R-:W-:-:S03]  /*7f400*/  IMAD R3, R0, c[0x0][0x1c4], RZ ;  /* 0x0000710000037a24 */ /* 0x000fc600078e02ff */
[----:B------:R-:W3:Y:S04]  /*7f410*/  LDL.LU R17, [R1+0x100c] ;  /* 0x00100c0001117983 */ /* 0x000ee80000300800 */
[----:B0-----:R-:W0:Y:S01]  /*7f420*/  S2R R2, SR_CTAID.Y ;  /* 0x0000000000027919 */ /* 0x001e220000002600 */
[C---:B--2---:R-:W-:Y:S01]  /*7f430*/  FMUL R0, R12.reuse, 8388608 ;  /* 0x4b0000000c007820 */ /* 0x044fe20000400000 */
[----:B------:R-:W-:-:S04]  /*7f440*/  FSETP.GEU.AND P5, PT, R12, 1.175494350822287508e-38, PT ;  /* 0x008000000c00780b */ /* 0x000fc80003fae000 */
[----:B------:R-:W-:Y:S01]  /*7f450*/  FSEL R8, R0, R12, !P5 ;  /* 0x0000000c00087208 */ /* 0x000fe20006800000 */
[----:B------:R-:W-:Y:S04]  /*7f460*/  STL [R1+0x2ff4], R12 ;  /* 0x002ff40c01007387 */ /* 0x000fe80000100800 */
[----:B------:R-:W-:Y:S04]  /*7f470*/  STL [R1+0x24], R8 ;  /* 0x0000240801007387 */ /* 0x000fe80000100800 */
[----:B------:R-:W2:Y:S04]  /*7f480*/  LDL.LU R20, [R1+0x1250] ;  /* 0x0012500001147983 */ /* 0x000ea80000300800 */
[----:B------:R-:W4:Y:S01]  /*7f490*/  LDL.LU R16, [R1+0x1254] ;  /* 0x0012540001107983 */ /* 0x000f220000300800 */
[----:B0-----:R-:W-:Y:S01]  /*7f4a0*/  IMAD R5, R2, c[0x0][0x1c0], RZ ;  /* 0x0000700002057a24 */ /* 0x001fe200078e02ff */
[----:B------:R-:W-:Y:S01]  /*7f4b0*/  IADD3 R4, R8, -0x3f3504f3, RZ ;  /* 0xc0cafb0d08047810 */ /* 0x000fe20007ffe0ff */
[----:B---3--:R-:W-:Y:S01]  /*7f4c0*/  FMUL R0, R6, 8388608 ;  /* 0x4b00000006007820 */ /* 0x008fe20000400000 */
[----:B------:R-:W-:-:S02]  /*7f4d0*/  SHF.L.U32 R2, R3, 0x1, RZ ;  /* 0x0000000103027819 */ /* 0x000fc400000006ff */
[----:B------:R-:W-:Y:S02]  /*7f4e0*/  SHF.L.U32 R7, R5, 0x1, RZ ;  /* 0x0000000105077819 */ /* 0x000fe400000006ff */
[----:B------:R-:W-:Y:S02]  /*7f4f0*/  FSETP.GEU.AND P6, PT, R6, 1.175494350822287508e-38, PT ;  /* 0x008000000600780b */ /* 0x000fe40003fce000 */
[----:B------:R-:W-:Y:S01]  /*7f500*/  LOP3.LUT R4, R4, 0xff800000, RZ, 0xc0, !PT ;  /* 0xff80000004047812 */ /* 0x000fe200078ec0ff */
[----:B------:R0:W-:Y:S01]  /*7f510*/  STL [R1+0x301c], R6 ;  /* 0x00301c0601007387 */ /* 0x0001e20000100800 */
[----:B------:R-:W-:Y:S02]  /*7f520*/  IADD3 R2, P2, P3, R2, c[0x0][0x178], R7 ;  /* 0x00005e0002027a10 */ /* 0x000fe40007b5e007 */
[----:B------:R-:W-:Y:S02]  /*7f530*/  FSEL R7, R0, R6, !P6 ;  /* 0x0000000600077208 */ /* 0x000fe40007000000 */
[----:B0-----:R-:W0:Y:S02]  /*7f540*/  I2F R6, R4 ;  /* 0x0000000400067306 */ /* 0x001e240000201400 */
[----:B------:R-:W-:Y:S01]  /*7f550*/  IADD3 R9, R7, -0x3f3504f3, RZ ;  /* 0xc0cafb0d07097810 */ /* 0x000fe20007ffe0ff */
[----:B------:R-:W-:Y:S03]  /*7f560*/  STL [R1+0x20], R7 ;  /* 0x0000200701007387 */ /* 0x000fe60000100800 */
[----:B------:R-:W-:Y:S01]  /*7f570*/  LOP3.LUT R9, R9, 0xff800000, RZ, 0xc0, !PT ;  /* 0xff80000009097812 */ /* 0x000fe200078ec0ff */
[----:B------:R-:W-:Y:S04]  /*7f580*/  STL [R1+0x337c], R4 ;  /* 0x00337c0401007387 */ /* 0x000fe80000100800 */
[----:B0-----:R0:W-:Y:S01]  /*7f590*/  STL [R1+0x66c], R6 ;  /* 0x00066c0601007387 */ /* 0x0011e20000100800 */
[----:B------:R-:W-:-:S04]  /*7f5a0*/  IMAD.HI R10, R5, 0x2, RZ ;  /* 0x00000002050a7827 */ /* 0x000fc800078e02ff */
[C---:B--2---:R-:W-:Y:S01]  /*7f5b0*/  FMUL R0, R20.reuse, 8388608 ;  /* 0x4b00000014007820 */ /* 0x044fe20000400000 */
[----:B------:R-:W-:-:S04]  /*7f5c0*/  FSETP.GEU.AND P0, PT, R20, 1.175494350822287508e-38, PT ;  /* 0x008000001400780b */ /* 0x000fc80003f0e000 */
[----:B0-----:R-:W-:Y:S01]  /*7f5d0*/  FSEL R6, R0, R20, !P0 ;  /* 0x0000001400067208 */ /* 0x001fe20004000000 */
[----:B------:R-:W-:Y:S02]  /*7f5e0*/  IMAD.HI R0, R3, 0x2, RZ ;  /* 0x0000000203007827 */ /* 0x000fe400078e02ff */
[----:B------:R-:W0:Y:S01]  /*7f5f0*/  I2F R3, R9 ;  /* 0x0000000900037306 */ /* 0x000e220000201400 */
[----:B------:R-:W-:Y:S01]  /*7f600*/  IADD3 R8, R6, -0x3f3504f3, RZ ;  /* 0xc0cafb0d06087810 */ /* 0x000fe20007ffe0ff */
[----:B------:R-:W-:Y:S03]  /*7f610*/  STL [R1+0x3044], R20 ;  /* 0x0030441401007387 */ /* 0x000fe60000100800 */
[----:B------:R-:W-:Y:S01]  /*7f620*/  LOP3.LUT R4, R8, 0xff800000, RZ, 0xc0, !PT ;  /* 0xff80000008047812 */ /* 0x000fe200078ec0ff */
[----:B------:R-:W-:Y:S04]  /*7f630*/  STL [R1+0x1c], R6 ;  /* 0x00001c0601007387 */ /* 0x000fe80000100800 */
[----:B------:R1:W-:Y:S01]  /*7f640*/  STL [R1+0x3380], R9 ;  /* 0x0033800901007387 */ /* 0x0003e20000100800 */
[----:B----4-:R-:W-:-:S03]  /*7f650*/  FMUL R5, R16, 8388608 ;  /* 0x4b00000010057820 */ /* 0x010fc60000400000 */
[----:B------:R-:W2:Y:S01]  /*7f660*/  LDL.LU R7, [R1+0x1258] ;  /* 0x0012580001077983 */ /* 0x000ea20000300800 */
[----:B------:R-:W-:Y:S01]  /*7f670*/  FSETP.GEU.AND P1, PT, R16, 1.175494350822287508e-38, PT ;  /* 0x008000001000780b */ /* 0x000fe20003f2e000 */
[----:B-1----:R-:W1:Y:S02]  /*7f680*/  I2F R9, R4 ;  /* 0x0000000400097306 */ /* 0x002e640000201400 */
[----:B0-----:R0:W-:Y:S01]  /*7f690*/  STL [R1+0x668], R3 ;  /* 0x0006680301007387 */ /* 0x0011e20000100800 */
[----:B------:R-:W-:-:S03]  /*7f6a0*/  FSEL R5, R5, R16, !P1 ;  /* 0x0000001005057208 */ /* 0x000fc60004800000 */
[----:B------:R-:W-:Y:S01]  /*7f6b0*/  STL [R1+0x2f94], R2 ;  /* 0x002f940201007387 */ /* 0x000fe20000100800 */
[----:B0-----:R-:W-:-:S05]  /*7f6c0*/  IADD3.X R3, R0, c[0x0][0x17c], R10, P2, P3 ;  /* 0x00005f0000037a10 */ /* 0x001fca00017e640a */
[----:B------:R-:W-:Y:S04]  /*7f6d0*/  STL [R1+0x2f90], R3 ;  /* 0x002f900301007387 */ /* 0x000fe80000100800 */
[----:B------:R-:W-:Y:S04]  /*7f6e0*/  STL [R1+0x306c], R16 ;  /* 0x00306c1001007387 */ /* 0x000fe80000100800 */
[----:B------:R0:W-:Y:S04]  /*7f6f0*/  STL [R1+0x18], R5 ;  /* 0x0000180501007387 */ /* 0x0001e80000100800 */
[----:B------:R3:W-:Y:S04]  /*7f700*/  STL [R1+0x630], R4 ;  /* 0x0006300401007387 */ /* 0x0007e80000100800 */
[----:B-1----:R-:W-:Y:S04]  /*7f710*/  STL [R1+0x3384], R9 ;  /* 0x0033840901007387 */ /* 0x002fe80000100800 */
[----:B------:R-:W4:Y:S01]  /*7f720*/  LDL.LU R11, [R1+0x125c] ;  /* 0x00125c00010b7983 */ /* 0x000f220000300800 */
[----:B0-----:R-:W-:-:S03]  /*7f730*/  IADD3 R5, R5, -0x3f3504f3, RZ ;  /* 0xc0cafb0d05057810 */ /* 0x001fc60007ffe0ff */
[----:B------:R-:W5:Y:S01]  /*7f740*/  LDL.LU R21, [R1+0x1260] ;  /* 0x0012600001157983 */ /* 0x000f620000300800 */
[----:B------:R-:W-:-:S04]  /*7f750*/  LOP3.LUT R2, R5, 0xff800000, RZ, 0xc0, !PT ;  /* 0xff80000005027812 */ /* 0x000fc800078ec0ff */
[----:B---3--:R0:W1:Y:S01]  /*7f760*/  I2F R4, R2 ;  /* 0x0000000200047306 */ /* 0x0080620000201400 */
[C---:B--2---:R-:W-:Y:S01]  /*7f770*/  FMUL R0, R7.reuse, 8388608 ;  /* 0x4b00000007007820 */ /* 0x044fe20000400000 */
[----:B------:R-:W-:-:S04]  /*7f780*/  FSETP.GEU.AND P2, PT, R7, 1.175494350822287508e-38, PT ;  /* 0x008000000700780b */ /* 0x000fc80003f4e000 */
[----:B------:R-:W-:Y:S01]  /*7f790*/  FSEL R3, R0, R7, !P2 ;  /* 0x0000000700037208 */ /* 0x000fe20005000000 */
[----:B------:R-:W-:Y:S04]  /*7f7a0*/  STL [R1+0x3094], R7 ;  /* 0x0030940701007387 */ /* 0x000fe80000100800 */
[----:B------:R-:W-:Y:S04]  /*7f7b0*/  STL [R1+0x14], R3 ;  /* 0x0000140301007387 */ /* 0x000fe80000100800 */
[----:B------:R0:W-:Y:S04]  /*7f7c0*/  STL [R1+0x62c], R2 ;  /* 0x00062c0201007387 */ /* 0x0001e80000100800 */
[----:B------:R-:W2:Y:S04]  /*7f7d0*/  LDL.LU R5, [R1+0x1264] ;  /* 0x0012640001057983 */ /* 0x000ea80000300800 */
[----:B------:R-:W3:Y:S01]  /*7f7e0*/  LDL.LU R8, [R1+0x1268] ;  /* 0x0012680001087983 */ /* 0x000ee20000300800 */
[C---:B----4-:R-:W-:Y:S01]  /*7f7f0*/  FMUL R0, R11.reuse, 8388608 ;  /* 0x4b0000000b007820 */ /* 0x050fe20000400000 */
[----:B------:R-:W-:-:S04]  /*7f800*/  FSETP.GEU.AND P3, PT, R11, 1.175494350822287508e-38, PT ;  /* 0x008000000b00780b */ /* 0x000fc80003f6e000 */
[----:B0-----:R-:W-:Y:S01]  /*7f810*/  FSEL R2, R0, R11, !P3 ;  /* 0x0000000b00027208 */ /* 0x001fe20005800000 */
[----:B------:R-:W-:Y:S04]  /*7f820*/  STL [R1+0x30bc], R11 ;  /* 0x0030bc0b01007387 */ /* 0x000fe80000100800 */
[----:B------:R0:W-:Y:S04]  /*7f830*/  STL [R1+0x10], R2 ;  /* 0x0000100201007387 */ /* 0x0001e80000100800 */
[----:B------:R-:W4:Y:S01]  /*7f840*/  LDL.LU R22, [R1+0x126c] ;  /* 0x00126c0001167983 */ /* 0x000f220000300800 */
[C---:B-----5:R-:W-:Y:S01]  /*7f850*/  FMUL R0, R21.reuse, 8388608 ;  /* 0x4b00000015007820 */ /* 0x060fe20000400000 */
[----:B------:R-:W-:-:S04]  /*7f860*/  FSETP.GEU.AND P4, PT, R21, 1.175494350822287508e-38, PT ;  /* 0x008000001500780b */ /* 0x000fc80003f8e000 */
[----:B------:R-:W-:Y:S01]  /*7f870*/  FSEL R0, R0, R21, !P4 ;  /* 0x0000001500007208 */ /* 0x000fe20006000000 */
[----:B------:R-:W-:Y:S01]  /*7f880*/  STL [R1+0x30e4], R21 ;  /* 0x0030e41501007387 */ /* 0x000fe20000100800 */
[----:B------:R-:W-:-:S03]  /*7f890*/  FSEL R18, RZ, -23, P5 ;  /* 0xc1b80000ff127808 */ /* 0x000fc60002800000 */
[----:B------:R5:W-:Y:S01]  /*7f8a0*/  STL [R1+0xc], R0 ;  /* 0x00000c0001007387 */ /* 0x000be20000100800 */
[----:B------:R-:W-:Y:S02]  /*7f8b0*/  IADD3 R29, R3, -0x3f3504f3, RZ ;  /* 0xc0cafb0d031d7810 */ /* 0x000fe40007ffe0ff */
[----:B------:R-:W-:Y:S01]  /*7f8c0*/  IADD3 R28, R2, -0x3f3504f3, RZ ;  /* 0xc0cafb0d021c7810 */ /* 0x000fe20007ffe0ff */
[----:B------:R-:W4:Y:S01]  /*7f8d0*/  LDL.LU R19, [R1+0x1270] ;  /* 0x0012700001137983 */ /* 0x000f220000300800 */
[----:B0-----:R-:W-:Y:S02]  /*7f8e0*/  MOV R2, R14 ;  /* 0x0000000e00027202 */ /* 0x001fe40000000f00 */
[----:B-----5:R-:W-:Y:S02]  /*7f8f0*/  IADD3 R0, R0, -0x3f3504f3, RZ ;  /* 0xc0cafb0d00007810 */ /* 0x020fe40007ffe0ff */
[----:B------:R-:W-:Y:S02]  /*7f900*/  FSEL R14, RZ, -23, P6 ;  /* 0xc1b80000ff0e7808 */ /* 0x000fe40003000000 */
[----:B------:R-:W-:-:S02]  /*7f910*/  LOP3.LUT R3, R0, 0xff800000, RZ, 0xc0, !PT ;  /* 0xff80000000037812 */ /* 0x000fc400078ec0ff */
[----:B------:R-:W-:Y:S02]  /*7f920*/  MOV R6, R17 ;  /* 0x0000001100067202 */ /* 0x000fe40000000f00 */
[----:B------:R0:W-:Y:S01]  /*7f930*/  I2F R24, R3 ;  /* 0x0000000300187306 */ /* 0x0001e20000201400 */
[----:B------:R-:W-:Y:S02]  /*7f940*/  MOV R20, R13 ;  /* 0x0000000d00147202 */ /* 0x000fe40000000f00 */
[----:B------:R-:W-:Y:S01]  /*7f950*/  FSEL R17, RZ, -23, P0 ;  /* 0xc1b80000ff117808 */ /* 0x000fe20000000000 */
[C---:B--2---:R-:W-:Y:S01]  /*7f960*/  FMUL R10, R5.reuse, 8388608 ;  /* 0x4b000000050a7820 */ /* 0x044fe20000400000 */
[----:B------:R-:W-:-:S04]  /*7f970*/  FSETP.GEU.AND P5, PT, R5, 1.175494350822287508e-38, PT ;  /* 0x008000000500780b */ /* 0x000fc80003fae000 */
[----:B------:R-:W-:Y:S01]  /*7f980*/  FSEL R7, R10, R5, !P5 ;  /* 0x000000050a077208 */ /* 0x000fe20006800000 */
[C---:B---3--:R-:W-:Y:S01]  /*7f990*/  FMUL R0, R8.reuse, 8388608 ;  /* 0x4b00000008007820 */ /* 0x048fe20000400000 */
[----:B------:R-:W-:Y:S01]  /*7f9a0*/  FSETP.GEU.AND P6, PT, R8, 1.175494350822287508e-38, PT ;  /* 0x008000000800780b */ /* 0x000fe20003fce000 */
[----:B------:R-:W-:Y:S01]  /*7f9b0*/  STL [R1+0x310c], R5 ;  /* 0x00310c0501007387 */ /* 0x000fe20000100800 */
[----:B------:R-:W-:Y:S02]  /*7f9c0*/  IADD3 R10, R7, -0x3f3504f3, RZ ;  /* 0xc0cafb0d070a7810 */ /* 0x000fe40007ffe0ff */
[----:B------:R-:W-:Y:S01]  /*7f9d0*/  FSEL R0, R0, R8, !P6 ;  /* 0x0000000800007208 */ /* 0x000fe20007000000 */
[----:B------:R-:W-:Y:S04]  /*7f9e0*/  STL [R1+0x8], R7 ;  /* 0x0000080701007387 */ /* 0x000fe80000100800 */
[----:B------:R0:W-:Y:S04]  /*7f9f0*/  STL [R1+0x650], R3 ;  /* 0x0006500301007387 */ /* 0x0001e80000100800 */
[----:B------:R-:W-:Y:S01]  /*7fa00*/  STL [R1+0x3134], R8 ;  /* 0x0031340801007387 */ /* 0x000fe20000100800 */
[----:B0-----:R-:W-:-:S03]  /*7fa10*/  LOP3.LUT R3, R10, 0xff800000, RZ, 0xc0, !PT ;  /* 0xff8000000a037812 */ /* 0x001fc600078ec0ff */
[----:B------:R-:W-:Y:S01]  /*7fa20*/  STL [R1+0x4], R0 ;  /* 0x0000040001007387 */ /* 0x000fe20000100800 */
[----:B------:R0:W-:Y:S03]  /*7fa30*/  I2F R27, R3 ;  /* 0x00000003001b7306 */ /* 0x0001e60000201400 */
[----:B------:R0:W-:Y:S04]  /*7fa40*/  STL [R1+0x644], R3 ;  /* 0x0006440301007387 */ /* 0x0001e80000100800 */
[----:B------:R-:W2:Y:S01]  /*7fa50*/  LDL.LU R5, [R1+0x66c] ;  /* 0x00066c0001057983 */ /* 0x000ea20000300800 */
[C---:B----4-:R-:W-:Y:S01]  /*7fa60*/  FMUL R13, R22.reuse, 8388608 ;  /* 0x4b000000160d7820 */ /* 0x050fe20000400000 */
[----:B------:R-:W-:-:S02]  /*7fa70*/  FSETP.GEU.AND P0, PT, R22, 1.175494350822287508e-38, PT ;  /* 0x008000001600780b */ /* 0x000fc40003f0e000 */
[----:B------:R-:W3:Y:S02]  /*7fa80*/  LDL.LU R21, [R1+0x668] ;  /* 0x0006680001157983 */ /* 0x000ee40000300800 */
[----:B0-----:R-:W-:Y:S02]  /*7fa90*/  FSEL R3, R13, R22, !P0 ;  /* 0x000000160d037208 */ /* 0x001fe40004000000 */
[----:B------:R0:W-:Y:S04]  /*7faa0*/  STL [R1+0x315c], R22 ;  /* 0x00315c1601007387 */ /* 0x0001e80000100800 */
[----:B------:R4:W-:Y:S04]  /*7fab0*/  STL [R1], R3 ;  /* 0x0000000301007387 */ /* 0x0009e80000100800 */
[----:B0-----:R-:W5:Y:S04]  /*7fac0*/  LDL.LU R22, [R1] ;  /* 0x0000000001167983 */ /* 0x001f680000300800 */
[----:B------:R-:W0:Y:S04]  /*7fad0*/  S2R R8, SR_TID.X ;  /* 0x0000000000087919 */ /* 0x000e280000002100 */
[----:B------:R-:W1:Y:S01]  /*7fae0*/  S2R R9, SR_TID.X ;  /* 0x0000000000097919 */ /* 0x000e620000002100 */
[----:B------:R-:W-:-:S04]  /*7faf0*/  IADD3 R0, R0, -0x3f3504f3, RZ ;  /* 0xc0cafb0d00007810 */ /* 0x000fc80007ffe0ff */
[----:B----4-:R-:W-:-:S04]  /*7fb00*/  LOP3.LUT R3, R0, 0xff800000, RZ, 0xc0, !PT ;  /* 0xff80000000037812 */ /* 0x010fc800078ec0ff */
[----:B------:R4:W-:Y:S01]  /*7fb10*/  I2F R25, R3 ;  /* 0x0000000300197306 */ /* 0x0009e20000201400 */
[----:B------:R4:W-:Y:S01]  /*7fb20*/  STL [R1+0x640], R3 ;  /* 0x0006400301007387 */ /* 0x0009e20000100800 */
[C---:B0-----:R-:W-:Y:S02]  /*7fb30*/  LOP3.LUT R7, R8.reuse, 0x60, RZ, 0xc0, !PT ;  /* 0x0000006008077812 */ /* 0x041fe400078ec0ff */
[----:B-1----:R-:W-:Y:S02]  /*7fb40*/  LOP3.LUT R13, R9, 0x18, RZ, 0xc0, !PT ;  /* 0x00000018090d7812 */ /* 0x002fe400078ec0ff */
[----:B----4-:R-:W-:Y:S02]  /*7fb50*/  MOV R3, R23 ;  /* 0x0000001700037202 */ /* 0x010fe40000000f00 */
[----:B------:R-:W-:-:S04]  /*7fb60*/  LOP3.LUT R9, R8, 0x1c, RZ, 0xc0, !PT ;  /* 0x0000001c08097812 */ /* 0x000fc800078ec0ff */
[----:B------:R-:W-:Y:S01]  /*7fb70*/  SHF.L.U32 R9, R9, 0x2, RZ ;  /* 0x0000000209097819 */ /* 0x000fe200000006ff */
[----:B------:R0:W-:Y:S01]  /*7fb80*/  STL [R1+0x3184], R19 ;  /* 0x0031841301007387 */ /* 0x0001e20000100800 */
[----:B-----5:R-:W-:-:S04]  /*7fb90*/  IADD3 R0, R22, -0x3f3504f3, RZ ;  /* 0xc0cafb0d16007810 */ /* 0x020fc80007ffe0ff */
[----:B------:R-:W-:Y:S01]  /*7fba0*/  LOP3.LUT R23, R0, 0xff800000, RZ, 0xc0, !PT ;  /* 0xff80000000177812 */ /* 0x000fe200078ec0ff */
[----:B------:R-:W-:Y:S01]  /*7fbb0*/  IMAD R0, R13, 0x10, R7 ;  /* 0x000000100d007824 */ /* 0x000fe200078e0207 */
[----:B------:R-:W-:-:S04]  /*7fbc0*/  LOP3.LUT R13, R8, 0x3, RZ, 0xc0, !PT ;  /* 0x00000003080d7812 */ /* 0x000fc800078ec0ff */
[----:B------:R-:W-:-:S04]  /*7fbd0*/  SHF.L.U32 R13, R13, 0x5, RZ ;  /* 0x000000050d0d7819 */ /* 0x000fc800000006ff */
[----:B------:R-:W-:Y:S02]  /*7fbe0*/  LOP3.LUT R13, R13, R9, RZ, 0x3c, !PT ;  /* 0x000000090d0d7212 */ /* 0x000fe400078e3cff */
[----:B------:R-:W4:Y:S03]  /*7fbf0*/  LDL.LU R9, [R1+0x3384] ;  /* 0x0033840001097983 */ /* 0x000f260000300800 */
[----:B------:R-:W-:Y:S02]  /*7fc00*/  IMAD.U32 R0, R0, 0x40, R13 ;  /* 0x0000004000007824 */ /* 0x000fe400078e000d */
[----:B------:R-:W1:Y:S01]  /*7fc10*/  S2R R13, SR_TID.X ;  /* 0x00000000000d7919 */ /* 0x000e620000002100 */
[----:B------:R-:W-:Y:S01]  /*7fc20*/  IMAD.MOV.U32 R12, RZ, RZ, R15 ;  /* 0x000000ffff0c7224 */ /* 0x000fe200078e000f */
[----:B------:R-:W-:Y:S01]  /*7fc30*/  FSEL R15, RZ, -23, P1 ;  /* 0xc1b80000ff0f7808 */ /* 0x000fe20000800000 */
[C---:B------:R-:W-:Y:S01]  /*7fc40*/  FMUL R26, R19.reuse, 8388608 ;  /* 0x4b000000131a7820 */ /* 0x040fe20000400000 */
[----:B------:R-:W-:-:S04]  /*7fc50*/  FSETP.GEU.AND P1, PT, R19, 1.175494350822287508e-38, PT ;  /* 0x008000001300780b */ /* 0x000fc80003f2e000 */
[----:B------:R-:W-:Y:S02]  /*7fc60*/  FSEL R26, R26, R19, !P1 ;  /* 0x000000131a1a7208 */ /* 0x000fe40004800000 */
[----:B0-----:R-:W0:Y:S01]  /*7fc70*/  S2R R19, SR_TID.X ;  /* 0x0000000000137919 */ /* 0x001e220000002100 */
[----:B------:R-:W-:Y:S02]  /*7fc80*/  LOP3.LUT R29, R29, 0xff800000, RZ, 0xc0, !PT ;  /* 0xff8000001d1d7812 */ /* 0x000fe400078ec0ff */
[----:B------:R-:W-:Y:S02]  /*7fc90*/  LOP3.LUT R28, R28, 0xff800000, RZ, 0xc0, !PT ;  /* 0xff8000001c1c7812 */ /* 0x000fe400078ec0ff */
[----:B------:R-:W5:Y:S01]  /*7fca0*/  I2F R16, R29 ;  /* 0x0000001d00107306 */ /* 0x000f620000201400 */
[----:B------:R2:W-:Y:S01]  /*7fcb0*/  STL [R1+0x2d60], R0 ;  /* 0x002d600001007387 */ /* 0x0005e20000100800 */
[----:B-1----:R-:W-:-:S06]  /*7fcc0*/  SHF.L.U32 R13, R13, 0x4, RZ ;  /* 0x000000040d0d7819 */ /* 0x002fcc00000006ff */
[----:B------:R-:W1:Y:S01]  /*7fcd0*/  I2F R11, R28 ;  /* 0x0000001c000b7306 */ /* 0x000e620000201400 */
[----:B------:R-:W-:Y:S01]  /*7fce0*/  LOP3.LUT R13, R13, 0x70, RZ, 0xc0, !PT ;  /* 0x000000700d0d7812 */ /* 0x000fe200078ec0ff */
[----:B--2---:R-:W-:-:S03]  /*7fcf0*/  FFMA.FTZ R5, R5, 1.1920928955078125e-07, R18 ;  /* 0x3400000005057823 */ /* 0x004fc60000010012 */
[----:B------:R-:W-:Y:S01]  /*7fd00*/  LEA R0, R7, R13, 0x2 ;  /* 0x0000000d07007211 */ /* 0x000fe200078e10ff */
[----:B---3--:R-:W-:Y:S01]  /*7fd10*/  FFMA.FTZ R0, R21, 1.1920928955078125e-07, R14 ;  /* 0x3400000015007823 */ /* 0x008fe2000001000e */
[C---:B0-----:R-:W-:Y:S02]  /*7fd20*/  LOP3.LUT R8, R19.reuse, 0x7f, RZ, 0xc0, !PT ;  /* 0x0000007f13087812 */ /* 0x041fe400078ec0ff */
[----:B------:R-:W-:Y:S02]  /*7fd30*/  SHF.L.U32 R19, R19, 0xc, RZ ;  /* 0x0000000c13137819 */ /* 0x000fe400000006ff */
[----:B------:R-:W-:Y:S01]  /*7fd40*/  IADD3 R10, R26, -0x3f3504f3, RZ ;  /* 0xc0cafb0d1a0a7810 */ /* 0x000fe20007ffe0ff */
[----:B------:R-:W-:Y:S01]  /*7fd50*/  STL [R1+0x6cc], R5 ;  /* 0x0006cc0501007387 */ /* 0x000fe20000100800 */
[----:B------:R-:W-:Y:S02]  /*7fd60*/  LOP3.LUT R19, R19, 0x6000, RZ, 0xc0, !PT ;  /* 0x0000600013137812 */ /* 0x000fe400078ec0ff */
[----:B------:R-:W-:Y:S01]  /*7fd70*/  FSEL R14, RZ, -23, P2 ;  /* 0xc1b80000ff0e7808 */ /* 0x000fe20001000000 */
[----:B------:R0:W-:Y:S01]  /*7fd80*/  STL [R1+0x6c8], R0 ;  /* 0x0006c80001007387 */ /* 0x0001e20000100800 */
[----:B------:R-:W-:-:S02]  /*7fd90*/  LOP3.LUT R7, R10, 0xff800000, RZ, 0xc0, !PT ;  /* 0xff8000000a077812 */ /* 0x000fc400078ec0ff */
[----:B------:R-:W-:Y:S02]  /*7fda0*/  FSEL R13, RZ, -23, P3 ;  /* 0xc1b80000ff0d7808 */ /* 0x000fe40001800000 */
[----:B------:R-:W-:Y:S02]  /*7fdb0*/  FSEL R10, RZ, -23, P4 ;  /* 0xc1b80000ff0a7808 */ /* 0x000fe40002000000 */
[----:B------:R-:W-:Y:S01]  /*7fdc0*/  LEA R8, R8, R19, 0x4 ;  /* 0x0000001308087211 */ /* 0x000fe200078e20ff */
[----:B0-----:R-:W-:Y:S02]  /*7fdd0*/  FFMA.FTZ R0, R4, 1.1920928955078125e-07, R15 ;  /* 0x3400000004007823 */ /* 0x001fe4000001000f */
[----:B-----5:R-:W-:Y:S02]  /*7fde0*/  FFMA.FTZ R8, R16, 1.1920928955078125e-07, R14 ;  /* 0x3400000010087823 */ /* 0x020fe4000001000e */
[----:B----4-:R-:W-:Y:S02]  /*7fdf0*/  FFMA.FTZ R5, R9, 1.1920928955078125e-07, R17 ;  /* 0x3400000009057823 */ /* 0x010fe40000010011 */
[----:B------:R-:W2:Y:S04]  /*7fe00*/  LDL.LU R9, [R1+0x3380] ;  /* 0x0033800001097983 */ /* 0x000ea80000300800 */
[----:B------:R-:W3:Y:S04]  /*7fe10*/  LDL.LU R4, [R1+0x337c] ;  /* 0x00337c0001047983 */ /* 0x000ee80000300800 */
[----:B------:R1:W-:Y:S04]  /*7fe20*/  STL [R1+0x6c4], R5 ;  /* 0x0006c40501007387 */ /* 0x0003e80000100800 */
[----:B------:R0:W-:Y:S01]  /*7fe30*/  STL [R1+0x6c0], R0 ;  /* 0x0006c00001007387 */ /* 0x0001e20000100800 */
[----:B-1----:R-:W-:-:S03]  /*7fe40*/  FFMA.FTZ R5, R11, 1.1920928955078125e-07, R13 ;  /* 0x340000000b057823 */ /* 0x002fc6000001000d */
[----:B------:R-:W-:Y:S01]  /*7fe50*/  STL [R1+0x6bc], R8 ;  /* 0x0006bc0801007387 */ /* 0x000fe20000100800 */
[----:B0-----:R-:W-:-:S03]  /*7fe60*/  FFMA.FTZ R0, R24, 1.1920928955078125e-07, R10 ;  /* 0x3400000018007823 */ /* 0x001fc6000001000a */
[----:B------:R-:W-:Y:S04]  /*7fe70*/  STL [R1+0x6b8], R5 ;  /* 0x0006b80501007387 */ /* 0x000fe80000100800 */
[----:B------:R0:W-:Y:S04]  /*7fe80*/  STL [R1+0x6b4], R0 ;  /* 0x0006b40001007387 */ /* 0x0001e80000100800 */
[----:B------:R-:W4:Y:S01]  /*7fe90*/  LDL.LU R15, [R1+0x1274] ;  /* 0x00127400010f7983 */ /* 0x000f220000300800 */
[----:B------:R-:W1:Y:S01]  /*7fea0*/  I2F R18, R7 ;  /* 0x0000000700127306 */ /* 0x000e620000201400 */
[----:B------:R-:W-:-:S07]  /*7feb0*/  FSEL R17, RZ, -23, P5 ;  /* 0xc1b80000ff117808 */ /* 0x000fce0002800000 */
[----:B------:R-:W5:Y:S01]  /*7fec0*/  I2F R23, R23 ;  /* 0x0000001700177306 */ /* 0x000f620000201400 */
[----:B------:R-:W-:Y:S01]  /*7fed0*/  FSEL R14, RZ, -23, P6 ;  /* 0xc1b80000ff0e7808 */ /* 0x000fe20003000000 */
[----:B0-----:R-:W-:Y:S01]  /*7fee0*/  FFMA.FTZ R0, R27, 1.1920928955078125e-07, R17 ;  /* 0x340000001b007823 */ /* 0x001fe20000010011 */
[----:B------:R-:W-:Y:S01]  /*7fef0*/  FSEL R10, RZ, -23, P1 ;  /* 0xc1b80000ff0a7808 */ /* 0x000fe20000800000 */
[----:B------:R-:W-:Y:S01]  /*7ff00*/  IMAD.MOV.U32 R16, RZ, RZ, R3 ;  /* 0x000000ffff107224 */ /* 0x000fe200078e0003 */
[----:B------:R-:W-:Y:S01]  /*7ff10*/  FSEL R13, RZ, -23, P0 ;  /* 0xc1b80000ff0d7808 */ /* 0x000fe20000000000 */
[----:B------:R-:W-:Y:S01]  /*7ff20*/  FFMA.FTZ R3, R25, 1.1920928955078125e-07, R14 ;  /* 0x3400000019037823 */ /* 0x000fe2000001000e */
[----:B------:R1:W-:Y:S04]  /*7ff30*/  STL [R1+0x6b0], R0 ;  /* 0x0006b00001007387 */ /* 0x0003e80000100800 */
[----:B------:R-:W-:Y:S01]  /*7ff40*/  STL [R1+0x6ac], R3 ;  /* 0x0006ac0301007387 */ /* 0x000fe20000100800 */
[----:B-1----:R-:W-:-:S02]  /*7ff50*/  FFMA.FTZ R0, R18, 1.1920928955078125e-07, R10 ;  /* 0x3400000012007823 */ /* 0x002fc4000001000a */
[----:B-----5:R-:W-:-:S03]  /*7ff60*/  FFMA.FTZ R19, R23, 1.1920928955078125e-07, R13 ;  /* 0x3400000017137823 */ /* 0x020fc6000001000d */
[----:B------:R-:W-:Y:S04]  /*7ff70*/  STL [R1+0x6a0], R0 ;  /* 0x0006a00001007387 */ /* 0x000fe80000100800 */
[----:B------:R-:W5:Y:S04]  /*7ff80*/  LDL.LU R18, [R1+0x1278] ;  /* 0x0012780001127983 */ /* 0x000f680000300800 */
[----:B------:R-:W2:Y:S04]  /*7ff90*/  LDL.LU R10, [R1+0x127c] ;  /* 0x00127c00010a7983 */ /* 0x000ea80000300800 */
[----:B------:R-:W3:Y:S01]  /*7ffa0*/  LDL.LU R14, [R1+0x1280] ;  /* 0x00128000010e7983 */ /* 0x000ee20000300800 */
[C---:B----4-:R-:W-:Y:S01]  /*7ffb0*/  FMUL R13, R15.reuse, 8388608 ;  /* 0x4b0000000f0d7820 */ /* 0x050fe20000400000 */
[----:B------:R-:W-:-:S02]  /*7ffc0*/  FSETP.GEU.AND P0, PT, R15, 1.175494350822287508e-38, PT ;  /* 0x008000000f00780b */ /* 0x000fc40003f0e000 */
[----:B------:R0:W-:Y:S02]  /*7ffd0*/  STL [R1+0x31ac], R15 ;  /* 0x0031ac0f01007387 */ /* 0x0001e40000100800 */
[----:B------:R-:W-:Y:S02]  /*7ffe0*/  FSEL R13, R13, R15, !P0 ;  /* 0x0000000f0d0d7208 */ /* 0x000fe40004000000 */
[----:B0-----:R-:W4:Y:S04]  /*7fff0*/  LDL R15, [R1+0x24] ;  /* 0x00002400010f7983 */ /* 0x001f280000100800 */
[----:B------:R-:W4:Y:S04]  /*80000*/  LDL.LU R23, [R1+0x1284] ;  /* 0x0012840001177983 */ /* 0x000f280000300800 */
[----:B------:R-:W4:Y:S01]  /*80010*/  LDL R3, [R1+0x20] ;  /* 0x0000200001037983 */ /* 0x000f220000100800 */
[----:B------:R-:W-:-:S04]  /*80020*/  IADD3 R17, R13, -0x3f3504f3, RZ ;  /* 0xc0cafb0d0d117810 */ /* 0x000fc80007ffe0ff */
[----:B------:R-:W-:Y:S01]  /*80030*/  LOP3.LUT R0, R17, 0xff800000, RZ, 0xc0, !PT ;  /* 0xff80000011007812 */ /* 0x000fe200078ec0ff */
[C---:B-----5:R-:W-:Y:S01]  /*80040*/  FMUL R25, R18.reuse, 8388608 ;  /* 0x4b00000012197820 */ /* 0x060fe20000400000 */
[----:B------:R-:W-:Y:S01]  /*80050*/  FSETP.GEU.AND P1, PT, R18, 1.175494350822287508e-38, PT ;  /* 0x008000001200780b */ /* 0x000fe20003f2e000 */
[----:B------:R0:W-:Y:S03]  /*80060*/  STL [R1+0x31d4], R18 ;  /* 0x0031d41201007387 */ /* 0x0001e60000100800 */
[----:B------:R-:W-:Y:S01]  /*80070*/  FSEL R25, R25, R18, !P1 ;  /* 0x0000001219197208 */ /* 0x000fe20004800000 */
[C---:B--2---:R-:W-:Y:S01]  /*80080*/  FMUL R24, R10.reuse, 8388608 ;  /* 0x4b0000000a187820 */ /* 0x044fe20000400000 */
[----:B------:R-:W-:Y:S01]  /*80090*/  FSETP.GEU.AND P2, PT, R10, 1.175494350822287508e-38, PT ;  /* 0x008000000a00780b */ /* 0x000fe20003f4e000 */
[----:B------:R1:W2:Y:S01]  /*800a0*/  I2F R11, R0 ;  /* 0x00000000000b7306 */ /* 0x0002a20000201400 */
[----:B------:R-:W-:-:S02]  /*800b0*/  MOV R21, R2 ;  /* 0x0000000200157202 */ /* 0x000fc40000000f00 */
[----:B0-----:R-:W-:Y:S02]  /*800c0*/  MOV R18, 0x3dc6b27f ;  /* 0x3dc6b27f00127802 */ /* 0x001fe40000000f00 */
[----:B------:R-:W-:Y:S01]  /*800d0*/  FSEL R24, R24, R10, !P2 ;  /* 0x0000000a18187208 */ /* 0x000fe20005000000 */
[----:B------:R0:W-:Y:S01]  /*800e0*/  STL [R1+0x31fc], R10 ;  /* 0x0031fc0a01007387 */ /* 0x0001e20000100800 */
[C---:B---3--:R-:W-:Y:S01]  /*800f0*/  FSETP.GEU.AND P3, PT, R14.reuse, 1.175494350822287508e-38, PT ;  /* 0x008000000e00780b */ /* 0x048fe20003f6e000 */
[----:B-1----:R-:W-:Y:S01]  /*80100*/  FMUL R0, R14, 8388608 ;  /* 0x4b0000000e007820 */ /* 0x002fe20000400000 */
[----:B------:R-:W-:Y:S01]  /*80110*/  IADD3 R17, R24, -0x3f3504f3, RZ ;  /* 0xc0cafb0d18117810 */ /* 0x000fe20007ffe0ff */
[----:B------:R-:W-:Y:S01]  /*80120*/  STL [R1+0x3210], R14 ;  /* 0x0032100e01007387 */ /* 0x000fe20000100800 */
[----:B----4-:R-:W-:Y:S02]  /*80130*/  IADD3 R27, R15, -R4, RZ ;  /* 0x800000040f1b7210 */ /* 0x010fe40007ffe0ff */
[----:B------:R-:W-:-:S03]  /*80140*/  IADD3 R4, R25, -0x3f3504f3, RZ ;  /* 0xc0cafb0d19047810 */ /* 0x000fc60007ffe0ff */
[----:B------:R-:W-:Y:S01]  /*80150*/  FADD R27, R27, -1 ;  /* 0xbf8000001b1b7421 */ /* 0x000fe20000000000 */
[----:B------:R-:W-:-:S03]  /*80160*/  LOP3.LUT R2, R4, 0xff800000, RZ, 0xc0, !PT ;  /* 0xff80000004027812 */ /* 0x000fc600078ec0ff */
[----:B------:R-:W-:Y:S01]  /*80170*/  FFMA.FTZ R4, R27, R18, -0.16845393180847167969 ;  /* 0xbe2c7f301b047423 */ /* 0x000fe20000010012 */
[----:B0-----:R0:W1:Y:S01]  /*80180*/  I2F R10, R2 ;  /* 0x00000002000a7306 */ /* 0x0010620000201400 */
[----:B------:R-:W-:Y:S02]  /*80190*/  FMUL R5, R23, 8388608 ;  /* 0x4b00000017057820 */ /* 0x000fe40000400000 */
[----:B0-----:R-:W-:Y:S01]  /*801a0*/  FFMA.FTZ R2, R27, R4, 0.1716887056827545166 ;  /* 0x3e2fcf2a1b027423 */ /* 0x001fe20000010004 */
[----:B------:R-:W-:Y:S02]  /*801b0*/  FSEL R4, R0, R14, !P3 ;  /* 0x0000000e00047208 */ /* 0x000fe40005800000 */
[----:B------:R-:W-:Y:S01]  /*801c0*/  LOP3.LUT R0, R17, 0xff800000, RZ, 0xc0, !PT ;  /* 0xff80000011007812 */ /* 0x000fe200078ec0ff */
[----:B------:R-:W-:Y:S02]  /*801d0*/  IMAD.IADD R17, R3, 0x1, -R9 ;  /* 0x0000000103117824 */ /* 0x000fe400078e0a09 */
[----:B------:R-:W-:Y:S01]  /*801e0*/  FFMA.FTZ R9, R27, R2, -0.17900948226451873779 ;  /* 0xbe374e431b097423 */ /* 0x000fe20000010002 */
[----:B------:R-:W-:Y:S01]  /*801f0*/  IADD3 R2, R4, -0x3f3504f3, RZ ;  /* 0xc0cafb0d04027810 */ /* 0x000fe20007ffe0ff */
[----:B------:R-:W-:Y:S01]  /*80200*/  FADD R17, R17, -1 ;  /* 0xbf80000011117421 */ /* 0x000fe20000000000 */
[----:B------:R-:W-:Y:S01]  /*80210*/  FSETP.GEU.AND P4, PT, R23, 1.175494350822287508e-38, PT ;  /* 0x008000001700780b */ /* 0x000fe20003f8e000 */
[----:B------:R0:W3:Y:S01]  /*80220*/  I2F R3, R0 ;  /* 0x0000000000037306 */ /* 0x0000e20000201400 */
[----:B------:R-:W-:Y:S01]  /*80230*/  LOP3.LUT R8, R2, 0xff800000, RZ, 0xc0, !PT ;  /* 0xff80000002087812 */ /* 0x000fe200078ec0ff */
[----:B------:R-:W-:Y:S01]  /*80240*/  FFMA.FTZ R2, R17, R18, -0.16845393180847167969 ;  /* 0xbe2c7f3011027423 */ /* 0x000fe20000010012 */
[----:B------:R4:W-:Y:S01]  /*80250*/  STL [R1+0x3224], R23 ;  /* 0x0032241701007387 */ /* 0x0009e20000100800 */
[----:B0-----:R-:W-:Y:S01]  /*80260*/  FFMA.FTZ R0, R27, R9, 0.20512372255325317383 ;  /* 0x3e520bf41b007423 */ /* 0x001fe20000010009 */
[----:B------:R-:W-:Y:S01]  /*80270*/  FSEL R9, R5, R23, !P4 ;  /* 0x0000001705097208 */ /* 0x000fe20006000000 */
[----:B------:R-:W-:Y:S01]  /*80280*/  FFMA.FTZ R2, R17, R2, 0.1716887056827545166 ;  /* 0x3e2fcf2a11027423 */ /* 0x000fe20000010002 */
[----:B----4-:R-:W-:-:S05]  /*80290*/  FSEL R23, RZ, -23, P0 ;  /* 0xc1b80000ff177808 */ /* 0x010fca0000000000 */
[----:B------:R0:W-:Y:S02]  /*802a0*/  STL [R1+0x678], R23 ;  /* 0x0006781701007387 */ /* 0x0001e40000100800 */
[----:B0-----:R-:W-:Y:S01]  /*802b0*/  FFMA.FTZ R23, R17, R2, -0.17900948226451873779 ;  /* 0xbe374e4311177423 */ /* 0x001fe20000010002 */
[----:B------:R-:W-:-:S05]  /*802c0*/  FSEL R2, RZ, -23, P1 ;  /* 0xc1b80000ff027808 */ /* 0x000fca0000800000 */
[----:B------:R-:W-:Y:S04]  /*802d0*/  STL [R1+0x674], R2 ;  /* 0x0006740201007387 */ /* 0x000fe80000100800 */
[----:B------:R0:W-:Y:S04]  /*802e0*/  STL [R1+0x3378], R29 ;  /* 0x0033781d01007387 */ /* 0x0001e80000100800 */
[----:B0-----:R-:W2:Y:S04]  /*802f0*/  LDL.LU R29, [R1+0x678] ;  /* 0x00067800011d7983 */ /* 0x001ea80000300800 */
[----:B------:R0:W-:Y:S04]  /*80300*/  STL [R1+0x3374], R28 ;  /* 0x0033741c01007387 */ /* 0x0001e80000100800 */
[----:B0-----:R-:W1:Y:S01]  /*80310*/  LDL.LU R28, [R1+0x674] ;  /* 0x00067400011c7983 */ /* 0x001e620000300800 */
[----:B------:R-:W-:-:S04]  /*80320*/  FFMA.FTZ R14, R27, R0, -0.24046532809734344482 ;  /* 0xbe763c8b1b0e7423 */ /* 0x000fc80000010000 */
[----:B------:R-:W-:-:S04]  /*80330*/  FFMA.FTZ R14, R27, R14, 0.28857114911079406738 ;  /* 0x3e93bf991b0e7423 */ /* 0x000fc8000001000e */
[----:B------:R-:W-:-:S04]  /*80340*/  FFMA.FTZ R14, R27, R14, -0.36067417263984680176 ;  /* 0xbeb8aa491b0e7423 */ /* 0x000fc8000001000e */
[----:B------:R-:W-:-:S04]  /*80350*/  FFMA.FTZ R14, R27, R14, 0.48089820146560668945 ;  /* 0x3ef6384a1b0e7423 */ /* 0x000fc8000001000e */
[----:B------:R-:W-:Y:S02]  /*80360*/  FFMA.FTZ R14, R27, R14, -0.72134751081466674805 ;  /* 0xbf38aa3b1b0e7423 */ /* 0x000fe4000001000e */
[----:B--2---:R-:W-:Y:S02]  /*80370*/  FFMA.FTZ R11, R11, 1.1920928955078125e-07, R29 ;  /* 0x340000000b0b7823 */ /* 0x004fe4000001001d */
[----:B------:R-:W2:Y:S01]  /*80380*/  LDL.LU R29, [R1+0x3378] ;  /* 0x00337800011d7983 */ /* 0x000ea20000300800 */
[----:B-1----:R-:W-:-:S03]  /*80390*/  FFMA.FTZ R10, R10, 1.1920928955078125e-07, R28 ;  /* 0x340000000a0a7823 */ /* 0x002fc6000001001c */
[----:B------:R-:W4:Y:S04]  /*803a0*/  LDL.LU R28, [R1+0x3374] ;  /* 0x00337400011c7983 */ /* 0x000f280000300800 */
[----:B------:R0:W-:Y:S04]  /*803b0*/  STL [R1+0x670], R14 ;  /* 0x0006700e01007387 */ /* 0x0001e80000100800 */
[----:B0-----:R-:W4:Y:S04]  /*803c0*/  LDL R14, [R1+0x10] ;  /* 0x00001000010e7983 */ /* 0x001f280000100800 */
[----:B------:R-:W-:Y:S04]  /*803d0*/  STL [R1+0x3370], R18 ;  /* 0x0033701201007387 */ /* 0x000fe80000100800 */
[----:B------:R0:W-:Y:S04]  /*803e0*/  STL [R1+0x336c], R11 ;  /* 0x00336c0b01007387 */ /* 0x0001e80000100800 */
[----:B0-----:R-:W5:Y:S01]  /*803f0*/  LDL.LU R11, [R1+0x670] ;  /* 0x00067000010b7983 */ /* 0x001f620000300800 */
[----:B------:R-:W-:-:S05]  /*80400*/  FSEL R18, RZ, -23, P2 ;  /* 0xc1b80000ff127808 */ /* 0x000fca0001000000 */
[----:B------:R0:W-:Y:S02]  /*80410*/  STL [R1+0x678], R18 ;  /* 0x0006781201007387 */ /* 0x0001e40000100800 */
[----:B0-----:R-:W-:-:S05]  /*80420*/  FSEL R18, RZ, -23, P3 ;  /* 0xc1b80000ff127808 */ /* 0x001fca0001800000 */
[----:B------:R0:W-:Y:S04]  /*80430*/  STL [R1+0x67c], R18 ;  /* 0x00067c1201007387 */ /* 0x0001e80000100800 */
[----:B0-----:R-:W2:Y:S01]  /*80440*/  LDL.LU R18, [R1+0x3370] ;  /* 0x0033700001127983 */ /* 0x001ea20000300800 */
[----:B-----5:R-:W-:-:S05]  /*80450*/  FMUL R11, R27, R11 ;  /* 0x0000000b1b0b7220 */ /* 0x020fca0000400000 */
[----:B------:R0:W-:Y:S04]  /*80460*/  STL [R1+0x670], R11 ;  /* 0x0006700b01007387 */ /* 0x0001e80000100800 */
[----:B0-----:R-:W5:Y:S04]  /*80470*/  LDL.LU R11, [R1+0x336c] ;  /* 0x00336c00010b7983 */ /* 0x001f680000300800 */
[----:B------:R-:W-:Y:S04]  /*80480*/  STL [R1+0x3368], R10 ;  /* 0x0033680a01007387 */ /* 0x000fe80000100800 */
[----:B------:R0:W-:Y:S04]  /*80490*/  STL [R1+0x3364], R7 ;  /* 0x0033640701007387 */ /* 0x0001e80000100800 */
[----:B0-----:R-:W3:Y:S04]  /*804a0*/  LDL.LU R7, [R1+0x678] ;  /* 0x0006780001077983 */ /* 0x001ee80000300800 */
[----:B------:R0:W-:Y:S04]  /*804b0*/  STL [R1+0x3360], R26 ;  /* 0x0033601a01007387 */ /* 0x0001e80000100800 */
[----:B0-----:R-:W2:Y:S01]  /*804c0*/  LDL.LU R26, [R1+0x670] ;  /* 0x00067000011a7983 */ /* 0x001ea20000300800 */
[----:B------:R-:W-:-:S05]  /*804d0*/  FSEL R10, RZ, -23, P4 ;  /* 0xc1b80000ff0a7808 */ /* 0x000fca0002000000 */
[----:B------:R0:W-:Y:S04]  /*804e0*/  STL [R1+0x674], R10 ;  /* 0x0006740a01007387 */ /* 0x0001e80000100800 */
[----:B0-----:R-:W4:Y:S01]  /*804f0*/  LDL.LU R10, [R1+0x3368] ;  /* 0x00336800010a7983 */ /* 0x001f220000300800 */
[----:B---3--:R-:W-:-:S03]  /*80500*/  FFMA.FTZ R3, R3, 1.1920928955078125e-07, R7 ;  /* 0x3400000003037823 */ /* 0x008fc60000010007 */
[----:B------:R-:W3:Y:S04]  /*80510*/  LDL.LU R7, [R1+0x3364] ;  /* 0x0033640001077983 */ /* 0x000ee80000300800 */
[----:B------:R0:W-:Y:S01]  /*80520*/  STL [R1+0x3228], R3 ;  /* 0x0032280301007387 */ /* 0x0001e20000100800 */
[----:B--2---:R-:W-:-:S03]  /*80530*/  FMUL R26, R27, R26 ;  /* 0x0000001a1b1a7220 */ /* 0x004fc60000400000 */
[----:B0-----:R-:W2:Y:S04]  /*80540*/  LDL R3, [R1+0x18] ;  /* 0x0000180001037983 */ /* 0x001ea80000100800 */
[----:B------:R0:W-:Y:S04]  /*80550*/  STL [R1+0x670], R26 ;  /* 0x0006701a01007387 */ /* 0x0001e80000100800 */
[----:B0-----:R-:W2:Y:S04]  /*80560*/  LDL.LU R26, [R1+0x3360] ;  /* 0x00336000011a7983 */ /* 0x001ea80000300800 */
[----:B------:R0:W-:Y:S04]  /*80570*/  STL [R1+0x335c], R24 ;  /* 0x00335c1801007387 */ /* 0x0001e80000100800 */
[----:B0-----:R-:W2:Y:S04]  /*80580*/  LDL.LU R24, [R1+0x67c] ;  /* 0x00067c0001187983 */ /* 0x001ea80000300800 */
[----:B------:R0:W-:Y:S04]  /*80590*/  STL [R1+0x3358], R15 ;  /* 0x0033580f01007387 */ /* 0x0001e80000100800 */
[----:B0-----:R-:W3:Y:S04]  /*805a0*/  LDL.LU R15, [R1+0x674] ;  /* 0x00067400010f7983 */ /* 0x001ee80000300800 */
[----:B------:R0:W-:Y:S04]  /*805b0*/  STL [R1+0x3354], R25 ;  /* 0x0033541901007387 */ /* 0x0001e80000100800 */
[----:B0-----:R-:W4:Y:S01]  /*805c0*/  LDL.LU R25, [R1+0x670] ;  /* 0x0006700001197983 */ /* 0x001f220000300800 */
[----:B------:R-:W-:Y:S01]  /*805d0*/  IADD3 R5, R9, -0x3f3504f3, RZ ;  /* 0xc0cafb0d09057810 */ /* 0x000fe20007ffe0ff */
[----:B------:R-:W2:Y:S03]  /*805e0*/  I2F R0, R8 ;  /* 0x0000000800007306 */ /* 0x000ea60000201400 */
[----:B------:R-:W-:-:S05]  /*805f0*/  LOP3.LUT R5, R5, 0xff800000, RZ, 0xc0, !PT ;  /* 0xff80000005057812 */ /* 0x000fca00078ec0ff */
[----:B------:R-:W3:Y:S01]  /*80600*/  I2F R2, R5 ;  /* 0x0000000500027306 */ /* 0x000ee20000201400 */
[----:B--2---:R-:W-:Y:S02]  /*80610*/  FFMA.FTZ R0, R0, 1.1920928955078125e-07, R24 ;  /* 0x3400000000007823 */ /* 0x004fe40000010018 */
[----:B------:R-:W2:Y:S01]  /*80620*/  LDL.LU R24, [R1+0x335c] ;  /* 0x00335c0001187983 */ /* 0x000ea20000300800 */
[----:B---3--:R-:W-:-:S03]  /*80630*/  FFMA.FTZ R2, R2, 1.1920928955078125e-07, R15 ;  /* 0x3400000002027823 */ /* 0x008fc6000001000f */
[----:B------:R-:W3:Y:S01]  /*80640*/  LDL.LU R15, [R1+0x3358] ;  /* 0x00335800010f7983 */ /* 0x000ee20000300800 */
[----:B----4-:R-:W-:-:S03]  /*80650*/  FFMA.FTZ R27, R27, 1.4426950216293334961, R25 ;  /* 0x3fb8aa3b1b1b7823 */ /* 0x010fc60000010019 */
[----:B------:R-:W4:Y:S04]  /*80660*/  LDL.LU R25, [R1+0x3354] ;  /* 0x0033540001197983 */ /* 0x000f280000300800 */
[----:B------:R0:W-:Y:S04]  /*80670*/  STL [R1+0x68c], R27 ;  /* 0x00068c1b01007387 */ /* 0x0001e80000100800 */
[----:B0-----:R-:W2:Y:S04]  /*80680*/  LDL R27, [R1+0x1c] ;  /* 0x00001c00011b7983 */ /* 0x001ea80000100800 */
[----:B------:R0:W-:Y:S04]  /*80690*/  STL [R1+0x3350], R13 ;  /* 0x0033500d01007387 */ /* 0x0001e80000100800 */
[----:B0-----:R-:W2:Y:S04]  /*806a0*/  LDL R13, [R1+0x14] ;  /* 0x00001400010d7983 */ /* 0x001ea80000100800 */
[----:B------:R0:W-:Y:S04]  /*806b0*/  STL [R1+0x3348], R8 ;  /* 0x0033480801007387 */ /* 0x0001e80000100800 */
[----:B0-----:R-:W2:Y:S04]  /*806c0*/  LDL.LU R8, [R1+0x62c] ;  /* 0x00062c0001087983 */ /* 0x001ea80000300800 */
[----:B------:R0:W-:Y:S04]  /*806d0*/  STL [R1+0x3340], R4 ;  /* 0x0033400401007387 */ /* 0x0001e80000100800 */
[----:B0-----:R-:W3:Y:S01]  /*806e0*/  LDL.LU R4, [R1+0x630] ;  /* 0x0006300001047983 */ /* 0x001ee20000300800 */
[----:B------:R-:W-:-:S04]  /*806f0*/  FFMA.FTZ R23, R17, R23, 0.20512372255325317383 ;  /* 0x3e520bf411177423 */ /* 0x000fc80000010017 */
[----:B------:R-:W-:-:S04]  /*80700*/  FFMA.FTZ R23, R17, R23, -0.24046532809734344482 ;  /* 0xbe763c8b11177423 */ /* 0x000fc80000010017 */
[----:B------:R-:W-:-:S04]  /*80710*/  FFMA.FTZ R23, R17, R23, 0.28857114911079406738 ;  /* 0x3e93bf9911177423 */ /* 0x000fc80000010017 */
[----:B------:R-:W-:-:S04]  /*80720*/  FFMA.FTZ R23, R17, R23, -0.36067417263984680176 ;  /* 0xbeb8aa4911177423 */ /* 0x000fc80000010017 */
[----:B------:R-:W-:Y:S01]  /*80730*/  FFMA.FTZ R23, R17, R23, 0.48089820146560668945 ;  /* 0x3ef6384a11177423 */ /* 0x000fe20000010017 */
[----:B------:R-:W-:Y:S04]  /*80740*/  STL [R1+0x333c], R22 ;  /* 0x00333c1601007387 */ /* 0x000fe80000100800 */
[----:B------:R0:W-:Y:S04]  /*80750*/  STL [R1+0x3304], R5 ;  /* 0x0033040501007387 */ /* 0x0001e80000100800 */
[----:B------:R1:W-:Y:S04]  /*80760*/  STL [R1+0x3300], R9 ;  /* 0x0033000901007387 */ /* 0x0003e80000100800 */
[----:B------:R-:W-:Y:S01]  /*80770*/  STL [R1+0x32fc], R19 ;  /* 0x0032fc1301007387 */ /* 0x000fe20000100800 */
[----:B--2---:R-:W-:Y:S01]  /*80780*/  IADD3 R3, R3, -R8, RZ ;  /* 0x8000000803037210 */ /* 0x004fe20007ffe0ff */
[----:B------:R-:W-:-:S04]  /*80790*/  IMAD.IADD R8, R14, 0x1, -R28 ;  /* 0x000000010e087824 */ /* 0x000fc800078e0a1c */
[----:B------:R-:W-:Y:S01]  /*807a0*/  FADD R28, R3, -1 ;  /* 0xbf800000031c7421 */ /* 0x000fe20000000000 */
[----:B---3--:R-:W-:Y:S02]  /*807b0*/  IADD3 R27, R27, -R4, RZ ;  /* 0x800000041b1b7210 */ /* 0x008fe40007ffe0ff */
[----:B------:R-:W-:Y:S01]  /*807c0*/  IADD3 R4, R13, -R29, RZ ;  /* 0x8000001d0d047210 */ /* 0x000fe20007ffe0ff */
[C---:B------:R-:W-:Y:S02]  /*807d0*/  FFMA.FTZ R29, R17.reuse, R23, -0.72134751081466674805 ;  /* 0xbf38aa3b111d7423 */ /* 0x040fe40000010017 */
[----:B0-----:R-:W-:Y:S02]  /*807e0*/  FFMA.FTZ R5, R28, R18, -0.16845393180847167969 ;  /* 0xbe2c7f301c057423 */ /* 0x001fe40000010012 */
[----:B------:R-:W-:Y:S02]  /*807f0*/  FMUL R3, R17, R29 ;  /* 0x0000001d11037220 */ /* 0x000fe40000400000 */
[----:B------:R-:W-:-:S02]  /*80800*/  FADD R29, R4, -1 ;  /* 0xbf800000041d7421 */ /* 0x000fc40000000000 */
[----:B-1----:R-:W-:Y:S02]  /*80810*/  FMUL R9, R17, R3 ;  /* 0x0000000311097220 */ /* 0x002fe40000400000 */
[----:B------:R-:W-:Y:S02]  /*80820*/  FFMA.FTZ R3, R29, R18, -0.16845393180847167969 ;  /* 0xbe2c7f301d037423 */ /* 0x000fe40000010012 */
[C---:B------:R-:W-:Y:S02]  /*80830*/  FFMA.FTZ R5, R28.reuse, R5, 0.1716887056827545166 ;  /* 0x3e2fcf2a1c057423 */ /* 0x040fe40000010005 */
[----:B------:R-:W-:Y:S02]  /*80840*/  FFMA.FTZ R9, R17, 1.4426950216293334961, R9 ;  /* 0x3fb8aa3b11097823 */ /* 0x000fe40000010009 */
[----:B------:R-:W-:Y:S02]  /*80850*/  FFMA.FTZ R3, R29, R3, 0.1716887056827545166 ;  /* 0x3e2fcf2a1d037423 */ /* 0x000fe40000010003 */
[----:B------:R-:W-:-:S02]  /*80860*/  FFMA.FTZ R5, R28, R5, -0.17900948226451873779 ;  /* 0xbe374e431c057423 */ /* 0x000fc40000010005 */
[----:B------:R-:W-:Y:S02]  /*80870*/  FADD R17, R8, -1 ;  /* 0xbf80000008117421 */ /* 0x000fe40000000000 */
[----:B------:R-:W-:Y:S02]  /*80880*/  FFMA.FTZ R3, R29, R3, -0.17900948226451873779 ;  /* 0xbe374e431d037423 */ /* 0x000fe40000010003 */
[----:B------:R-:W-:Y:S02]  /*80890*/  FFMA.FTZ R8, R28, R5, 0.20512372255325317383 ;  /* 0x3e520bf41c087423 */ /* 0x000fe40000010005 */
[----:B------:R-:W-:Y:S01]  /*808a0*/  FFMA.FTZ R5, R17, R18, -0.16845393180847167969 ;  /* 0xbe2c7f3011057423 */ /* 0x000fe20000010012 */
[----:B------:R0:W-:Y:S01]  /*808b0*/  STL [R1+0x688], R9 ;  /* 0x0006880901007387 */ /* 0x0001e20000100800 */
[----:B------:R-:W-:Y:S02]  /*808c0*/  FFMA.FTZ R3, R29, R3, 0.20512372255325317383 ;  /* 0x3e520bf41d037423 */ /* 0x000fe40000010003 */
[----:B------:R-:W-:-:S02]  /*808d0*/  FFMA.FTZ R5, R17, R5, 0.1716887056827545166 ;  /* 0x3e2fcf2a11057423 */ /* 0x000fc40000010005 */
[C---:B0-----:R-:W-:Y:S02]  /*808e0*/  FFMA.FTZ R9, R28.reuse, R8, -0.24046532809734344482 ;  /* 0xbe763c8b1c097423 */ /* 0x041fe40000010008 */
[----:B------:R-:W-:Y:S02]  /*808f0*/  FFMA.FTZ R8, R29, R3, -0.24046532809734344482 ;  /* 0xbe763c8b1d087423 */ /* 0x000fe40000010003 */
[----:B------:R-:W-:Y:S01]  /*80900*/  FFMA.FTZ R9, R28, R9, 0.28857114911079406738 ;  /* 0x3e93bf991c097423 */ /* 0x000fe20000010009 */
[----:B------:R-:W2:Y:S01]  /*80910*/  LDL.LU R3, [R1+0x8] ;  /* 0x0000080001037983 */ /* 0x000ea20000300800 */
[----:B------:R-:W-:-:S03]  /*80920*/  FFMA.FTZ R5, R17, R5, -0.17900948226451873779 ;  /* 0xbe374e4311057423 */ /* 0x000fc60000010005 */
[----:B------:R-:W3:Y:S01]  /*80930*/  LDL.LU R14, [R1+0x4] ;  /* 0x00000400010e7983 */ /* 0x000ee20000300800 */
[----:B------:R-:W-:Y:S02]  /*80940*/  FFMA.FTZ R22, R28, R9, -0.36067417263984680176 ;  /* 0xbeb8aa491c167423 */ /* 0x000fe40000010009 */
[----:B------:R-:W-:Y:S01]  /*80950*/  FFMA.FTZ R13, R17, R5, 0.20512372255325317383 ;  /* 0x3e520bf4110d7423 */ /* 0x000fe20000010005 */
[----:B------:R-:W2:Y:S04]  /*80960*/  LDL.LU R19, [R1+0x650] ;  /* 0x0006500001137983 */ /* 0x000ea80000300800 */
[----:B------:R-:W2:Y:S01]  /*80970*/  LDL R23, [R1+0xc] ;  /* 0x00000c0001177983 */ /* 0x000ea20000100800 */
[----:B------:R-:W-:-:S03]  /*80980*/  FFMA.FTZ R8, R29, R8, 0.28857114911079406738 ;  /* 0x3e93bf991d087423 */ /* 0x000fc60000010008 */
[----:B------:R-:W2:Y:S04]  /*80990*/  LDL.LU R9, [R1+0x644] ;  /* 0x0006440001097983 */ /* 0x000ea80000300800 */
[----:B------:R-:W3:Y:S04]  /*809a0*/  LDL.LU R5, [R1+0x640] ;  /* 0x0006400001057983 */ /* 0x000ee80000300800 */
[----:B------:R0:W-:Y:S01]  /*809b0*/  STL [R1+0x334c], R6 ;  /* 0x00334c0601007387 */ /* 0x0001e20000100800 */
[----:B------:R-:W-:Y:S02]  /*809c0*/  FFMA.FTZ R8, R29, R8, -0.36067417263984680176 ;  /* 0xbeb8aa491d087423 */ /* 0x000fe40000010008 */
[----:B0-----:R-:W-:-:S02]  /*809d0*/  FFMA.FTZ R6, R17, R13, -0.24046532809734344482 ;  /* 0xbe763c8b11067423 */ /* 0x001fc4000001000d */
[----:B------:R-:W2:Y:S04]  /*809e0*/  LDL.LU R13, [R1+0x3350] ;  /* 0x00335000010d7983 */ /* 0x000ea80000300800 */
[----:B------:R0:W-:Y:S04]  /*809f0*/  STL [R1+0x62c], R6 ;  /* 0x00062c0601007387 */ /* 0x0001e80000100800 */
[----:B0-----:R-:W2:Y:S04]  /*80a00*/  LDL.LU R6, [R1+0x334c] ;  /* 0x00334c0001067983 */ /* 0x001ea80000300800 */
[----:B------:R0:W-:Y:S02]  /*80a10*/  STL [R1+0x3344], R12 ;  /* 0x0033440c01007387 */ /* 0x0001e40000100800 */
[----:B0-----:R-:W-:-:S02]  /*80a20*/  FFMA.FTZ R12, R29, R8, 0.48089820146560668945 ;  /* 0x3ef6384a1d0c7423 */ /* 0x001fc40000010008 */
[----:B------:R-:W2:Y:S04]  /*80a30*/  LDL.LU R8, [R1+0x3348] ;  /* 0x0033480001087983 */ /* 0x000ea80000300800 */
[----:B------:R0:W-:Y:S04]  /*80a40*/  STL [R1+0x630], R12 ;  /* 0x0006300c01007387 */ /* 0x0001e80000100800 */
[----:B0-----:R-:W2:Y:S04]  /*80a50*/  LDL.LU R12, [R1+0x3344] ;  /* 0x00334400010c7983 */ /* 0x001ea80000300800 */
[----:B------:R-:W-:Y:S04]  /*80a60*/  STL [R1+0x3338], R18 ;  /* 0x0033381201007387 */ /* 0x000fe80000100800 */
[----:B-----5:R0:W-:Y:S04]  /*80a70*/  STL [R1+0x3334], R11 ;  /* 0x0033340b01007387 */ /* 0x0201e80000100800 */
[----:B0-----:R-:W5:Y:S01]  /*80a80*/  LDL.LU R11, [R1+0x62c] ;  /* 0x00062c00010b7983 */ /* 0x001f620000300800 */
[----:B------:R-:W-:-:S04]  /*80a90*/  FADD R27, R27, -1 ;  /* 0xbf8000001b1b7421 */ /* 0x000fc80000000000 */
[----:B------:R-:W-:-:S04]  /*80aa0*/  FFMA.FTZ R4, R27, R18, -0.16845393180847167969 ;  /* 0xbe2c7f301b047423 */ /* 0x000fc80000010012 */
[----:B------:R-:W-:-:S04]  /*80ab0*/  FFMA.FTZ R4, R27, R4, 0.1716887056827545166 ;  /* 0x3e2fcf2a1b047423 */ /* 0x000fc80000010004 */
[----:B------:R-:W-:-:S04]  /*80ac0*/  FFMA.FTZ R4, R27, R4, -0.17900948226451873779 ;  /* 0xbe374e431b047423 */ /* 0x000fc80000010004 */
[----:B------:R-:W-:-:S04]  /*80ad0*/  FFMA.FTZ R4, R27, R4, 0.20512372255325317383 ;  /* 0x3e520bf41b047423 */ /* 0x000fc80000010004 */
[----:B------:R-:W-:-:S04]  /*80ae0*/  FFMA.FTZ R4, R27, R4, -0.24046532809734344482 ;  /* 0xbe763c8b1b047423 */ /* 0x000fc80000010004 */
[----:B------:R-:W-:-:S04]  /*80af0*/  FFMA.FTZ R4, R27, R4, 0.28857114911079406738 ;  /* 0x3e93bf991b047423 */ /* 0x000fc80000010004 */
[----:B------:R-:W-:-:S04]  /*80b00*/  FFMA.FTZ R4, R27, R4, -0.36067417263984680176 ;  /* 0xbeb8aa491b047423 */ /* 0x000fc80000010004 */
[C---:B------:R-:W-:Y:S02]  /*80b10*/  FFMA.FTZ R4, R27.reuse, R4, 0.48089820146560668945 ;  /* 0x3ef6384a1b047423 */ /* 0x040fe40000010004 */
[C---:B------:R-:W-:Y:S02]  /*80b20*/  FFMA.FTZ R22, R28.reuse, R22, 0.48089820146560668945 ;  /* 0x3ef6384a1c167423 */ /* 0x040fe40000010016 */
[----:B------:R-:W-:Y:S02]  /*80b30*/  FFMA.FTZ R18, R27, R4, -0.72134751081466674805 ;  /* 0xbf38aa3b1b127423 */ /* 0x000fe40000010004 */
[----:B------:R-:W2:Y:S04]  /*80b40*/  LDL.LU R4, [R1+0x3340] ;  /* 0x0033400001047983 */ /* 0x000ea80000300800 */
[----:B------:R0:W-:Y:S02]  /*80b50*/  STL [R1+0x670], R18 ;  /* 0x0006701201007387 */ /* 0x0001e40000100800 */
[----:B0-----:R-:W-:-:S02]  /*80b60*/  FFMA.FTZ R18, R28, R22, -0.72134751081466674805 ;  /* 0xbf38aa3b1c127423 */ /* 0x001fc40000010016 */
[----:B------:R-:W2:Y:S04]  /*80b70*/  LDL.LU R22, [R1+0x333c] ;  /* 0x00333c0001167983 */ /* 0x000ea80000300800 */
[----:B------:R0:W-:Y:S04]  /*80b80*/  STL [R1+0x66c], R18 ;  /* 0x00066c1201007387 */ /* 0x0001e80000100800 */
[----:B0-----:R-:W2:Y:S01]  /*80b90*/  LDL.LU R18, [R1+0x3338] ;  /* 0x0033380001127983 */ /* 0x001ea20000300800 */
[----:B-----5:R-:W-:-:S05]  /*80ba0*/  FFMA.FTZ R11, R17, R11, 0.28857114911079406738 ;  /* 0x3e93bf99110b7423 */ /* 0x020fca000001000b */
[----:B------:R0:W-:Y:S04]  /*80bb0*/  STL [R1+0x62c], R11 ;  /* 0x00062c0b01007387 */ /* 0x0001e80000100800 */
[----:B0-----:R-:W5:Y:S04]  /*80bc0*/  LDL.LU R11, [R1+0x3334] ;  /* 0x00333400010b7983 */ /* 0x001f680000300800 */
[----:B------:R0:W-:Y:S04]  /*80bd0*/  STL [R1+0x3330], R10 ;  /* 0x0033300a01007387 */ /* 0x0001e80000100800 */
[----:B0-----:R-:W2:Y:S04]  /*80be0*/  LDL.LU R10, [R1+0x630] ;  /* 0x00063000010a7983 */ /* 0x001ea80000300800 */
[----:B------:R0:W-:Y:S04]  /*80bf0*/  STL [R1+0x332c], R0 ;  /* 0x00332c0001007387 */ /* 0x0001e80000100800 */
[----:B0-----:R-:W3:Y:S04]  /*80c00*/  LDL.LU R0, [R1+0x670] ;  /* 0x0006700001007983 */ /* 0x001ee80000300800 */
[----:B------:R0:W-:Y:S04]  /*80c10*/  STL [R1+0x3328], R2 ;  /* 0x0033280201007387 */ /* 0x0001e80000100800 */
[----:B0-----:R-:W4:Y:S04]  /*80c20*/  LDL.LU R2, [R1+0x66c] ;  /* 0x00066c0001027983 */ /* 0x001f280000300800 */
[----:B------:R0:W-:Y:S04]  /*80c30*/  STL [R1+0x3324], R7 ;  /* 0x0033240701007387 */ /* 0x0001e80000100800 */
[----:B0-----:R-:W5:Y:S01]  /*80c40*/  LDL.LU R7, [R1+0x62c] ;  /* 0x00062c0001077983 */ /* 0x001f620000300800 */
[----:B--2---:R-:W-:-:S05]  /*80c50*/  FFMA.FTZ R10, R29, R10, -0.72134751081466674805 ;  /* 0xbf38aa3b1d0a7423 */ /* 0x004fca000001000a */
[----:B------:R0:W-:Y:S01]  /*80c60*/  STL [R1+0x630], R10 ;  /* 0x0006300a01007387 */ /* 0x0001e20000100800 */
[----:B---3--:R-:W-:-:S03]  /*80c70*/  FMUL R0, R27, R0 ;  /* 0x000000001b007220 */ /* 0x008fc60000400000 */
[----:B0-----:R-:W2:Y:S04]  /*80c80*/  LDL.LU R10, [R1+0x3330] ;  /* 0x00333000010a7983 */ /* 0x001ea80000300800 */
[----:B------:R0:W-:Y:S01]  /*80c90*/  STL [R1+0x670], R0 ;  /* 0x0006700001007387 */ /* 0x0001e20000100800 */
[----:B----4-:R-:W-:-:S03]  /*80ca0*/  FMUL R2, R28, R2 ;  /* 0x000000021c027220 */ /* 0x010fc60000400000 */
[----:B0-----:R-:W3:Y:S04]  /*80cb0*/  LDL.LU R0, [R1+0x332c] ;  /* 0x00332c0001007983 */ /* 0x001ee80000300800 */
[----:B------:R0:W-:Y:S01]  /*80cc0*/  STL [R1+0x66c], R2 ;  /* 0x00066c0201007387 */ /* 0x0001e20000100800 */
[----:B-----5:R-:W-:-:S03]  /*80cd0*/  FFMA.FTZ R7, R17, R7, -0.36067417263984680176 ;  /* 0xbeb8aa4911077423 */ /* 0x020fc60000010007 */
[----:B0-----:R-:W4:Y:S04]  /*80ce0*/  LDL.LU R2, [R1+0x3328] ;  /* 0x0033280001027983 */ /* 0x001f280000300800 */
        /* <DEDUP_REMOVED lines=10> */
[----:B--2---:R-:W-:-:S05]  /*80d90*/  FMUL R26, R29, R26 ;  /* 0x0000001a1d1a7220 */ /* 0x004fca0000400000 */
[----:B------:R0:W-:Y:S01]  /*80da0*/  STL [R1+0x630], R26 ;  /* 0x0006301a01007387 */ /* 0x0001e20000100800 */
[----:B---3--:R-:W-:-:S03]  /*80db0*/  FMUL R24, R27, R24 ;  /* 0x000000181b187220 */ /* 0x008fc60000400000 */
[----:B0-----:R-:W2:Y:S04]  /*80dc0*/  LDL.LU R26, [R1+0x3320] ;  /* 0x00332000011a7983 */ /* 0x001ea80000300800 */
[----:B------:R0:W-:Y:S01]  /*80dd0*/  STL [R1+0x670], R24 ;  /* 0x0006701801007387 */ /* 0x0001e20000100800 */
[----:B----4-:R-:W-:-:S03]  /*80de0*/  FMUL R25, R28, R25 ;  /* 0x000000191c197220 */ /* 0x010fc60000400000 */
[----:B0-----:R-:W3:Y:S04]  /*80df0*/  LDL.LU R24, [R1+0x331c] ;  /* 0x00331c0001187983 */ /* 0x001ee80000300800 */
[----:B------:R0:W-:Y:S01]  /*80e00*/  STL [R1+0x66c], R25 ;  /* 0x00066c1901007387 */ /* 0x0001e20000100800 */
[----:B-----5:R-:W-:-:S03]  /*80e10*/  FFMA.FTZ R13, R17, R13, 0.48089820146560668945 ;  /* 0x3ef6384a110d7423 */ /* 0x020fc6000001000d */
        /* <DEDUP_REMOVED lines=8> */
[----:B0-----:R-:W4:Y:S01]  /*80ea0*/  LDL.LU R4, [R1+0x66c] ;  /* 0x00066c0001047983 */ /* 0x001f220000300800 */
[----:B--2---:R-:W-:-:S05]  /*80eb0*/  FMUL R15, R29, R15 ;  /* 0x0000000f1d0f7220 */ /* 0x004fca0000400000 */
[----:B------:R0:W-:Y:S01]  /*80ec0*/  STL [R1+0x630], R15 ;  /* 0x0006300f01007387 */ /* 0x0001e20000100800 */
[----:B---3--:R-:W-:-:S03]  /*80ed0*/  FFMA.FTZ R27, R27, 1.4426950216293334961, R8 ;  /* 0x3fb8aa3b1b1b7823 */ /* 0x008fc60000010008 */
[----:B0-----:R-:W2:Y:S04]  /*80ee0*/  LDL.LU R15, [R1+0x3310] ;  /* 0x00331000010f7983 */ /* 0x001ea80000300800 */
[----:B------:R-:W3:Y:S04]  /*80ef0*/  LDL.LU R8, [R1+0x330c] ;  /* 0x00330c0001087983 */ /* 0x000ee80000300800 */
[----:B------:R0:W-:Y:S01]  /*80f00*/  STL [R1+0x684], R27 ;  /* 0x0006841b01007387 */ /* 0x0001e20000100800 */
[----:B----4-:R-:W-:-:S03]  /*80f10*/  FFMA.FTZ R28, R28, 1.4426950216293334961, R4 ;  /* 0x3fb8aa3b1c1c7823 */ /* 0x010fc60000010004 */
[----:B0-----:R-:W4:Y:S04]  /*80f20*/  LDL.LU R27, [R1+0x630] ;  /* 0x00063000011b7983 */ /* 0x001f280000300800 */
[----:B------:R-:W2:Y:S04]  /*80f30*/  LDL.LU R4, [R1+0x3308] ;  /* 0x0033080001047983 */ /* 0x000ea80000300800 */
[----:B------:R0:W-:Y:S04]  /*80f40*/  STL [R1+0x680], R28 ;  /* 0x0006801c01007387 */ /* 0x0001e80000100800 */
[----:B0-----:R-:W2:Y:S01]  /*80f50*/  LDL.LU R28, [R1+0x62c] ;  /* 0x00062c00011c7983 */ /* 0x001ea20000300800 */
[----:B----4-:R-:W-:Y:S01]  /*80f60*/  FFMA.FTZ R29, R29, 1.4426950216293334961, R27 ;  /* 0x3fb8aa3b1d1d7823 */ /* 0x010fe2000001001b */
[----:B------:R-:W-:-:S04]  /*80f70*/  IADD3 R27, R23, -R19, RZ ;  /* 0x80000013171b7210 */ /* 0x000fc80007ffe0ff */
[----:B------:R0:W-:Y:S01]  /*80f80*/  STL [R1+0x67c], R29 ;  /* 0x00067c1d01007387 */ /* 0x0001e20000100800 */
[----:B------:R-:W-:Y:S01]  /*80f90*/  FADD R27, R27, -1 ;  /* 0xbf8000001b1b7421 */ /* 0x000fe20000000000 */
[----:B------:R-:W-:Y:S01]  /*80fa0*/  IADD3 R23, R22, -0x3f3504f3, RZ ;  /* 0xc0cafb0d16177810 */ /* 0x000fe20007ffe0ff */
[----:B--2---:R-:W-:Y:S01]  /*80fb0*/  FFMA.FTZ R28, R17, R28, -0.72134751081466674805 ;  /* 0xbf38aa3b111c7423 */ /* 0x004fe2000001001c */
[----:B0-----:R-:W-:Y:S02]  /*80fc0*/  IADD3 R29, R3, -R9, RZ ;  /* 0x80000009031d7210 */ /* 0x001fe40007ffe0ff */
[----:B------:R-:W-:Y:S01]  /*80fd0*/  IADD3 R9, R14, -R5, RZ ;  /* 0x800000050e097210 */ /* 0x000fe20007ffe0ff */
[----:B------:R-:W-:Y:S02]  /*80fe0*/  FMUL R28, R17, R28 ;  /* 0x0000001c111c7220 */ /* 0x000fe40000400000 */
[----:B------:R-:W-:Y:S02]  /*80ff0*/  FADD R29, R29, -1 ;  /* 0xbf8000001d1d7421 */ /* 0x000fe40000000000 */
[----:B------:R-:W-:-:S02]  /*81000*/  FMUL R19, R17, R28 ;  /* 0x0000001c11137220 */ /* 0x000fc40000400000 */
[----:B------:R-:W-:Y:S01]  /*81010*/  FADD R28, R9, -1 ;  /* 0xbf800000091c7421 */ /* 0x000fe20000000000 */
[----:B------:R-:W-:Y:S01]  /*81020*/  LOP3.LUT R23, R23, 0xff800000, RZ, 0xc0, !PT ;  /* 0xff80000017177812 */ /* 0x000fe200078ec0ff */
[-C--:B------:R-:W-:Y:S02]  /*81030*/  FFMA.FTZ R9, R27, R18.reuse, -0.16845393180847167969 ;  /* 0xbe2c7f301b097423 */ /* 0x080fe40000010012 */
[----:B------:R-:W-:Y:S02]  /*81040*/  FFMA.FTZ R17, R17, 1.4426950216293334961, R19 ;  /* 0x3fb8aa3b11117823 */ /* 0x000fe40000010013 */
[----:B------:R-:W-:Y:S02]  /*81050*/  FFMA.FTZ R19, R29, R18, -0.16845393180847167969 ;  /* 0xbe2c7f301d137423 */ /* 0x000fe40000010012 */
[----:B------:R-:W-:Y:S02]  /*81060*/  FFMA.FTZ R9, R27, R9, 0.1716887056827545166 ;  /* 0x3e2fcf2a1b097423 */ /* 0x000fe40000010009 */
[----:B------:R-:W-:-:S02]  /*81070*/  IMAD.IADD R5, R22, 0x1, -R23 ;  /* 0x0000000116057824 */ /* 0x000fc400078e0a17 */
[----:B------:R-:W-:Y:S02]  /*81080*/  FFMA.FTZ R19, R29, R19, 0.1716887056827545166 ;  /* 0x3e2fcf2a1d137423 */ /* 0x000fe40000010013 */
[----:B------:R-:W-:Y:S01]  /*81090*/  FFMA.FTZ R9, R27, R9, -0.17900948226451873779 ;  /* 0xbe374e431b097423 */ /* 0x000fe20000010009 */
[----:B------:R0:W-:Y:S01]  /*810a0*/  STL [R1+0x678], R17 ;  /* 0x0006781101007387 */ /* 0x0001e20000100800 */
[----:B------:R-:W-:Y:S02]  /*810b0*/  FFMA.FTZ R19, R29, R19, -0.17900948226451873779 ;  /* 0xbe374e431d137423 */ /* 0x000fe40000010013 */
[----:B0-----:R-:W-:Y:S02]  /*810c0*/  FADD R17, R5, -1 ;  /* 0xbf80000005117421 */ /* 0x001fe40000000000 */
[----:B------:R-:W2:Y:S04]  /*810d0*/  LDL.LU R5, [R1+0x3304] ;  /* 0x0033040001057983 */ /* 0x000ea80000300800 */
[----:B------:R0:W-:Y:S04]  /*810e0*/  STL [R1+0x640], R9 ;  /* 0x0006400901007387 */ /* 0x0001e80000100800 */
[----:B0-----:R-:W4:Y:S04]  /*810f0*/  LDL.LU R9, [R1+0x3300] ;  /* 0x0033000001097983 */ /* 0x001f280000300800 */
[----:B------:R0:W-:Y:S04]  /*81100*/  STL [R1+0x638], R19 ;  /* 0x0006381301007387 */ /* 0x0001e80000100800 */
[----:B0-----:R-:W2:Y:S04]  /*81110*/  LDL.LU R19, [R1+0x32fc] ;  /* 0x0032fc0001137983 */ /* 0x001ea80000300800 */
[----:B------:R0:W-:Y:S04]  /*81120*/  STL [R1+0x32f8], R11 ;  /* 0x0032f80b01007387 */ /* 0x0001e80000100800 */
[----:B0-----:R-:W2:Y:S04]  /*81130*/  LDL.LU R11, [R1+0x640] ;  /* 0x00064000010b7983 */ /* 0x001ea80000300800 */
[----:B------:R0:W-:Y:S04]  /*81140*/  STL [R1+0x32f4], R10 ;  /* 0x0032f40a01007387 */ /* 0x0001e80000100800 */
[----:B0-----:R-:W3:Y:S01]  /*81150*/  LDL.LU R10, [R1+0x638] ;  /* 0x00063800010a7983 */ /* 0x001ee20000300800 */
[----:B--2---:R-:W-:-:S05]  /*81160*/  FFMA.FTZ R11, R27, R11, 0.20512372255325317383 ;  /* 0x3e520bf41b0b7423 */ /* 0x004fca000001000b */
[----:B------:R0:W-:Y:S01]  /*81170*/  STL [R1+0x640], R11 ;  /* 0x0006400b01007387 */ /* 0x0001e20000100800 */
[----:B---3--:R-:W-:-:S03]  /*81180*/  FFMA.FTZ R10, R29, R10, 0.20512372255325317383 ;  /* 0x3e520bf41d0a7423 */ /* 0x008fc6000001000a */
[----:B0-----:R-:W2:Y:S04]  /*81190*/  LDL.LU R11, [R1+0x32f8] ;  /* 0x0032f800010b7983 */ /* 0x001ea80000300800 */
[----:B------:R0:W-:Y:S04]  /*811a0*/  STL [R1+0x638], R10 ;  /* 0x0006380a01007387 */ /* 0x0001e80000100800 */
[----:B0-----:R-:W3:Y:S04]  /*811b0*/  LDL.LU R10, [R1+0x32f4] ;  /* 0x0032f400010a7983 */ /* 0x001ee80000300800 */
[----:B------:R0:W-:Y:S04]  /*811c0*/  STL [R1+0x32f0], R22 ;  /* 0x0032f01601007387 */ /* 0x0001e80000100800 */
[----:B0-----:R-:W2:Y:S04]  /*811d0*/  LDL.LU R22, [R1+0x640] ;  /* 0x0006400001167983 */ /* 0x001ea80000300800 */
[----:B------:R0:W-:Y:S04]  /*811e0*/  STL [R1+0x32ec], R0 ;  /* 0x0032ec0001007387 */ /* 0x0001e80000100800 */
[----:B0-----:R-:W3:Y:S01]  /*811f0*/  LDL.LU R0, [R1+0x638] ;  /* 0x0006380001007983 */ /* 0x001ee20000300800 */
[----:B--2---:R-:W-:-:S05]  /*81200*/  FFMA.FTZ R22, R27, R22, -0.24046532809734344482 ;  /* 0xbe763c8b1b167423 */ /* 0x004fca0000010016 */
[----:B------:R0:W-:Y:S01]  /*81210*/  STL [R1+0x640], R22 ;  /* 0x0006401601007387 */ /* 0x0001e20000100800 */
[----:B---3--:R-:W-:-:S03]  /*81220*/  FFMA.FTZ R0, R29, R0, -0.24046532809734344482 ;  /* 0xbe763c8b1d007423 */ /* 0x008fc60000010000 */
[----:B0-----:R-:W2:Y:S04]  /*81230*/  LDL.LU R22, [R1+0x32f0] ;  /* 0x0032f00001167983 */ /* 0x001ea80000300800 */
[----:B------:R0:W-:Y:S04]  /*81240*/  STL [R1+0x638], R0 ;  /* 0x0006380001007387 */ /* 0x0001e80000100800 */
[----:B0-----:R-:W3:Y:S04]  /*81250*/  LDL.LU R0, [R1+0x32ec] ;  /* 0x0032ec0001007983 */ /* 0x001ee80000300800 */
[----:B------:R0:W-:Y:S04]  /*81260*/  STL [R1+0x32e8], R2 ;  /* 0x0032e80201007387 */ /* 0x0001e80000100800 */
[----:B0-----:R-:W2:Y:S04]  /*81270*/  LDL.LU R2, [R1+0x640] ;  /* 0x0006400001027983 */ /* 0x001ea80000300800 */
[----:B------:R-:W-:Y:S04]  /*81280*/  STL [R1+0x32e4], R7 ;  /* 0x0032e40701007387 */ /* 0x000fe80000100800 */
[----:B------:R0:W-:Y:S04]  /*81290*/  STL [R1+0x32e0], R26 ;  /* 0x0032e01a01007387 */ /* 0x0001e80000100800 */
[----:B0-----:R-:W3:Y:S01]  /*812a0*/  LDL.LU R26, [R1+0x638] ;  /* 0x00063800011a7983 */ /* 0x001ee20000300800 */
[----:B------:R-:W-:-:S04]  /*812b0*/  FFMA.FTZ R7, R17, R18, -0.16845393180847167969 ;  /* 0xbe2c7f3011077423 */ /* 0x000fc80000010012 */
[----:B------:R-:W-:-:S04]  /*812c0*/  FFMA.FTZ R7, R17, R7, 0.1716887056827545166 ;  /* 0x3e2fcf2a11077423 */ /* 0x000fc80000010007 */
[----:B------:R-:W-:-:S04]  /*812d0*/  FFMA.FTZ R7, R17, R7, -0.17900948226451873779 ;  /* 0xbe374e4311077423 */ /* 0x000fc80000010007 */
[----:B------:R-:W-:Y:S02]  /*812e0*/  FFMA.FTZ R7, R17, R7, 0.20512372255325317383 ;  /* 0x3e520bf411077423 */ /* 0x000fe40000010007 */
[----:B--2---:R-:W-:-:S05]  /*812f0*/  FFMA.FTZ R2, R27, R2, 0.28857114911079406738 ;  /* 0x3e93bf991b027423 */ /* 0x004fca0000010002 */
[----:B------:R0:W-:Y:S04]  /*81300*/  STL [R1+0x640], R2 ;  /* 0x0006400201007387 */ /* 0x0001e80000100800 */
[----:B0-----:R-:W2:Y:S01]  /*81310*/  LDL.LU R2, [R1+0x32e8] ;  /* 0x0032e80001027983 */ /* 0x001ea20000300800 */
[----:B---3--:R-:W-:-:S03]  /*81320*/  FFMA.FTZ R26, R29, R26, 0.28857114911079406738 ;  /* 0x3e93bf991d1a7423 */ /* 0x008fc6000001001a */
[----:B------:R0:W-:Y:S04]  /*81330*/  STL [R1+0x62c], R7 ;  /* 0x00062c0701007387 */ /* 0x0001e80000100800 */
[----:B0-----:R-:W3:Y:S04]  /*81340*/  LDL.LU R7, [R1+0x32e4] ;  /* 0x0032e40001077983 */ /* 0x001ee80000300800 */
[----:B------:R0:W-:Y:S04]  /*81350*/  STL [R1+0x638], R26 ;  /* 0x0006381a01007387 */ /* 0x0001e80000100800 */
[----:B0-----:R-:W3:Y:S04]  /*81360*/  LDL.LU R26, [R1+0x32e0] ;  /* 0x0032e000011a7983 */ /* 0x001ee80000300800 */
[----:B------:R0:W-:Y:S04]  /*81370*/  STL [R1+0x32dc], R24 ;  /* 0x0032dc1801007387 */ /* 0x0001e80000100800 */
[----:B0-----:R-:W2:Y:S04]  /*81380*/  LDL.LU R24, [R1+0x640] ;  /* 0x0006400001187983 */ /* 0x001ea80000300800 */
[----:B------:R0:W-:Y:S04]  /*81390*/  STL [R1+0x32d8], R25 ;  /* 0x0032d81901007387 */ /* 0x0001e80000100800 */
[----:B0-----:R-:W3:Y:S01]  /*813a0*/  LDL.LU R25, [R1+0x62c] ;  /* 0x00062c0001197983 */ /* 0x001ee20000300800 */
[----:B--2---:R-:W-:-:S05]  /*813b0*/  FFMA.FTZ R24, R27, R24, -0.36067417263984680176 ;  /* 0xbeb8aa491b187423 */ /* 0x004fca0000010018 */
[----:B------:R0:W-:Y:S01]  /*813c0*/  STL [R1+0x640], R24 ;  /* 0x0006401801007387 */ /* 0x0001e20000100800 */
[----:B---3--:R-:W-:-:S03]  /*813d0*/  FFMA.FTZ R25, R17, R25, -0.24046532809734344482 ;  /* 0xbe763c8b11197423 */ /* 0x008fc60000010019 */
[----:B0-----:R-:W2:Y:S04]  /*813e0*/  LDL.LU R24, [R1+0x32dc] ;  /* 0x0032dc0001187983 */ /* 0x001ea80000300800 */
[----:B------:R0:W-:Y:S04]  /*813f0*/  STL [R1+0x62c], R25 ;  /* 0x00062c1901007387 */ /* 0x0001e80000100800 */
[----:B0-----:R-:W3:Y:S04]  /*81400*/  LDL.LU R25, [R1+0x32d8] ;  /* 0x0032d80001197983 */ /* 0x001ee80000300800 */
[----:B-----5:R0:W-:Y:S04]  /*81410*/  STL [R1+0x32d4], R13 ;  /* 0x0032d40d01007387 */ /* 0x0201e80000100800 */
[----:B0-----:R-:W5:Y:S02]  /*81420*/  LDL.LU R13, [R1+0x638] ;  /* 0x00063800010d7983 */ /* 0x001f640000300800 */
[----:B-----5:R-:W-:-:S05]  /*81430*/  FFMA.FTZ R13, R29, R13, -0.36067417263984680176 ;  /* 0xbeb8aa491d0d7423 */ /* 0x020fca000001000d */
[----:B------:R0:W-:Y:S04]  /*81440*/  STL [R1+0x638], R13 ;  /* 0x0006380d01007387 */ /* 0x0001e80000100800 */
[----:B0-----:R-:W5:Y:S04]  /*81450*/  LDL.LU R13, [R1+0x32d4] ;  /* 0x0032d400010d7983 */ /* 0x001f680000300800 */
[----:B------:R0:W-:Y:S04]  /*81460*/  STL [R1+0x32d0], R15 ;  /* 0x0032d00f01007387 */ /* 0x0001e80000100800 */
[----:B0-----:R-:W2:Y:S02]  /*81470*/  LDL.LU R15, [R1+0x640] ;  /* 0x00064000010f7983 */ /* 0x001ea40000300800 */
[----:B--2---:R-:W-:-:S05]  /*81480*/  FFMA.FTZ R15, R27, R15, 0.48089820146560668945 ;  /* 0x3ef6384a1b0f7423 */ /* 0x004fca000001000f */
[----:B------:R0:W-:Y:S04]  /*81490*/  STL [R1+0x640], R15 ;  /* 0x0006400f01007387 */ /* 0x0001e80000100800 */
[----:B0-----:R-:W2:Y:S04]  /*814a0*/  LDL.LU R15, [R1+0x32d0] ;  /* 0x0032d000010f7983 */ /* 0x001ea80000300800 */
[----:B------:R0:W-:Y:S04]  /*814b0*/  STL [R1+0x32cc], R14 ;  /* 0x0032cc0e01007387 */ /* 0x0001e80000100800 */
[----:B0-----:R-:W2:Y:S02]  /*814c0*/  LDL.LU R14, [R1+0x62c] ;  /* 0x00062c00010e7983 */ /* 0x001ea40000300800 */
[----:B--2---:R-:W-:-:S05]  /*814d0*/  FFMA.FTZ R14, R17, R14, 0.28857114911079406738 ;  /* 0x3e93bf99110e7423 */ /* 0x004fca000001000e */
[----:B------:R0:W-:Y:S04]  /*814e0*/  STL [R1+0x62c], R14 ;  /* 0x00062c0e01007387 */ /* 0x0001e80000100800 */
[----:B0-----:R-:W2:Y:S04]  /*814f0*/  LDL.LU R14, [R1+0x32cc] ;  /* 0x0032cc00010e7983 */ /* 0x001ea80000300800 */
[----:B------:R0:W-:Y:S04]  /*81500*/  STL [R1+0x32c8], R8 ;  /* 0x0032c80801007387 */ /* 0x0001e80000100800 */
[----:B0-----:R-:W2:Y:S02]  /*81510*/  LDL.LU R8, [R1+0x638] ;  /* 0x0006380001087983 */ /* 0x001ea40000300800 */
[----:B--2---:R-:W-:-:S05]  /*81520*/  FFMA.FTZ R8, R29, R8, 0.48089820146560668945 ;  /* 0x3ef6384a1d087423 */ /* 0x004fca0000010008 */
[----:B------:R0:W-:Y:S04]  /*81530*/  STL [R1+0x638], R8 ;  /* 0x0006380801007387 */ /* 0x0001e80000100800 */
[----:B0-----:R-:W2:Y:S04]  /*81540*/  LDL.LU R8, [R1+0x32c8] ;  /* 0x0032c80001087983 */ /* 0x001ea80000300800 */
[----:B------:R0:W-:Y:S04]  /*81550*/  STL [R1+0x32c4], R4 ;  /* 0x0032c40401007387 */ /* 0x0001e80000100800 */
[----:B0-----:R-:W2:Y:S04]  /*81560*/  LDL.LU R4, [R1+0x640] ;  /* 0x0006400001047983 */ /* 0x001ea80000300800 */
[----:B------:R0:W-:Y:S04]  /*81570*/  STL [R1+0x32c0], R5 ;  /* 0x0032c00501007387 */ /* 0x0001e80000100800 */
[----:B0-----:R-:W3:Y:S01]  /*81580*/  LDL.LU R5, [R1+0x62c] ;  /* 0x00062c0001057983 */ /* 0x001ee20000300800 */
[----:B--2---:R-:W-:-:S05]  /*81590*/  FFMA.FTZ R4, R27, R4, -0.72134751081466674805 ;  /* 0xbf38aa3b1b047423 */ /* 0x004fca0000010004 */
[----:B------:R0:W-:Y:S01]  /*815a0*/  STL [R1+0x640], R4 ;  /* 0x0006400401007387 */ /* 0x0001e20000100800 */
[----:B---3--:R-:W-:-:S03]  /*815b0*/  FFMA.FTZ R5, R17, R5, -0.36067417263984680176 ;  /* 0xbeb8aa4911057423 */ /* 0x008fc60000010005 */
[----:B0-----:R-:W2:Y:S04]  /*815c0*/  LDL.LU R4, [R1+0x32c4] ;  /* 0x0032c40001047983 */ /* 0x001ea80000300800 */
[----:B------:R0:W-:Y:S04]  /*815d0*/  STL [R1+0x62c], R5 ;  /* 0x00062c0501007387 */ /* 0x0001e80000100800 */
[----:B0-----:R-:W3:Y:S04]  /*815e0*/  LDL.LU R5, [R1+0x32c0] ;  /* 0x0032c00001057983 */ /* 0x001ee80000300800 */
[----:B----4-:R0:W-:Y:S04]  /*815f0*/  STL [R1+0x32bc], R9 ;  /* 0x0032bc0901007387 */ /* 0x0101e80000100800 */
[----:B0-----:R-:W4:Y:S02]  /*81600*/  LDL.LU R9, [R1+0x638] ;  /* 0x0006380001097983 */ /* 0x001f240000300800 */
[----:B----4-:R-:W-:-:S05]  /*81610*/  FFMA.FTZ R9, R29, R9, -0.72134751081466674805 ;  /* 0xbf38aa3b1d097423 */ /* 0x010fca0000010009 */
[----:B------:R0:W-:Y:S04]  /*81620*/  STL [R1+0x638], R9 ;  /* 0x0006380901007387 */ /* 0x0001e80000100800 */
[----:B0-----:R-:W4:Y:S04]  /*81630*/  LDL.LU R9, [R1+0x32bc] ;  /* 0x0032bc0001097983 */ /* 0x001f280000300800 */
[----:B------:R0:W-:Y:S04]  /*81640*/  STL [R1+0x32b8], R19 ;  /* 0x0032b81301007387 */ /* 0x0001e80000100800 */
[----:B0-----:R-:W2:Y:S04]  /*81650*/  LDL.LU R19, [R1+0x640] ;  /* 0x0006400001137983 */ /* 0x001ea80000300800 */
[----:B------:R0:W-:Y:S04]  /*81660*/  STL [R1+0x32b4], R3 ;  /* 0x0032b40301007387 */ /* 0x0001e80000100800 */
[----:B0-----:R-:W3:Y:S01]  /*81670*/  LDL.LU R3, [R1+0x62c] ;  /* 0x00062c0001037983 */ /* 0x001ee20000300800 */
[----:B--2---:R-:W-:-:S05]  /*81680*/  FMUL R19, R27, R19 ;  /* 0x000000131b137220 */ /* 0x004fca0000400000 */
[----:B------:R0:W-:Y:S01]  /*81690*/  STL [R1+0x640], R19 ;  /* 0x0006401301007387 */ /* 0x0001e20000100800 */
[----:B---3--:R-:W-:-:S03]  /*816a0*/  FFMA.FTZ R3, R17, R3, 0.48089820146560668945 ;  /* 0x3ef6384a11037423 */ /* 0x008fc60000010003 */
[----:B0-----:R-:W2:Y:S04]  /*816b0*/  LDL.LU R19, [R1+0x32b8] ;  /* 0x0032b80001137983 */ /* 0x001ea80000300800 */
[----:B------:R0:W-:Y:S04]  /*816c0*/  STL [R1+0x62c], R3 ;  /* 0x00062c0301007387 */ /* 0x0001e80000100800 */
[----:B0-----:R-:W3:Y:S04]  /*816d0*/  LDL.LU R3, [R1+0x32b4] ;  /* 0x0032b40001037983 */ /* 0x001ee80000300800 */
[----:B------:R0:W-:Y:S04]  /*816e0*/  STL [R1+0x32b0], R11 ;  /* 0x0032b00b01007387 */ /* 0x0001e80000100800 */
[----:B0-----:R-:W2:Y:S01]  /*816f0*/  LDL.LU R11, [R1+0x638] ;  /* 0x00063800010b7983 */ /* 0x001ea20000300800 */
[----:B------:R-:W-:-:S02]  /*81700*/  FFMA.FTZ R23, R28, R18, -0.16845393180847167969 ;  /* 0xbe2c7f301c177423 */ /* 0x000fc40000010012 */
[----:B--2---:R-:W-:-:S05]  /*81710*/  FMUL R11, R29, R11 ;  /* 0x0000000b1d0b7220 */ /* 0x004fca0000400000 */
[----:B------:R0:W-:Y:S04]  /*81720*/  STL [R1+0x638], R11 ;  /* 0x0006380b01007387 */ /* 0x0001e80000100800 */
[----:B0-----:R-:W2:Y:S04]  /*81730*/  LDL.LU R11, [R1+0x32b0] ;  /* 0x0032b000010b7983 */ /* 0x001ea80000300800 */
[----:B------:R0:W-:Y:S04]  /*81740*/  STL [R1+0x32ac], R10 ;  /* 0x0032ac0a01007387 */ /* 0x0001e80000100800 */
[----:B0-----:R-:W2:Y:S04]  /*81750*/  LDL.LU R10, [R1+0x640] ;  /* 0x00064000010a7983 */ /* 0x001ea80000300800 */
[----:B------:R0:W-:Y:S04]  /*81760*/  STL [R1+0x32a8], R18 ;  /* 0x0032a81201007387 */ /* 0x0001e80000100800 */
[----:B0-----:R-:W3:Y:S01]  /*81770*/  LDL.LU R18, [R1+0x62c] ;  /* 0x00062c0001127983 */ /* 0x001ee20000300800 */
[----:B--2---:R-:W-:-:S05]  /*81780*/  FMUL R10, R27, R10 ;  /* 0x0000000a1b0a7220 */ /* 0x004fca0000400000 */
[----:B------:R0:W-:Y:S01]  /*81790*/  STL [R1+0x640], R10 ;  /* 0x0006400a01007387 */ /* 0x0001e20000100800 */
[----:B---3--:R-:W-:-:S03]  /*817a0*/  FFMA.FTZ R18, R17, R18, -0.72134751081466674805 ;  /* 0xbf38aa3b11127423 */ /* 0x008fc60000010012 */
[----:B0-----:R-:W2:Y:S04]  /*817b0*/  LDL.LU R10, [R1+0x32ac] ;  /* 0x0032ac00010a7983 */ /* 0x001ea80000300800 */
[----:B------:R0:W-:Y:S04]  /*817c0*/  STL [R1+0x62c], R18 ;  /* 0x00062c1201007387 */ /* 0x0001e80000100800 */
[----:B0-----:R-:W3:Y:S04]  /*817d0*/  LDL.LU R18, [R1+0x32a8] ;  /* 0x0032a80001127983 */ /* 0x001ee80000300800 */
[----:B------:R0:W-:Y:S04]  /*817e0*/  STL [R1+0x32a4], R0 ;  /* 0x0032a40001007387 */ /* 0x0001e80000100800 */
[----:B0-----:R-:W2:Y:S02]  /*817f0*/  LDL.LU R0, [R1+0x638] ;  /* 0x0006380001007983 */ /* 0x001ea40000300800 */
[----:B--2---:R-:W-:-:S05]  /*81800*/  FMUL R0, R29, R0 ;  /* 0x000000001d007220 */ /* 0x004fca0000400000 */
[----:B------:R0:W-:Y:S04]  /*81810*/  STL [R1+0x638], R0 ;  /* 0x0006380001007387 */ /* 0x0001e80000100800 */
[----:B0-----:R-:W2:Y:S04]  /*81820*/  LDL.LU R0, [R1+0x32a4] ;  /* 0x0032a40001007983 */ /* 0x001ea80000300800 */
[----:B------:R0:W-:Y:S04]  /*81830*/  STL [R1+0x32a0], R22 ;  /* 0x0032a01601007387 */ /* 0x0001e80000100800 */
[----:B0-----:R-:W2:Y:S02]  /*81840*/  LDL.LU R22, [R1+0x640] ;  /* 0x0006400001167983 */ /* 0x001ea40000300800 */
[----:B--2---:R-:W-:-:S02]  /*81850*/  FFMA.FTZ R27, R27, 1.4426950216293334961, R22 ;  /* 0x3fb8aa3b1b1b7823 */ /* 0x004fc40000010016 */
[----:B------:R-:W2:Y:S04]  /*81860*/  LDL.LU R22, [R1+0x32a0] ;  /* 0x0032a00001167983 */ /* 0x000ea80000300800 */
[----:B------:R0:W-:Y:S04]  /*81870*/  STL [R1+0x674], R27 ;  /* 0x0006741b01007387 */ /* 0x0001e80000100800 */
[----:B0-----:R-:W2:Y:S04]  /*81880*/  LDL.LU R27, [R1+0x62c] ;  /* 0x00062c00011b7983 */ /* 0x001ea80000300800 */
[----:B------:R0:W-:Y:S04]  /*81890*/  STL [R1+0x329c], R2 ;  /* 0x00329c0201007387 */ /* 0x0001e80000100800 */
[----:B0-----:R-:W2:Y:S01]  /*818a0*/  LDL.LU R2, [R1+0x638] ;  /* 0x0006380001027983 */ /* 0x001ea20000300800 */
[----:B------:R-:W-:-:S04]  /*818b0*/  FFMA.FTZ R23, R28, R23, 0.1716887056827545166 ;  /* 0x3e2fcf2a1c177423 */ /* 0x000fc80000010017 */
[----:B------:R-:W-:-:S04]  /*818c0*/  FFMA.FTZ R23, R28, R23, -0.17900948226451873779 ;  /* 0xbe374e431c177423 */ /* 0x000fc80000010017 */
[----:B------:R-:W-:-:S04]  /*818d0*/  FFMA.FTZ R23, R28, R23, 0.20512372255325317383 ;  /* 0x3e520bf41c177423 */ /* 0x000fc80000010017 */
[----:B------:R-:W-:-:S04]  /*818e0*/  FFMA.FTZ R23, R28, R23, -0.24046532809734344482 ;  /* 0xbe763c8b1c177423 */ /* 0x000fc80000010017 */
[----:B------:R-:W-:-:S04]  /*818f0*/  FFMA.FTZ R23, R28, R23, 0.28857114911079406738 ;  /* 0x3e93bf991c177423 */ /* 0x000fc80000010017 */
[----:B------:R-:W-:-:S04]  /*81900*/  FFMA.FTZ R23, R28, R23, -0.36067417263984680176 ;  /* 0xbeb8aa491c177423 */ /* 0x000fc80000010017 */
[----:B------:R-:W-:-:S04]  /*81910*/  FFMA.FTZ R23, R28, R23, 0.48089820146560668945 ;  /* 0x3ef6384a1c177423 */ /* 0x000fc80000010017 */
[----:B------:R-:W-:-:S04]  /*81920*/  FFMA.FTZ R23, R28, R23, -0.72134751081466674805 ;  /* 0xbf38aa3b1c177423 */ /* 0x000fc80000010017 */
[----:B------:R-:W-:-:S04]  /*81930*/  FMUL R23, R28, R23 ;  /* 0x000000171c177220 */ /* 0x000fc80000400000 */
[----:B------:R-:W-:-:S04]  /*81940*/  FMUL R23, R28, R23 ;  /* 0x000000171c177220 */ /* 0x000fc80000400000 */
[----:B------:R-:W-:Y:S01]  /*81950*/  FFMA.FTZ R23, R28, 1.4426950216293334961, R23 ;  /* 0x3fb8aa3b1c177823 */ /* 0x000fe20000010017 */
[----:B------:R-:W-:Y:S01]  /*81960*/  IADD3 R28, R25, -0x3f3504f3, RZ ;  /* 0xc0cafb0d191c7810 */ /* 0x000fe20007ffe0ff */
[----:B--2---:R-:W-:Y:S02]  /*81970*/  FFMA.FTZ R29, R29, 1.4426950216293334961, R2 ;  /* 0x3fb8aa3b1d1d7823 */ /* 0x004fe40000010002 */
[----:B------:R-:W2:Y:S01]  /*81980*/  LDL.LU R2, [R1+0x329c] ;  /* 0x00329c0001027983 */ /* 0x000ea20000300800 */
[----:B------:R-:W-:-:S03]  /*81990*/  FMUL R27, R17, R27 ;  /* 0x0000001b111b7220 */ /* 0x000fc60000400000 */
[----:B------:R0:W-:Y:S04]  /*819a0*/  STL [R1+0x670], R29 ;  /* 0x0006701d01007387 */ /* 0x0001e80000100800 */
[----:B------:R1:W-:Y:S01]  /*819b0*/  STL [R1+0x66c], R23 ;  /* 0x00066c1701007387 */ /* 0x0003e20000100800 */
[----:B------:R-:W-:Y:S02]  /*819c0*/  LOP3.LUT R28, R28, 0xff800000, RZ, 0xc0, !PT ;  /* 0xff8000001c1c7812 */ /* 0x000fe400078ec0ff */
[----:B0-----:R-:W-:Y:S01]  /*819d0*/  IADD3 R29, R24, -0x3f3504f3, RZ ;  /* 0xc0cafb0d181d7810 */ /* 0x001fe20007ffe0ff */
[----:B-1----:R-:W-:Y:S01]  /*819e0*/  FMUL R23, R17, R27 ;  /* 0x0000001b11177220 */ /* 0x002fe20000400000 */
[----:B-----5:R-:W-:-:S03]  /*819f0*/  IADD3 R27, R13, -0x3f3504f3, RZ ;  /* 0xc0cafb0d0d1b7810 */ /* 0x020fc60007ffe0ff */
[----:B------:R-:W-:Y:S01]  /*81a00*/  FFMA.FTZ R17, R17, 1.4426950216293334961, R23 ;  /* 0x3fb8aa3b11117823 */ /* 0x000fe20000010017 */
[----:B------:R-:W-:Y:S02]  /*81a10*/  LOP3.LUT R29, R29, 0xff800000, RZ, 0xc0, !PT ;  /* 0xff8000001d1d7812 */ /* 0x000fe400078ec0ff */
[----:B------:R-:W-:Y:S02]  /*81a20*/  LOP3.LUT R27, R27, 0xff800000, RZ, 0xc0, !PT ;  /* 0xff8000001b1b7812 */ /* 0x000fe400078ec0ff */
[----:B------:R0:W-:Y:S01]  /*81a30*/  STL [R1+0x650], R17 ;  /* 0x0006501101007387 */ /* 0x0001e20000100800 */
[----:B------:R-:W-:Y:S01]  /*81a40*/  IADD3 R7, R26, -R7, RZ ;  /* 0x800000071a077210 */ /* 0x000fe20007ffe0ff */
[----:B------:R-:W-:Y:S01]  /*81a50*/  IMAD.IADD R29, R24, 0x1, -R29 ;  /* 0x00000001181d7824 */ /* 0x000fe200078e0a1d */
[----:B------:R-:W-:Y:S01]  /*81a60*/  IADD3 R27, R13, -R27, RZ ;  /* 0x8000001b0d1b7210 */ /* 0x000fe20007ffe0ff */
[----:B------:R-:W-:Y:S01]  /*81a70*/  STL [R1+0x3298], R15 ;  /* 0x0032980f01007387 */ /* 0x000fe20000100800 */
[----:B------:R-:W-:-:S03]  /*81a80*/  IADD3 R28, R25, -R28, RZ ;  /* 0x8000001c191c7210 */ /* 0x000fc60007ffe0ff */
[----:B------:R-:W-:Y:S04]  /*81a90*/  STL [R1+0x3294], R14 ;  /* 0x0032940e01007387 */ /* 0x000fe80000100800 */
[----:B------:R-:W-:Y:S01]  /*81aa0*/  STL [R1+0x3290], R8 ;  /* 0x0032900801007387 */ /* 0x000fe20000100800 */
[----:B0-----:R-:W-:-:S03]  /*81ab0*/  FADD R17, R7, -1 ;  /* 0xbf80000007117421 */ /* 0x001fc60000000000 */
[----:B------:R0:W-:Y:S01]  /*81ac0*/  STL [R1+0x328c], R4 ;  /* 0x00328c0401007387 */ /* 0x0001e20000100800 */
[----:B------:R-:W-:-:S03]  /*81ad0*/  FADD R27, R27, -1 ;  /* 0xbf8000001b1b7421 */ /* 0x000fc60000000000 */
[----:B------:R1:W-:Y:S01]  /*81ae0*/  STL [R1+0x3288], R5 ;  /* 0x0032880501007387 */ /* 0x0003e20000100800 */
[----:B------:R-:W-:-:S03]  /*81af0*/  FADD R29, R29, -1 ;  /* 0xbf8000001d1d7421 */ /* 0x000fc60000000000 */
[----:B----4-:R-:W-:Y:S01]  /*81b00*/  STL [R1+0x3284], R9 ;  /* 0x0032840901007387 */ /* 0x010fe20000100800 */
[----:B------:R-:W-:-:S03]  /*81b10*/  FADD R28, R28, -1 ;  /* 0xbf8000001c1c7421 */ /* 0x000fc60000000000 */
[----:B------:R-:W-:Y:S01]  /*81b20*/  STL [R1+0x3280], R26 ;  /* 0x0032801a01007387 */ /* 0x000fe20000100800 */
[----:B---3--:R-:W-:-:S03]  /*81b30*/  FFMA.FTZ R7, R27, R18, -0.16845393180847167969 ;  /* 0xbe2c7f301b077423 */ /* 0x008fc60000010012 */
[----:B------:R-:W-:Y:S01]  /*81b40*/  STL [R1+0x327c], R19 ;  /* 0x00327c1301007387 */ /* 0x000fe20000100800 */
[----:B0-----:R-:W-:-:S03]  /*81b50*/  FFMA.FTZ R4, R29, R18, -0.16845393180847167969 ;  /* 0xbe2c7f301d047423 */ /* 0x001fc60000010012 */
[----:B------:R-:W-:Y:S01]  /*81b60*/  STL [R1+0x3278], R11 ;  /* 0x0032780b01007387 */ /* 0x000fe20000100800 */
[----:B-1----:R-:W-:-:S03]  /*81b70*/  FFMA.FTZ R5, R28, R18, -0.16845393180847167969 ;  /* 0xbe2c7f301c057423 */ /* 0x002fc60000010012 */
[----:B------:R0:W-:Y:S01]  /*81b80*/  STL [R1+0x3274], R3 ;  /* 0x0032740301007387 */ /* 0x0001e20000100800 */
[----:B------:R-:W-:Y:S02]  /*81b90*/  FFMA.FTZ R7, R27, R7, 0.1716887056827545166 ;  /* 0x3e2fcf2a1b077423 */ /* 0x000fe40000010007 */
[----:B------:R-:W-:Y:S02]  /*81ba0*/  FFMA.FTZ R4, R29, R4, 0.1716887056827545166 ;  /* 0x3e2fcf2a1d047423 */ /* 0x000fe40000010004 */
[----:B------:R-:W-:Y:S02]  /*81bb0*/  FFMA.FTZ R5, R28, R5, 0.1716887056827545166 ;  /* 0x3e2fcf2a1c057423 */ /* 0x000fe40000010005 */
[----:B0-----:R-:W-:-:S04]  /*81bc0*/  FFMA.FTZ R3, R17, R18, -0.16845393180847167969 ;  /* 0xbe2c7f3011037423 */ /* 0x001fc80000010012 */
[----:B------:R-:W-:Y:S02]  /*81bd0*/  FFMA.FTZ R3, R17, R3, 0.1716887056827545166 ;  /* 0x3e2fcf2a11037423 */ /* 0x000fe40000010003 */
[----:B------:R-:W-:Y:S02]  /*81be0*/  FFMA.FTZ R7, R27, R7, -0.17900948226451873779 ;  /* 0xbe374e431b077423 */ /* 0x000fe40000010007 */
[----:B------:R-:W-:Y:S02]  /*81bf0*/  FFMA.FTZ R3, R17, R3, -0.17900948226451873779 ;  /* 0xbe374e4311037423 */ /* 0x000fe40000010003 */
[----:B------:R-:W-:Y:S02]  /*81c00*/  FFMA.FTZ R4, R29, R4, -0.17900948226451873779 ;  /* 0xbe374e431d047423 */ /* 0x000fe40000010004 */
[----:B------:R-:W-:Y:S02]  /*81c10*/  FFMA.FTZ R5, R28, R5, -0.17900948226451873779 ;  /* 0xbe374e431c057423 */ /* 0x000fe40000010005 */
[----:B------:R-:W-:-:S02]  /*81c20*/  FFMA.FTZ R3, R17, R3, 0.20512372255325317383 ;  /* 0x3e520bf411037423 */ /* 0x000fc40000010003 */
[----:B------:R-:W-:Y:S02]  /*81c30*/  FFMA.FTZ R7, R27, R7, 0.20512372255325317383 ;  /* 0x3e520bf41b077423 */ /* 0x000fe40000010007 */
[----:B------:R-:W-:Y:S02]  /*81c40*/  FFMA.FTZ R4, R29, R4, 0.20512372255325317383 ;  /* 0x3e520bf41d047423 */ /* 0x000fe40000010004 */
[----:B------:R-:W-:Y:S02]  /*81c50*/  FFMA.FTZ R5, R28, R5, 0.20512372255325317383 ;  /* 0x3e520bf41c057423 */ /* 0x000fe40000010005 */
[----:B------:R-:W-:Y:S02]  /*81c60*/  FFMA.FTZ R3, R17, R3, -0.24046532809734344482 ;  /* 0xbe763c8b11037423 */ /* 0x000fe40000010003 */
[----:B------:R-:W-:Y:S02]  /*81c70*/  FFMA.FTZ R7, R27, R7, -0.24046532809734344482 ;  /* 0xbe763c8b1b077423 */ /* 0x000fe40000010007 */
[----:B------:R-:W-:-:S02]  /*81c80*/  FFMA.FTZ R4, R29, R4, -0.24046532809734344482 ;  /* 0xbe763c8b1d047423 */ /* 0x000fc40000010004 */
[C---:B------:R-:W-:Y:S02]  /*81c90*/  FFMA.FTZ R5, R28.reuse, R5, -0.24046532809734344482 ;  /* 0xbe763c8b1c057423 */ /* 0x040fe40000010005 */
[----:B------:R-:W-:Y:S02]  /*81ca0*/  FFMA.FTZ R3, R17, R3, 0.28857114911079406738 ;  /* 0x3e93bf9911037423 */ /* 0x000fe40000010003 */
[----:B------:R-:W-:Y:S02]  /*81cb0*/  FFMA.FTZ R7, R27, R7, 0.28857114911079406738 ;  /* 0x3e93bf991b077423 */ /* 0x000fe40000010007 */
[----:B------:R-:W-:Y:S02]  /*81cc0*/  FFMA.FTZ R4, R29, R4, 0.28857114911079406738 ;  /* 0x3e93bf991d047423 */ /* 0x000fe40000010004 */
[----:B------:R-:W-:Y:S02]  /*81cd0*/  FFMA.FTZ R5, R28, R5, 0.28857114911079406738 ;  /* 0x3e93bf991c057423 */ /* 0x000fe40000010005 */
[----:B------:R-:W-:-:S02]  /*81ce0*/  FFMA.FTZ R3, R17, R3, -0.36067417263984680176 ;  /* 0xbeb8aa4911037423 */ /* 0x000fc40000010003 */
[----:B------:R-:W-:Y:S02]  /*81cf0*/  FFMA.FTZ R7, R27, R7, -0.36067417263984680176 ;  /* 0xbeb8aa491b077423 */ /* 0x000fe40000010007 */
[----:B------:R-:W-:Y:S01]  /*81d00*/  FFMA.FTZ R4, R29, R4, -0.36067417263984680176 ;  /* 0xbeb8aa491d047423 */ /* 0x000fe20000010004 */
[----:B------:R-:W-:Y:S01]  /*81d10*/  STL [R1+0x3270], R10 ;  /* 0x0032700a01007387 */ /* 0x000fe20000100800 */
[C---:B------:R-:W-:Y:S02]  /*81d20*/  FFMA.FTZ R5, R28.reuse, R5, -0.36067417263984680176 ;  /* 0xbeb8aa491c057423 */ /* 0x040fe40000010005 */
[----:B------:R-:W-:Y:S01]  /*81d30*/  FFMA.FTZ R3, R17, R3, 0.48089820146560668945 ;  /* 0x3ef6384a11037423 */ /* 0x000fe20000010003 */
[----:B------:R-:W-:Y:S01]  /*81d40*/  STL [R1+0x3244], R18 ;  /* 0x0032441201007387 */ /* 0x000fe20000100800 */
[----:B------:R-:W-:Y:S02]  /*81d50*/  FFMA.FTZ R7, R27, R7, 0.48089820146560668945 ;  /* 0x3ef6384a1b077423 */ /* 0x000fe40000010007 */
[----:B------:R-:W-:Y:S01]  /*81d60*/  FFMA.FTZ R4, R29, R4, 0.48089820146560668945 ;  /* 0x3ef6384a1d047423 */ /* 0x000fe20000010004 */
[----:B------:R-:W-:Y:S01]  /*81d70*/  STL [R1+0x323c], R13 ;  /* 0x00323c0d01007387 */ /* 0x000fe20000100800 */
[----:B------:R-:W-:-:S03]  /*81d80*/  FFMA.FTZ R5, R28, R5, 0.48089820146560668945 ;  /* 0x3ef6384a1c057423 */ /* 0x000fc60000010005 */
[----:B------:R-:W-:Y:S01]  /*81d90*/  STL [R1+0x3238], R25 ;  /* 0x0032381901007387 */ /* 0x000fe20000100800 */
[----:B------:R-:W-:-:S03]  /*81da0*/  FFMA.FTZ R3, R17, R3, -0.72134751081466674805 ;  /* 0xbf38aa3b11037423 */ /* 0x000fc60000010003 */
[----:B------:R-:W-:Y:S01]  /*81db0*/  STL [R1+0x3234], R24 ;  /* 0x0032341801007387 */ /* 0x000fe20000100800 */
[----:B------:R-:W-:-:S03]  /*81dc0*/  FFMA.FTZ R15, R27, R7, -0.72134751081466674805 ;  /* 0xbf38aa3b1b0f7423 */ /* 0x000fc60000010007 */
[----:B------:R0:W-:Y:S01]  /*81dd0*/  STL [R1+0x3230], R0 ;  /* 0x0032300001007387 */ /* 0x0001e20000100800 */
[----:B------:R-:W-:Y:S02]  /*81de0*/  FFMA.FTZ R7, R29, R4, -0.72134751081466674805 ;  /* 0xbf38aa3b1d077423 */ /* 0x000fe40000010004 */
[C---:B------:R-:W-:Y:S02]  /*81df0*/  FFMA.FTZ R14, R28.reuse, R5, -0.72134751081466674805 ;  /* 0xbf38aa3b1c0e7423 */ /* 0x040fe40000010005 */
[----:B------:R-:W-:Y:S02]  /*81e00*/  FMUL R15, R27, R15 ;  /* 0x0000000f1b0f7220 */ /* 0x000fe40000400000 */
[C---:B0-----:R-:W-:Y:S02]  /*81e10*/  FMUL R0, R17.reuse, R3 ;  /* 0x0000000311007220 */ /* 0x041fe40000400000 */
[----:B------:R-:W-:Y:S02]  /*81e20*/  FMUL R14, R28, R14 ;  /* 0x0000000e1c0e7220 */ /* 0x000fe40000400000 */
[----:B------:R-:W-:-:S02]  /*81e30*/  FMUL R0, R17, R0 ;  /* 0x0000000011007220 */ /* 0x000fc40000400000 */
[----:B------:R-:W-:Y:S02]  /*81e40*/  FMUL R15, R27, R15 ;  /* 0x0000000f1b0f7220 */ /* 0x000fe40000400000 */
[----:B------:R-:W-:Y:S02]  /*81e50*/  FFMA.FTZ R0, R17, 1.4426950216293334961, R0 ;  /* 0x3fb8aa3b11007823 */ /* 0x000fe40000010000 */
[C---:B------:R-:W-:Y:S02]  /*81e60*/  FMUL R14, R28.reuse, R14 ;  /* 0x0000000e1c0e7220 */ /* 0x040fe40000400000 */
[----:B------:R-:W-:Y:S02]  /*81e70*/  FFMA.FTZ R27, R27, 1.4426950216293334961, R15 ;  /* 0x3fb8aa3b1b1b7823 */ /* 0x000fe4000001000f */
[----:B------:R-:W-:Y:S02]  /*81e80*/  FMUL R7, R29, R7 ;  /* 0x000000071d077220 */ /* 0x000fe40000400000 */
[----:B------:R-:W-:-:S02]  /*81e90*/  FFMA.FTZ R28, R28, 1.4426950216293334961, R14 ;  /* 0x3fb8aa3b1c1c7823 */ /* 0x000fc4000001000e */
[----:B------:R-:W-:-:S04]  /*81ea0*/  FMUL R7, R29, R7 ;  /* 0x000000071d077220 */ /* 0x000fc80000400000 */
[----:B------:R-:W-:Y:S01]  /*81eb0*/  FFMA.FTZ R7, R29, 1.4426950216293334961, R7 ;  /* 0x3fb8aa3b1d077823 */ /* 0x000fe20000010007 */
[----:B--2---:R0:W-:Y:S04]  /*81ec0*/  STL [R1+0x322c], R2 ;  /* 0x00322c0201007387 */ /* 0x0041e80000100800 */
[----:B------:R-:W2:Y:S04]  /*81ed0*/  LDL.LU R8, [R1+0x68c] ;  /* 0x00068c0001087983 */ /* 0x000ea80000300800 */
[----:B------:R-:W2:Y:S04]  /*81ee0*/  LDL.LU R4, [R1+0x6cc] ;  /* 0x0006cc0001047983 */ /* 0x000ea80000300800 */
[----:B------:R-:W3:Y:S04]  /*81ef0*/  LDL.LU R5, [R1+0x688] ;  /* 0x0006880001057983 */ /* 0x000ee80000300800 */
[----:B------:R-:W3:Y:S04]  /*81f00*/  LDL.LU R13, [R1+0x6c8] ;  /* 0x0006c800010d7983 */ /* 0x000ee80000300800 */
[----:B------:R-:W4:Y:S04]  /*81f10*/  LDL.LU R9, [R1+0x684] ;  /* 0x0006840001097983 */ /* 0x000f280000300800 */
[----:B------:R-:W4:Y:S04]  /*81f20*/  LDL.LU R18, [R1+0x6c4] ;  /* 0x0006c40001127983 */ /* 0x000f280000300800 */
        /* <DEDUP_REMOVED lines=10> */
[----:B------:R0:W-:Y:S04]  /*81fd0*/  STL [R1+0x654], R0 ;  /* 0x0006540001007387 */ /* 0x0001e80000100800 */
[----:B0-----:R-:W5:Y:S04]  /*81fe0*/  LDL.LU R0, [R1+0xc] ;  /* 0x00000c0001007983 */ /* 0x001f680000300800 */
[----:B------:R-:W5:Y:S04]  /*81ff0*/  LDL.LU R15, [R1+0x3298] ;  /* 0x00329800010f7983 */ /* 0x000f680000300800 */
[----:B------:R0:W-:Y:S04]  /*82000*/  STL [R1+0x65c], R27 ;  /* 0x00065c1b01007387 */ /* 0x0001e80000100800 */
[----:B0-----:R-:W5:Y:S04]  /*82010*/  LDL.LU R27, [R1+0x6b0] ;  /* 0x0006b000011b7983 */ /* 0x001f680000300800 */
[----:B------:R-:W5:Y:S04]  /*82020*/  LDL.LU R14, [R1+0x3294] ;  /* 0x00329400010e7983 */ /* 0x000f680000300800 */
[----:B------:R0:W-:Y:S04]  /*82030*/  STL [R1+0x658], R28 ;  /* 0x0006581c01007387 */ /* 0x0001e80000100800 */
[----:B0-----:R-:W5:Y:S04]  /*82040*/  LDL.LU R28, [R1+0x6b4] ;  /* 0x0006b400011c7983 */ /* 0x001f680000300800 */
[----:B------:R-:W5:Y:S01]  /*82050*/  LDL.LU R29, [R1+0x6b8] ;  /* 0x0006b800011d7983 */ /* 0x000f620000300800 */
[----:B--2---:R-:W-:-:S03]  /*82060*/  FADD R4, R4, R8 ;  /* 0x0000000804047221 */ /* 0x004fc60000000000 */
[----:B------:R-:W2:Y:S04]  /*82070*/  LDL.LU R8, [R1+0x3290] ;  /* 0x0032900001087983 */ /* 0x000ea80000300800 */
[----:B------:R0:W-:Y:S01]  /*82080*/  STL [R1+0x644], R4 ;  /* 0x0006440401007387 */ /* 0x0001e20000100800 */
[----:B---3--:R-:W-:-:S03]  /*82090*/  FADD R13, R13, R5 ;  /* 0x000000050d0d7221 */ /* 0x008fc60000000000 */
[----:B0-----:R-:W3:Y:S01]  /*820a0*/  LDL.LU R4, [R1+0x328c] ;  /* 0x00328c0001047983 */ /* 0x001ee20000300800 */
[----:B----4-:R-:W-:Y:S02]  /*820b0*/  FADD R18, R18, R9 ;  /* 0x0000000912127221 */ /* 0x010fe40000000000 */
[----:B-----5:R-:W-:Y:S02]  /*820c0*/  FADD R2, R2, R26 ;  /* 0x0000001a02027221 */ /* 0x020fe40000000000 */
[----:B------:R-:W-:Y:S01]  /*820d0*/  FADD R23, R23, R19 ;  /* 0x0000001317177221 */ /* 0x000fe20000000000 */
[----:B------:R-:W-:Y:S02]  /*820e0*/  ISETP.GE.U32.AND P3, PT, R15, 0x7f800000, PT ;  /* 0x7f8000000f00780c */ /* 0x000fe40003f66070 */
[----:B------:R-:W4:Y:S04]  /*820f0*/  LDL.LU R15, [R1+0x6a0] ;  /* 0x0006a000010f7983 */ /* 0x000f280000300800 */
[----:B------:R-:W5:Y:S04]  /*82100*/  LDL.LU R5, [R1+0x3288] ;  /* 0x0032880001057983 */ /* 0x000f680000300800 */
[----:B------:R-:W2:Y:S04]  /*82110*/  LDL.LU R9, [R1+0x3284] ;  /* 0x0032840001097983 */ /* 0x000ea80000300800 */
[----:B------:R-:W2:Y:S01]  /*82120*/  LDL.LU R26, [R1+0x3280] ;  /* 0x00328000011a7983 */ /* 0x000ea20000300800 */
[----:B------:R-:W-:-:S03]  /*82130*/  FADD R27, R27, R10 ;  /* 0x0000000a1b1b7221 */ /* 0x000fc60000000000 */
[----:B------:R-:W2:Y:S01]  /*82140*/  LDL.LU R19, [R1+0x327c] ;  /* 0x00327c0001137983 */ /* 0x000ea20000300800 */
[----:B------:R-:W-:Y:S02]  /*82150*/  FADD R28, R28, R3 ;  /* 0x000000031c1c7221 */ /* 0x000fe40000000000 */
[----:B------:R-:W-:Y:S02]  /*82160*/  FADD R29, R29, R11 ;  /* 0x0000000b1d1d7221 */ /* 0x000fe40000000000 */
[----:B------:R-:W2:Y:S04]  /*82170*/  LDL.LU R11, [R1+0x3278] ;  /* 0x00327800010b7983 */ /* 0x000ea80000300800 */
[----:B------:R-:W2:Y:S04]  /*82180*/  LDL.LU R3, [R1+0x3274] ;  /* 0x0032740001037983 */ /* 0x000ea80000300800 */
[----:B------:R-:W2:Y:S04]  /*82190*/  LDL.LU R10, [R1+0x3270] ;  /* 0x00327000010a7983 */ /* 0x000ea80000300800 */
[----:B------:R0:W-:Y:S04]  /*821a0*/  STL [R1+0x326c], R14 ;  /* 0x00326c0e01007387 */ /* 0x0001e80000100800 */
[----:B0-----:R-:W2:Y:S04]  /*821b0*/  LDL R14, [R1+0x20] ;  /* 0x00002000010e7983 */ /* 0x001ea80000100800 */
[----:B------:R0:W-:Y:S04]  /*821c0*/  STL [R1+0x3268], R22 ;  /* 0x0032681601007387 */ /* 0x0001e80000100800 */
[----:B0-----:R-:W3:Y:S01]  /*821d0*/  LDL.LU R22, [R1+0x66c] ;  /* 0x00066c0001167983 */ /* 0x001ee20000300800 */
[----:B--2---:R-:W-:-:S03]  /*821e0*/  ISETP.GE.U32.AND P2, PT, R14, 0x7f800000, PT ;  /* 0x7f8000000e00780c */ /* 0x004fc60003f46070 */
[----:B------:R-:W2:Y:S01]  /*821f0*/  LDL.LU R14, [R1+0x326c] ;  /* 0x00326c00010e7983 */ /* 0x000ea20000300800 */
[----:B---3--:R-:W-:-:S03]  /*82200*/  FADD R17, R17, R22 ;  /* 0x0000001611117221 */ /* 0x008fc60000000000 */
[----:B------:R-:W3:Y:S04]  /*82210*/  LDL.LU R22, [R1+0x3268] ;  /* 0x0032680001167983 */ /* 0x000ee80000300800 */
[----:B------:R0:W-:Y:S04]  /*82220*/  STL [R1+0x3264], R29 ;  /* 0x0032641d01007387 */ /* 0x0001e80000100800 */
[----:B0-----:R-:W2:Y:S04]  /*82230*/  LDL.LU R29, [R1+0x650] ;  /* 0x00065000011d7983 */ /* 0x001ea80000300800 */
[----:B------:R0:W-:Y:S04]  /*82240*/  STL [R1+0x3260], R28 ;  /* 0x0032601c01007387 */ /* 0x0001e80000100800 */
[----:B0-----:R-:W3:Y:S04]  /*82250*/  LDL.LU R28, [R1+0x65c] ;  /* 0x00065c00011c7983 */ /* 0x001ee80000300800 */
[----:B------:R0:W-:Y:S04]  /*82260*/  STL [R1+0x325c], R8 ;  /* 0x00325c0801007387 */ /* 0x0001e80000100800 */
[----:B0-----:R-:W4:Y:S04]  /*82270*/  LDL.LU R8, [R1+0x654] ;  /* 0x0006540001087983 */ /* 0x001f280000300800 */
[----:B------:R0:W-:Y:S04]  /*82280*/  STL [R1+0x3258], R4 ;  /* 0x0032580401007387 */ /* 0x0001e80000100800 */
[----:B0-----:R-:W4:Y:S04]  /*82290*/  LDL.LU R4, [R1+0x24] ;  /* 0x0000240001047983 */ /* 0x001f280000300800 */
[----:B-----5:R0:W-:Y:S04]  /*822a0*/  STL [R1+0x3254], R5 ;  /* 0x0032540501007387 */ /* 0x0201e80000100800 */
[----:B0-----:R-:W5:Y:S04]  /*822b0*/  LDL.LU R5, [R1+0x644] ;  /* 0x0006440001057983 */ /* 0x001f680000300800 */
[----:B------:R0:W-:Y:S04]  /*822c0*/  STL [R1+0x3250], R9 ;  /* 0x0032500901007387 */ /* 0x0001e80000100800 */
[----:B0-----:R-:W5:Y:S04]  /*822d0*/  LDL.LU R9, [R1+0x1c] ;  /* 0x00001c0001097983 */ /* 0x001f680000300800 */
[----:B------:R0:W-:Y:S04]  /*822e0*/  STL [R1+0x324c], R26 ;  /* 0x00324c1a01007387 */ /* 0x0001e80000100800 */
[----:B0-----:R-:W5:Y:S04]  /*822f0*/  LDL.LU R26, [R1+0x20] ;  /* 0x00002000011a7983 */ /* 0x001f680000300800 */
[----:B------:R0:W-:Y:S04]  /*82300*/  STL [R1+0x3248], R27 ;  /* 0x0032481b01007387 */ /* 0x0001e80000100800 */
[----:B0-----:R-:W5:Y:S04]  /*82310*/  LDL.LU R27, [R1+0x18] ;  /* 0x00001800011b7983 */ /* 0x001f680000300800 */
[----:B------:R0:W-:Y:S04]  /*82320*/  STL [R1+0x3240], R7 ;  /* 0x0032400701007387 */ /* 0x0001e80000100800 */
[----:B0-----:R-:W5:Y:S01]  /*82330*/  LDL.LU R7, [R1+0x658] ;  /* 0x0006580001077983 */ /* 0x001f620000300800 */
[----:B--2---:R-:W-:-:S03]  /*82340*/  FADD R19, R19, R29 ;  /* 0x0000001d13137221 */ /* 0x004fc60000000000 */
[----:B------:R-:W2:Y:S01]  /*82350*/  LDL.LU R29, [R1+0x3264] ;  /* 0x00326400011d7983 */ /* 0x000ea20000300800 */
[----:B---3--:R-:W-:-:S03]  /*82360*/  FADD R11, R11, R28 ;  /* 0x0000001c0b0b7221 */ /* 0x008fc60000000000 */
[----:B------:R-:W3:Y:S01]  /*82370*/  LDL.LU R28, [R1+0x3260] ;  /* 0x00326000011c7983 */ /* 0x000ee20000300800 */
[----:B----4-:R-:W-:Y:S01]  /*82380*/  FADD R15, R15, R8 ;  /* 0x000000080f0f7221 */ /* 0x010fe20000000000 */
[----:B------:R-:W-:Y:S02]  /*82390*/  @P3 MOV R8, 0x7f800000 ;  /* 0x7f80000000083802 */ /* 0x000fe40000000f00 */
[----:B------:R-:W-:-:S03]  /*823a0*/  FSETP.NEU.AND P1, PT, R4, RZ, PT ;  /* 0x000000ff0400720b */ /* 0x000fc60003f2d000 */
[----:B-----5:R-:W-:Y:S02]  /*823b0*/  @P3 FFMA.FTZ R5, R4, R8, +INF ;  /* 0x7f80000004053423 */ /* 0x020fe40000010008 */
[----:B------:R-:W4:Y:S03]  /*823c0*/  LDL.LU R8, [R1+0x325c] ;  /* 0x00325c0001087983 */ /* 0x000f260000300800 */
[----:B------:R-:W-:Y:S01]  /*823d0*/  FSEL R5, R5, -INF , P1 ;  /* 0xff80000005057808 */ /* 0x000fe20000800000 */
[----:B------:R-:W4:Y:S01]  /*823e0*/  LDL.LU R4, [R1+0x3258] ;  /* 0x0032580001047983 */ /* 0x000f220000300800 */
[----:B------:R-:W-:-:S03]  /*823f0*/  ISETP.GE.U32.AND P6, PT, R9, 0x7f800000, PT ;  /* 0x7f8000000900780c */ /* 0x000fc60003fc6070 */
[----:B------:R0:W-:Y:S10]  /*82400*/  STL [R1+0x16a4], R5 ;  /* 0x0016a40501007387 */ /* 0x0001f40000100800 */
[----:B0-----:R-:W-:-:S02]  /*82410*/  @P6 MOV R5, 0x7f800000 ;  /* 0x7f80000000056802 */ /* 0x001fc40000000f00 */
[----:B------:R-:W-:Y:S02]  /*82420*/  FSETP.NEU.AND P5, PT, R26, RZ, PT ;  /* 0x000000ff1a00720b */ /* 0x000fe40003fad000 */
[----:B------:R-:W-:Y:S01]  /*82430*/  ISETP.GE.U32.AND P4, PT, R27, 0x7f800000, PT ;  /* 0x7f8000001b00780c */ /* 0x000fe20003f86070 */
[----:B------:R-:W-:Y:S02]  /*82440*/  @P6 FFMA.FTZ R18, R9, R5, +INF ;  /* 0x7f80000009126423 */ /* 0x000fe40000010005 */
[----:B------:R-:W5:Y:S01]  /*82450*/  LDL.LU R5, [R1+0x3254] ;  /* 0x0032540001057983 */ /* 0x000f620000300800 */
[----:B------:R-:W-:Y:S01]  /*82460*/  FADD R10, R10, R7 ;  /* 0x000000070a0a7221 */ /* 0x000fe20000000000 */
[----:B------:R-:W-:-:S05]  /*82470*/  @P2 MOV R7, 0x7f800000 ;  /* 0x7f80000000072802 */ /* 0x000fca0000000f00 */
[----:B------:R-:W-:Y:S01]  /*82480*/  @P2 FFMA.FTZ R13, R26, R7, +INF ;  /* 0x7f8000001a0d2423 */ /* 0x000fe20000010007 */
[----:B------:R-:W-:Y:S02]  /*82490*/  FSETP.NEU.AND P2, PT, R9, RZ, PT ;  /* 0x000000ff0900720b */ /* 0x000fe40003f4d000 */
[----:B------:R-:W-:Y:S01]  /*824a0*/  @P4 IMAD.MOV.U32 R26, RZ, RZ, 0x7f800000 ;  /* 0x7f800000ff1a4424 */ /* 0x000fe200078e00ff */
[----:B------:R-:W5:Y:S01]  /*824b0*/  LDL.LU R9, [R1+0x3250] ;  /* 0x0032500001097983 */ /* 0x000f620000300800 */
[C---:B------:R-:W-:Y:S02]  /*824c0*/  FSETP.NEU.AND P6, PT, R27.reuse, RZ, PT ;  /* 0x000000ff1b00720b */ /* 0x040fe40003fcd000 */
[----:B------:R-:W-:Y:S02]  /*824d0*/  @P4 FFMA.FTZ R2, R27, R26, +INF ;  /* 0x7f8000001b024423 */ /* 0x000fe4000001001a */
[----:B------:R-:W4:Y:S04]  /*824e0*/  LDL.LU R26, [R1+0x324c] ;  /* 0x00324c00011a7983 */ /* 0x000f280000300800 */
[----:B------:R-:W4:Y:S01]  /*824f0*/  LDL.LU R27, [R1+0x3248] ;  /* 0x00324800011b7983 */ /* 0x000f220000300800 */
[----:B------:R-:W-:-:S13]  /*82500*/  ISETP.GE.U32.AND P0, PT, R24, 0x7f800000, PT ;  /* 0x7f8000001800780c */ /* 0x000fda0003f06070 */
[----:B------:R-:W-:-:S05]  /*82510*/  @P0 MOV R7, 0x7f800000 ;  /* 0x7f80000000070802 */ /* 0x000fca0000000f00 */
[----:B------:R-:W-:Y:S01]  /*82520*/  @P0 FFMA.FTZ R23, R24, R7, +INF ;  /* 0x7f80000018170423 */ /* 0x000fe20000010007 */
[----:B------:R-:W-:-:S05]  /*82530*/  FSEL R7, R13, -INF , P5 ;  /* 0xff8000000d077808 */ /* 0x000fca0002800000 */
[----:B------:R0:W-:Y:S02]  /*82540*/  STL [R1+0x169c], R7 ;  /* 0x00169c0701007387 */ /* 0x0001e40000100800 */
[----:B0-----:R-:W-:Y:S02]  /*82550*/  FSEL R7, R18, -INF , P2 ;  /* 0xff80000012077808 */ /* 0x001fe40001000000 */
[----:B------:R-:W4:Y:S01]  /*82560*/  LDL.LU R18, [R1+0x3244] ;  /* 0x0032440001127983 */ /* 0x000f220000300800 */
[C---:B------:R-:W-:Y:S02]  /*82570*/  ISETP.GE.U32.AND P3, PT, R25.reuse, 0x7f800000, PT ;  /* 0x7f8000001900780c */ /* 0x040fe40003f66070 */
[----:B------:R-:W-:Y:S01]  /*82580*/  ISETP.GE.U32.AND P1, PT, R0, 0x7f800000, PT ;  /* 0x7f8000000000780c */ /* 0x000fe20003f26070 */
[----:B------:R0:W-:Y:S01]  /*82590*/  STL [R1+0x16ac], R7 ;  /* 0x0016ac0701007387 */ /* 0x0001e20000100800 */
[----:B------:R-:W-:Y:S02]  /*825a0*/  FSETP.NEU.AND P4, PT, R24, RZ, PT ;  /* 0x000000ff1800720b */ /* 0x000fe40003f8d000 */
[----:B------:R-:W-:-:S07]  /*825b0*/  FSETP.NEU.AND P2, PT, R25, RZ, PT ;  /* 0x000000ff1900720b */ /* 0x000fce0003f4d000 */
[----:B------:R-:W-:Y:S01]  /*825c0*/  @P3 MOV R13, 0x7f800000 ;  /* 0x7f800000000d3802 */ /* 0x000fe20000000f00 */
[----:B0-----:R-:W4:Y:S01]  /*825d0*/  LDL.LU R7, [R1+0x3240] ;  /* 0x0032400001077983 */ /* 0x001f220000300800 */
[----:B------:R-:W-:Y:S02]  /*825e0*/  @P1 MOV R24, 0x7f800000 ;  /* 0x7f80000000181802 */ /* 0x000fe40000000f00 */
[----:B------:R-:W-:Y:S02]  /*825f0*/  ISETP.GE.U32.AND P0, PT, R3, 0x7f800000, PT ;  /* 0x7f8000000300780c */ /* 0x000fe40003f06070 */
[----:B------:R-:W-:Y:S02]  /*82600*/  FSEL R2, R2, -INF , P6 ;  /* 0xff80000002027808 */ /* 0x000fe40003000000 */
[----:B------:R-:W-:Y:S01]  /*82610*/  FSEL R23, R23, -INF , P4 ;  /* 0xff80000017177808 */ /* 0x000fe20002000000 */
[----:B--2---:R-:W-:Y:S02]  /*82620*/  @P3 FFMA.FTZ R29, R25, R13, +INF ;  /* 0x7f800000191d3423 */ /* 0x004fe4000001000d */
[----:B------:R-:W2:Y:S04]  /*82630*/  LDL.LU R13, [R1+0x323c] ;  /* 0x00323c00010d7983 */ /* 0x000ea80000300800 */
[----:B------:R-:W2:Y:S01]  /*82640*/  LDL.LU R25, [R1+0x3238] ;  /* 0x0032380001197983 */ /* 0x000ea20000300800 */
[C---:B------:R-:W-:Y:S01]  /*82650*/  FSETP.NEU.AND P3, PT, R0.reuse, RZ, PT ;  /* 0x000000ff0000720b */ /* 0x040fe20003f6d000 */
[----:B---3--:R-:W-:-:S02]  /*82660*/  @P1 FFMA.FTZ R28, R0, R24, +INF ;  /* 0x7f800000001c1423 */ /* 0x008fc40000010018 */
[----:B------:R-:W3:Y:S04]  /*82670*/  LDL.LU R24, [R1+0x3234] ;  /* 0x0032340001187983 */ /* 0x000ee80000300800 */
[----:B------:R-:W3:Y:S04]  /*82680*/  LDL.LU R0, [R1+0x3230] ;  /* 0x0032300001007983 */ /* 0x000ee80000300800 */
[----:B------:R0:W-:Y:S01]  /*82690*/  STL [R1+0x16b0], R2 ;  /* 0x0016b00201007387 */ /* 0x0001e20000100800 */
[----:B------:R-:W-:-:S03]  /*826a0*/  FSETP.NEU.AND P1, PT, R3, RZ, PT ;  /* 0x000000ff0300720b */ /* 0x000fc60003f2d000 */
[----:B0-----:R-:W3:Y:S04]  /*826b0*/  LDL.LU R2, [R1+0x322c] ;  /* 0x00322c0001027983 */ /* 0x001ee80000300800 */
[----:B------:R-:W-:Y:S01]  /*826c0*/  STL [R1+0x16b8], R23 ;  /* 0x0016b81701007387 */ /* 0x000fe20000100800 */
[----:B-----5:R-:W-:-:S03]  /*826d0*/  IADD3 R5, R9, -R5, RZ ;  /* 0x8000000509057210 */ /* 0x020fc60007ffe0ff */
[----:B------:R0:W-:Y:S02]  /*826e0*/  STL [R1+0x2f98], R9 ;  /* 0x002f980901007387 */ /* 0x0001e40000100800 */
[----:B0-----:R-:W-:-:S05]  /*826f0*/  @P0 MOV R9, 0x7f800000 ;  /* 0x7f80000000090802 */ /* 0x001fca0000000f00 */
[----:B----4-:R-:W-:Y:S02]  /*82700*/  @P0 FFMA.FTZ R27, R3, R9, +INF ;  /* 0x7f800000031b0423 */ /* 0x010fe40000010009 */
[----:B------:R-:W4:Y:S01]  /*82710*/  LDL.LU R3, [R1+0x3228] ;  /* 0x0032280001037983 */ /* 0x000f220000300800 */
[----:B------:R-:W-:Y:S01]  /*82720*/  ISETP.GE.U32.AND P5, PT, R14, 0x7f800000, PT ;  /* 0x7f8000000e00780c */ /* 0x000fe20003fa6070 */
[----:B------:R-:W-:Y:S01]  /*82730*/  IMAD.IADD R8, R4, 0x1, -R8 ;  /* 0x0000000104087824 */ /* 0x000fe200078e0a08 */
[----:B------:R-:W-:-:S03]  /*82740*/  ISETP.GE.U32.AND P4, PT, R22, 0x7f800000, PT ;  /* 0x7f8000001600780c */ /* 0x000fc60003f86070 */
[----:B------:R-:W-:Y:S01]  /*82750*/  FADD R8, R8, -1 ;  /* 0xbf80000008087421 */ /* 0x000fe20000000000 */
[----:B------:R-:W-:Y:S01]  /*82760*/  ISETP.GE.U32.AND P6, PT, R26, 0x7f800000, PT ;  /* 0x7f8000001a00780c */ /* 0x000fe20003fc6070 */
[----:B------:R-:W-:Y:S01]  /*82770*/  FADD R5, R5, -1 ;  /* 0xbf80000005057421 */ /* 0x000fe20000000000 */
[----:B------:R-:W-:-:S05]  /*82780*/  FSETP.NEU.AND P0, PT, R14, RZ, PT ;  /* 0x000000ff0e00720b */ /* 0x000fca0003f0d000 */
[----:B------:R-:W-:-:S05]  /*82790*/  @P5 MOV R23, 0x7f800000 ;  /* 0x7f80000000175802 */ /* 0x000fca0000000f00 */
[----:B------:R-:W-:Y:S02]  /*827a0*/  @P5 FFMA.FTZ R17, R14, R23, +INF ;  /* 0x7f8000000e115423 */ /* 0x000fe40000010017 */
[CC--:B------:R-:W-:Y:S02]  /*827b0*/  FFMA.FTZ R9, R8.reuse, R18.reuse, -0.16845393180847167969 ;  /* 0xbe2c7f3008097423 */ /* 0x0c0fe40000010012 */
[C---:B------:R-:W-:Y:S02]  /*827c0*/  FFMA.FTZ R14, R5.reuse, R18, -0.16845393180847167969 ;  /* 0xbe2c7f30050e7423 */ /* 0x040fe40000010012 */
[C---:B------:R-:W-:Y:S02]  /*827d0*/  FFMA.FTZ R9, R8.reuse, R9, 0.1716887056827545166 ;  /* 0x3e2fcf2a08097423 */ /* 0x040fe40000010009 */
[----:B------:R-:W-:Y:S02]  /*827e0*/  FFMA.FTZ R14, R5, R14, 0.1716887056827545166 ;  /* 0x3e2fcf2a050e7423 */ /* 0x000fe4000001000e */
[----:B------:R-:W-:Y:S01]  /*827f0*/  FFMA.FTZ R9, R8, R9, -0.17900948226451873779 ;  /* 0xbe374e4308097423 */ /* 0x000fe20000010009 */
[----:B------:R-:W-:Y:S01]  /*82800*/  @P6 MOV R18, 0x7f800000 ;  /* 0x7f80000000126802 */ /* 0x000fe20000000f00 */
[----:B------:R-:W-:-:S02]  /*82810*/  @P4 IMAD.MOV.U32 R23, RZ, RZ, 0x7f800000 ;  /* 0x7f800000ff174424 */ /* 0x000fc400078e00ff */
[----:B------:R-:W-:Y:S02]  /*82820*/  FFMA.FTZ R9, R8, R9, 0.20512372255325317383 ;  /* 0x3e520bf408097423 */ /* 0x000fe40000010009 */
[C---:B------:R-:W-:Y:S02]  /*82830*/  FFMA.FTZ R14, R5.reuse, R14, -0.17900948226451873779 ;  /* 0xbe374e43050e7423 */ /* 0x040fe4000001000e */
[----:B------:R-:W-:Y:S01]  /*82840*/  @P4 FFMA.FTZ R19, R22, R23, +INF ;  /* 0x7f80000016134423 */ /* 0x000fe20000010017 */
[----:B------:R-:W-:Y:S01]  /*82850*/  FSETP.NEU.AND P4, PT, R26, RZ, PT ;  /* 0x000000ff1a00720b */ /* 0x000fe20003f8d000 */
[----:B------:R-:W-:Y:S01]  /*82860*/  FFMA.FTZ R9, R8, R9, -0.24046532809734344482 ;  /* 0xbe763c8b08097423 */ /* 0x000fe20000010009 */
[----:B------:R-:W5:Y:S01]  /*82870*/  LDL.LU R23, [R1+0x3224] ;  /* 0x0032240001177983 */ /* 0x000f620000300800 */
[----:B------:R-:W-:Y:S02]  /*82880*/  @P6 FFMA.FTZ R15, R26, R18, +INF ;  /* 0x7f8000001a0f6423 */ /* 0x000fe40000010012 */
[----:B------:R-:W-:Y:S01]  /*82890*/  FFMA.FTZ R26, R5, R14, 0.20512372255325317383 ;  /* 0x3e520bf4051a7423 */ /* 0x000fe2000001000e */
[----:B------:R-:W-:Y:S01]  /*828a0*/  FSEL R14, R29, -INF , P2 ;  /* 0xff8000001d0e7808 */ /* 0x000fe20001000000 */
[----:B------:R-:W-:Y:S01]  /*828b0*/  FFMA.FTZ R29, R8, R9, 0.28857114911079406738 ;  /* 0x3e93bf99081d7423 */ /* 0x000fe20000010009 */
[----:B------:R-:W-:Y:S01]  /*828c0*/  FSEL R9, R28, -INF , P3 ;  /* 0xff8000001c097808 */ /* 0x000fe20001800000 */
[C---:B------:R-:W-:Y:S01]  /*828d0*/  FFMA.FTZ R26, R5.reuse, R26, -0.24046532809734344482 ;  /* 0xbe763c8b051a7423 */ /* 0x040fe2000001001a */
[----:B------:R-:W-:Y:S04]  /*828e0*/  STL [R1+0x650], R19 ;  /* 0x0006501301007387 */ /* 0x000fe80000100800 */
[----:B------:R-:W-:Y:S01]  /*828f0*/  STL [R1+0x142c], R15 ;  /* 0x00142c0f01007387 */ /* 0x000fe20000100800 */
[----:B------:R-:W-:-:S03]  /*82900*/  FFMA.FTZ R26, R5, R26, 0.28857114911079406738 ;  /* 0x3e93bf99051a7423 */ /* 0x000fc6000001001a */
[----:B------:R-:W-:Y:S04]  /*82910*/  STL [R1+0x16a0], R14 ;  /* 0x0016a00e01007387 */ /* 0x000fe80000100800 */
[----:B------:R0:W-:Y:S01]  /*82920*/  STL [R1+0x16a8], R9 ;  /* 0x0016a80901007387 */ /* 0x0001e20000100800 */
[----:B------:R-:W-:Y:S02]  /*82930*/  FFMA.FTZ R26, R5, R26, -0.36067417263984680176 ;  /* 0xbeb8aa49051a7423 */ /* 0x000fe4000001001a */
[----:B------:R-:W-:Y:S01]  /*82940*/  FFMA.FTZ R28, R8, R29, -0.36067417263984680176 ;  /* 0xbeb8aa49081c7423 */ /* 0x000fe2000001001d */
[----:B0-----:R-:W-:-:S05]  /*82950*/  FSEL R9, R27, -INF , P1 ;  /* 0xff8000001b097808 */ /* 0x001fca0000800000 */
[----:B------:R0:W-:Y:S01]  /*82960*/  STL [R1+0x16b4], R9 ;  /* 0x0016b40901007387 */ /* 0x0001e20000100800 */
[----:B------:R-:W-:Y:S01]  /*82970*/  FFMA.FTZ R27, R8, R28, 0.48089820146560668945 ;  /* 0x3ef6384a081b7423 */ /* 0x000fe2000001001c */
[----:B0-----:R-:W-:Y:S01]  /*82980*/  FSEL R9, R17, -INF , P0 ;  /* 0xff80000011097808 */ /* 0x001fe20000000000 */
[----:B------:R-:W-:-:S04]  /*82990*/  FFMA.FTZ R17, R5, R26, 0.48089820146560668945 ;  /* 0x3ef6384a05117423 */ /* 0x000fc8000001001a */
[C---:B------:R-:W-:Y:S02]  /*829a0*/  FFMA.FTZ R17, R5.reuse, R17, -0.72134751081466674805 ;  /* 0xbf38aa3b05117423 */ /* 0x040fe40000010011 */
[----:B------:R-:W-:Y:S02]  /*829b0*/  FFMA.FTZ R26, R8, R27, -0.72134751081466674805 ;  /* 0xbf38aa3b081a7423 */ /* 0x000fe4000001001b */
[----:B------:R-:W-:-:S04]  /*829c0*/  FMUL R17, R5, R17 ;  /* 0x0000001105117220 */ /* 0x000fc80000400000 */
[----:B------:R-:W-:-:S04]  /*829d0*/  FMUL R17, R5, R17 ;  /* 0x0000001105117220 */ /* 0x000fc80000400000 */
[----:B------:R-:W-:Y:S01]  /*829e0*/  FFMA.FTZ R17, R5, 1.4426950216293334961, R17 ;  /* 0x3fb8aa3b05117823 */ /* 0x000fe20000010011 */
[----:B------:R-:W-:Y:S01]  /*829f0*/  STL [R1+0x16bc], R9 ;  /* 0x0016bc0901007387 */ /* 0x000fe20000100800 */
[----:B--2---:R-:W-:Y:S02]  /*82a00*/  ISETP.GE.U32.AND P2, PT, R13, 0x7f800000, PT ;  /* 0x7f8000000d00780c */ /* 0x004fe40003f46070 */
[----:B------:R-:W-:Y:S02]  /*82a10*/  ISETP.GE.U32.AND P6, PT, R25, 0x7f800000, PT ;  /* 0x7f8000001900780c */ /* 0x000fe40003fc6070 */
[----:B---3--:R-:W-:-:S09]  /*82a20*/  ISETP.GE.U32.AND P1, PT, R24, 0x7f800000, PT ;  /* 0x7f8000001800780c */ /* 0x008fd20003f26070 */
[----:B------:R-:W-:Y:S02]  /*82a30*/  @P2 MOV R28, 0x7f800000 ;  /* 0x7f800000001c2802 */ /* 0x000fe40000000f00 */
[----:B------:R-:W-:-:S03]  /*82a40*/  @P6 IMAD.MOV.U32 R27, RZ, RZ, 0x7f800000 ;  /* 0x7f800000ff1b6424 */ /* 0x000fc600078e00ff */
[----:B------:R-:W-:Y:S01]  /*82a50*/  @P2 FFMA.FTZ R11, R13, R28, +INF ;  /* 0x7f8000000d0b2423 */ /* 0x000fe2000001001c */
[C---:B------:R-:W-:Y:S01]  /*82a60*/  FSETP.NEU.AND P2, PT, R25.reuse, RZ, PT ;  /* 0x000000ff1900720b */ /* 0x040fe20003f4d000 */
[----:B------:R-:W-:Y:S01]  /*82a70*/  @P6 FFMA.FTZ R10, R25, R27, +INF ;  /* 0x7f800000190a6423 */ /* 0x000fe2000001001b */
[----:B------:R-:W-:Y:S02]  /*82a80*/  @P1 MOV R25, 0x7f800000 ;  /* 0x7f80000000191802 */ /* 0x000fe40000000f00 */
[----:B------:R-:W-:Y:S01]  /*82a90*/  STL [R1+0x1430], R11 ;  /* 0x0014300b01007387 */ /* 0x000fe20000100800 */
[----:B------:R-:W-:-:S03]  /*82aa0*/  FADD R17, R2, R17 ;  /* 0x0000001102117221 */ /* 0x000fc60000000000 */
[----:B------:R-:W-:Y:S01]  /*82ab0*/  STL [R1+0x1428], R10 ;  /* 0x0014280a01007387 */ /* 0x000fe20000100800 */
[----:B----4-:R-:W-:Y:S02]  /*82ac0*/  FADD R3, R3, R7 ;  /* 0x0000000703037221 */ /* 0x010fe40000000000 */
[----:B------:R-:W-:-:S05]  /*82ad0*/  @P1 FFMA.FTZ R3, R24, R25, +INF ;  /* 0x7f80000018031423 */ /* 0x000fca0000010019 */
[----:B------:R-:W-:Y:S04]  /*82ae0*/  STL [R1+0x13cc], R3 ;  /* 0x0013cc0301007387 */ /* 0x000fe80000100800 */
[----:B------:R-:W-:Y:S04]  /*82af0*/  STL [R1+0x2f9c], R17 ;  /* 0x002f9c1101007387 */ /* 0x000fe80000100800 */
[----:B------:R-:W2:Y:S01]  /*82b00*/  LDL R14, [R1+0xac] ;  /* 0x0000ac00010e7983 */ /* 0x000ea20000100800 */
[----:B------:R-:W-:Y:S01]  /*82b10*/  ISETP.GE.U32.AND P0, PT, R4, 0x7f800000, PT ;  /* 0x7f8000000400780c */ /* 0x000fe20003f06070 */
[----:B------:R-:W-:Y:S01]  /*82b20*/  FMUL R26, R8, R26 ;  /* 0x0000001a081a7220 */ /* 0x000fe20000400000 */
[----:B------:R-:W-:-:S03]  /*82b30*/  FSETP.NEU.AND P3, PT, R13, RZ, PT ;  /* 0x000000ff0d00720b */ /* 0x000fc60003f6d000 */
[----:B------:R-:W-:-:S04]  /*82b40*/  FMUL R26, R8, R26 ;  /* 0x0000001a081a7220 */ /* 0x000fc80000400000 */
[----:B------:R-:W-:Y:S01]  /*82b50*/  FFMA.FTZ R26, R8, 1.4426950216293334961, R26 ;  /* 0x3fb8aa3b081a7823 */ /* 0x000fe2000001001a */
[----:B--2---:R0:W-:Y:S04]  /*82b60*/  STL [R1+0x3214], R14 ;  /* 0x0032140e01007387 */ /* 0x0041e80000100800 */
[----:B0-----:R-:W2:Y:S01]  /*82b70*/  LDL R14, [R1+0xb0] ;  /* 0x0000b000010e7983 */ /* 0x001ea20000100800 */
[----:B------:R-:W-:Y:S01]  /*82b80*/  @P0 MOV R13, 0x7f800000 ;  /* 0x7f800000000d0802 */ /* 0x000fe20000000f00 */
[----:B------:R-:W-:-:S04]  /*82b90*/  FADD R0, R0, R26 ;  /* 0x0000001a00007221 */ /* 0x000fc80000000000 */
[----:B------:R-:W-:-:S05]  /*82ba0*/  @P0 FFMA.FTZ R0, R4, R13, +INF ;  /* 0x7f80000004000423 */ /* 0x000fca000001000d */
[----:B------:R-:W-:Y:S04]  /*82bb0*/  STL [R1+0x13c0], R0 ;  /* 0x0013c00001007387 */ /* 0x000fe80000100800 */
[----:B--2---:R0:W-:Y:S04]  /*82bc0*/  STL [R1+0x3218], R14 ;  /* 0x0032180e01007387 */ /* 0x0041e80000100800 */
[----:B0-----:R-:W2:Y:S04]  /*82bd0*/  LDL R14, [R1+0xb4] ;  /* 0x0000b400010e7983 */ /* 0x001ea80000100800 */
[----:B--2---:R0:W-:Y:S04]  /*82be0*/  STL [R1+0x321c], R14 ;  /* 0x00321c0e01007387 */ /* 0x0041e80000100800 */
[----:B0-----:R-:W2:Y:S01]  /*82bf0*/  LDL R14, [R1+0xb8] ;  /* 0x0000b800010e7983 */ /* 0x001ea20000100800 */
[----:B------:R-:W-:-:S02]  /*82c00*/  FSETP.NEU.AND P5, PT, R22, RZ, PT ;  /* 0x000000ff1600720b */ /* 0x000fc40003fad000 */
[----:B------:R-:W-:Y:S02]  /*82c10*/  MOV R29, R21 ;  /* 0x00000015001d7202 */ /* 0x000fe40000000f00 */
[----:B------:R-:W-:Y:S01]  /*82c20*/  MOV R27, R16 ;  /* 0x00000010001b7202 */ /* 0x000fe20000000f00 */
[----:B------:R-:W-:Y:S01]  /*82c30*/  IMAD.MOV.U32 R26, RZ, RZ, R20 ;  /* 0x000000ffff1a7224 */ /* 0x000fe200078e0014 */
[----:B------:R-:W-:Y:S02]  /*82c40*/  MOV R25, R6 ;  /* 0x0000000600197202 */ /* 0x000fe40000000f00 */
[----:B------:R-:W-:Y:S02]  /*82c50*/  FSETP.NEU.AND P1, PT, R24, RZ, PT ;  /* 0x000000ff1800720b */ /* 0x000fe40003f2d000 */
[----:B------:R-:W-:Y:S01]  /*82c60*/  MOV R24, R12 ;  /* 0x0000000c00187202 */ /* 0x000fe20000000f00 */
[----:B--2---:R0:W-:Y:S04]  /*82c70*/  STL [R1+0x3220], R14 ;  /* 0x0032200e01007387 */ /* 0x0041e80000100800 */
[----:B0-----:R-:W2:Y:S04]  /*82c80*/  LDL R14, [R1+0xbc] ;  /* 0x0000bc00010e7983 */ /* 0x001ea80000100800 */
[----:B------:R-:W3:Y:S04]  /*82c90*/  LDL.LU R13, [R1+0xa0] ;  /* 0x0000a000010d7983 */ /* 0x000ee80000300800 */
[----:B------:R-:W4:Y:S04]  /*82ca0*/  LDL.LU R17, [R1+0x9c] ;  /* 0x00009c0001117983 */ /* 0x000f280000300800 */
        /* <DEDUP_REMOVED lines=18> */
[----:B------:R0:W-:Y:S04]  /*82dd0*/  STL [R1+0x2fa0], R4 ;  /* 0x002fa00401007387 */ /* 0x0001e80000100800 */
[----:B0-----:R-:W3:Y:S04]  /*82de0*/  LDL.LU R4, [R1+0xa4] ;  /* 0x0000a40001047983 */ /* 0x001ee80000300800 */
[----:B------:R-:W3:Y:S01]  /*82df0*/  LDL.LU R0, [R1+0xbe4] ;  /* 0x000be40001007983 */ /* 0x000ee20000300800 */
[----:B-----5:R-:W-:-:S13]  /*82e00*/  FSETP.GT.AND P6, PT, |R23|, 8.50705917302346158658e+37, PT ;  /* 0x7e8000001700780b */ /* 0x020fda0003fc4200 */
[----:B--2---:R-:W-:Y:S01]  /*82e10*/  @P6 FMUL R14, R14, 0.25 ;  /* 0x3e8000000e0e6820 */ /* 0x004fe20000400000 */
[----:B---3--:R0:W-:Y:S04]  /*82e20*/  STL [R1+0x2fd0], R0 ;  /* 0x002fd00001007387 */ /* 0x0081e80000100800 */
[----:B0-----:R-:W2:Y:S04]  /*82e30*/  LDL.LU R0, [R1+0xa8] ;  /* 0x0000a80001007983 */ /* 0x001ea80000300800 */
[----:B------:R0:W-:Y:S04]  /*82e40*/  @P6 STL [R1+0xbc], R14 ;  /* 0x0000bc0e01006387 */ /* 0x0001e80000100800 */
[----:B0-----:R-:W3:Y:S02]  /*82e50*/  LDL.LU R14, [R1+0x3220] ;  /* 0x00322000010e7983 */ /* 0x001ee40000300800 */
[----:B---3--:R-:W-:-:S05]  /*82e60*/  @P6 FMUL R14, R14, 0.25 ;  /* 0x3e8000000e0e6820 */ /* 0x008fca0000400000 */
[----:B------:R0:W-:Y:S04]  /*82e70*/  @P6 STL [R1+0xb8], R14 ;  /* 0x0000b80e01006387 */ /* 0x0001e80000100800 */
[----:B0-----:R-:W3:Y:S02]  /*82e80*/  LDL.LU R14, [R1+0x321c] ;  /* 0x00321c00010e7983 */ /* 0x001ee40000300800 */
[----:B---3--:R-:W-:-:S05]  /*82e90*/  @P6 FMUL R14, R14, 0.25 ;  /* 0x3e8000000e0e6820 */ /* 0x008fca0000400000 */
[----:B------:R0:W-:Y:S04]  /*82ea0*/  @P6 STL [R1+0xb4], R14 ;  /* 0x0000b40e01006387 */ /* 0x0001e80000100800 */
[----:B0-----:R-:W3:Y:S01]  /*82eb0*/  LDL.LU R14, [R1+0x3218] ;  /* 0x00321800010e7983 */ /* 0x001ee20000300800 */
[----:B------:R-:W-:Y:S01]  /*82ec0*/  FSETP.GEU.AND P0, PT, |R23|, 1.175494350822287508e-38, PT ;  /* 0x008000001700780b */ /* 0x000fe20003f0e200 */
[----:B---3--:R-:W-:-:S05]  /*82ed0*/  @P6 FMUL R14, R14, 0.25 ;  /* 0x3e8000000e0e6820 */ /* 0x008fca0000400000 */
[----:B------:R0:W-:Y:S04]  /*82ee0*/  @P6 STL [R1+0xb0], R14 ;  /* 0x0000b00e01006387 */ /* 0x0001e80000100800 */
[----:B0-----:R-:W3:Y:S01]  /*82ef0*/  LDL.LU R14, [R1+0x3214] ;  /* 0x00321400010e7983 */ /* 0x001ee20000300800 */
[----:B------:R-:W-:Y:S02]  /*82f00*/  @P6 FMUL R25, R25, 0.25 ;  /* 0x3e80000019196820 */ /* 0x000fe40000400000 */
[----:B------:R-:W-:Y:S02]  /*82f10*/  @P6 FMUL R24, R24, 0.25 ;  /* 0x3e80000018186820 */ /* 0x000fe40000400000 */
[----:B------:R-:W-:Y:S02]  /*82f20*/  @P6 FMUL R27, R27, 0.25 ;  /* 0x3e8000001b1b6820 */ /* 0x000fe40000400000 */
[----:B------:R-:W-:-:S02]  /*82f30*/  @!P0 FMUL R25, R25, 16777216 ;  /* 0x4b80000019198820 */ /* 0x000fc40000400000 */
[----:B------:R-:W-:Y:S02]  /*82f40*/  @P6 FMUL R26, R26, 0.25 ;  /* 0x3e8000001a1a6820 */ /* 0x000fe40000400000 */
[----:B------:R-:W-:Y:S02]  /*82f50*/  @!P0 FMUL R24, R24, 16777216 ;  /* 0x4b80000018188820 */ /* 0x000fe40000400000 */
[----:B------:R-:W-:Y:S02]  /*82f60*/  @P6 FMUL R29, R29, 0.25 ;  /* 0x3e8000001d1d6820 */ /* 0x000fe40000400000 */
[----:B------:R-:W-:Y:S02]  /*82f70*/  @!P0 FMUL R27, R27, 16777216 ;  /* 0x4b8000001b1b8820 */ /* 0x000fe40000400000 */
[----:B------:R-:W-:Y:S02]  /*82f80*/  @!P0 FMUL R26, R26, 16777216 ;  /* 0x4b8000001a1a8820 */ /* 0x000fe40000400000 */
[----:B------:R-:W-:-:S02]  /*82f90*/  @!P0 FMUL R29, R29, 16777216 ;  /* 0x4b8000001d1d8820 */ /* 0x000fc40000400000 */
[----:B---3--:R-:W-:-:S05]  /*82fa0*/  @P6 FMUL R14, R14, 0.25 ;  /* 0x3e8000000e0e6820 */ /* 0x008fca0000400000 */
[----:B------:R0:W-:Y:S04]  /*82fb0*/  @P6 STL [R1+0xac], R14 ;  /* 0x0000ac0e01006387 */ /* 0x0001e80000100800 */
[----:B0-----:R-:W3:Y:S04]  /*82fc0*/  LDL.LU R14, [R1+0x3210] ;  /* 0x00321000010e7983 */ /* 0x001ee80000300800 */
[----:B------:R0:W-:Y:S04]  /*82fd0*/  STL [R1+0x2fa4], R25 ;  /* 0x002fa41901007387 */ /* 0x0001e80000100800 */
[----:B0-----:R-:W5:Y:S04]  /*82fe0*/  LDL R25, [R1+0xac] ;  /* 0x0000ac0001197983 */ /* 0x001f680000100800 */
[----:B------:R0:W-:Y:S04]  /*82ff0*/  STL [R1+0x2fa8], R24 ;  /* 0x002fa81801007387 */ /* 0x0001e80000100800 */
[----:B0-----:R-:W3:Y:S04]  /*83000*/  LDL R24, [R1+0xb0] ;  /* 0x0000b00001187983 */ /* 0x001ee80000100800 */
[----:B------:R0:W-:Y:S04]  /*83010*/  STL [R1+0x2fac], R27 ;  /* 0x002fac1b01007387 */ /* 0x0001e80000100800 */
[----:B0-----:R-:W3:Y:S04]  /*83020*/  LDL R27, [R1+0xb4] ;  /* 0x0000b400011b7983 */ /* 0x001ee80000100800 */
[----:B------:R0:W-:Y:S04]  /*83030*/  STL [R1+0x2fb0], R26 ;  /* 0x002fb01a01007387 */ /* 0x0001e80000100800 */
[----:B0-----:R-:W3:Y:S04]  /*83040*/  LDL R26, [R1+0xb8] ;  /* 0x0000b800011a7983 */ /* 0x001ee80000100800 */
[----:B------:R0:W-:Y:S04]  /*83050*/  STL [R1+0x2fb4], R29 ;  /* 0x002fb41d01007387 */ /* 0x0001e80000100800 */
[----:B0-----:R-:W3:Y:S01]  /*83060*/  LDL R29, [R1+0xbc] ;  /* 0x0000bc00011d7983 */ /* 0x001ee20000100800 */
[----:B--2---:R-:W-:-:S02]  /*83070*/  @P6 FMUL R0, R0, 0.25 ;  /* 0x3e80000000006820 */ /* 0x004fc40000400000 */
[----:B------:R-:W-:Y:S02]  /*83080*/  @P6 FMUL R4, R4, 0.25 ;  /* 0x3e80000004046820 */ /* 0x000fe40000400000 */
[----:B------:R-:W-:Y:S02]  /*83090*/  @P6 FMUL R13, R13, 0.25 ;  /* 0x3e8000000d0d6820 */ /* 0x000fe40000400000 */
[----:B----4-:R-:W-:Y:S02]  /*830a0*/  @P6 FMUL R17, R17, 0.25 ;  /* 0x3e80000011116820 */ /* 0x010fe40000400000 */
[----:B------:R-:W-:Y:S02]  /*830b0*/  @P6 FMUL R28, R28, 0.25 ;  /* 0x3e8000001c1c6820 */ /* 0x000fe40000400000 */
[----:B------:R-:W-:Y:S02]  /*830c0*/  @!P0 FMUL R0, R0, 16777216 ;  /* 0x4b80000000008820 */ /* 0x000fe40000400000 */
[----:B------:R-:W-:-:S02]  /*830d0*/  @P6 FMUL R9, R9, 0.25 ;  /* 0x3e80000009096820 */ /* 0x000fc40000400000 */
[----:B------:R-:W-:Y:S02]  /*830e0*/  @!P0 FMUL R4, R4, 16777216 ;  /* 0x4b80000004048820 */ /* 0x000fe40000400000 */
[----:B------:R-:W-:Y:S02]  /*830f0*/  @P6 FMUL R10, R10, 0.25 ;  /* 0x3e8000000a0a6820 */ /* 0x000fe40000400000 */
[----:B------:R-:W-:Y:S02]  /*83100*/  @!P0 FMUL R13, R13, 16777216 ;  /* 0x4b8000000d0d8820 */ /* 0x000fe40000400000 */
        /* <DEDUP_REMOVED lines=30> */
[----:B------:R-:W-:Y:S02]  /*832f0*/  @!P0 FMUL R2, R2, 16777216 ;  /* 0x4b80000002028820 */ /* 0x000fe40000400000 */
[----:B------:R-:W-:Y:S02]  /*83300*/  @!P0 FMUL R23, R23, 16777216 ;  /* 0x4b80000017178820 */ /* 0x000fe40000400000 */
[----:B------:R-:W-:-:S02]  /*83310*/  @!P0 FMUL R20, R20, 16777216 ;  /* 0x4b80000014148820 */ /* 0x000fc40000400000 */
[----:B------:R-:W-:Y:S02]  /*83320*/  @!P0 FMUL R6, R6, 16777216 ;  /* 0x4b80000006068820 */ /* 0x000fe40000400000 */
[----:B-----5:R-:W-:Y:S02]  /*83330*/  @!P0 FMUL R25, R25, 16777216 ;  /* 0x4b80000019198820 */ /* 0x020fe40000400000 */
[----:B---3--:R-:W-:Y:S02]  /*83340*/  @!P0 FMUL R24, R24, 16777216 ;  /* 0x4b80000018188820 */ /* 0x008fe40000400000 */
[----:B------:R-:W-:Y:S02]  /*83350*/  @!P0 FMUL R27, R27, 16777216 ;  /* 0x4b8000001b1b8820 */ /* 0x000fe40000400000 */
[----:B------:R-:W-:Y:S02]  /*83360*/  @!P0 FMUL R26, R26, 16777216 ;  /* 0x4b8000001a1a8820 */ /* 0x000fe40000400000 */
[----:B------:R-:W-:-:S05]  /*83370*/  @!P0 FMUL R29, R29, 16777216 ;  /* 0x4b8000001d1d8820 */ /* 0x000fca0000400000 */
[----:B------:R-:W-:Y:S04]  /*83380*/  @!P0 STL [R1+0xbc], R29 ;  /* 0x0000bc1d01008387 */ /* 0x000fe80000100800 */
[----:B------:R-:W-:Y:S04]  /*83390*/  @!P0 STL [R1+0xb8], R26 ;  /* 0x0000b81a01008387 */ /* 0x000fe80000100800 */
[----:B------:R-:W-:Y:S04]  /*833a0*/  @!P0 STL [R1+0xb4], R27 ;  /* 0x0000b41b01008387 */ /* 0x000fe80000100800 */
[----:B------:R-:W-:Y:S04]  /*833b0*/  @!P0 STL [R1+0xb0], R24 ;  /* 0x0000b01801008387 */ /* 0x000fe80000100800 */
[----:B------:R-:W-:Y:S04]  /*833c0*/  @!P0 STL [R1+0xac], R25 ;  /* 0x0000ac1901008387 */ /* 0x000fe80000100800 */
[----:B------:R-:W-:Y:S04]  /*833d0*/  STL [R1+0xa8], R0 ;  /* 0x0000a80001007387 */ /* 0x000fe80000100800 */
[----:B------:R-:W-:Y:S04]  /*833e0*/  STL [R1+0xa4], R4 ;  /* 0x0000a40401007387 */ /* 0x000fe80000100800 */
[----:B------:R-:W-:Y:S04]  /*833f0*/  STL [R1+0xa0], R13 ;  /* 0x0000a00d01007387 */ /* 0x000fe80000100800 */
[----:B------:R-:W-:Y:S04]  /*83400*/  STL [R1+0x9c], R17 ;  /* 0x00009c1101007387 */ /* 0x000fe80000100800 */
[----:B------:R-:W-:Y:S04]  /*83410*/  STL [R1+0x98], R28 ;  /* 0x0000981c01007387 */ /* 0x000fe80000100800 */
[----:B------:R-:W-:Y:S04]  /*83420*/  STL [R1+0x94], R9 ;  /* 0x0000940901007387 */ /* 0x000fe80000100800 */
[----:B------:R0:W-:Y:S04]  /*83430*/  STL [R1+0x90], R10 ;  /* 0x0000900a01007387 */ /* 0x0001e80000100800 */
        /* <DEDUP_REMOVED lines=15> */
[----:B0-----:R-:W2:Y:S01]  /*83530*/  LDL R10, [R1+0x13c] ;  /* 0x00013c00010a7983 */ /* 0x001ea20000100800 */
[----:B------:R-:W-:-:S04]  /*83540*/  @P6 FMUL R12, R12, 0.25 ;  /* 0x3e8000000c0c6820 */ /* 0x000fc80000400000 */
[----:B------:R-:W-:Y:S01]  /*83550*/  @!P0 FMUL R12, R12, 16777216 ;  /* 0x4b8000000c0c8820 */ /* 0x000fe20000400000 */
[----:B--2---:R0:W-:Y:S04]  /*83560*/  STL [R1+0x3200], R10 ;  /* 0x0032000a01007387 */ /* 0x0041e80000100800 */
[----:B0-----:R-:W2:Y:S04]  /*83570*/  LDL R10, [R1+0x140] ;  /* 0x00014000010a7983 */ /* 0x001ea80000100800 */
[----:B------:R-:W-:Y:S04]  /*83580*/  STL [R1+0x54], R12 ;  /* 0x0000540c01007387 */ /* 0x000fe80000100800 */
[----:B--2---:R0:W-:Y:S04]  /*83590*/  STL [R1+0x3204], R10 ;  /* 0x0032040a01007387 */ /* 0x0041e80000100800 */
[----:B0-----:R-:W2:Y:S04]  /*835a0*/  LDL R10, [R1+0x144] ;  /* 0x00014400010a7983 */ /* 0x001ea80000100800 */
[----:B--2---:R0:W-:Y:S04]  /*835b0*/  STL [R1+0x3208], R10 ;  /* 0x0032080a01007387 */ /* 0x0041e80000100800 */
[----:B0-----:R-:W2:Y:S01]  /*835c0*/  LDL R10, [R1+0x148] ;  /* 0x00014800010a7983 */ /* 0x001ea20000100800 */
[----:B------:R-:W-:-:S03]  /*835d0*/  FSETP.GT.AND P6, PT, |R14|, 8.50705917302346158658e+37, PT ;  /* 0x7e8000000e00780b */ /* 0x000fc60003fc4200 */
[----:B--2---:R0:W-:Y:S04]  /*835e0*/  STL [R1+0x320c], R10 ;  /* 0x00320c0a01007387 */ /* 0x0041e80000100800 */
[----:B0-----:R-:W2:Y:S04]  /*835f0*/  LDL R10, [R1+0x14c] ;  /* 0x00014c00010a7983 */ /* 0x001ea80000100800 */
[----:B------:R-:W3:Y:S04]  /*83600*/  LDL.LU R23, [R1+0x138] ;  /* 0x0001380001177983 */ /* 0x000ee80000300800 */
[----:B------:R-:W4:Y:S04]  /*83610*/  LDL.LU R29, [R1+0x134] ;  /* 0x00013400011d7983 */ /* 0x000f280000300800 */
[----:B------:R-:W5:Y:S04]  /*83620*/  LDL.LU R26, [R1+0x130] ;  /* 0x00013000011a7983 */ /* 0x000f680000300800 */
        /* <DEDUP_REMOVED lines=23> */
[----:B------:R-:W3:Y:S01]  /*837a0*/  LDL.LU R12, [R1+0x50] ;  /* 0x00005000010c7983 */ /* 0x000ee20000300800 */
[----:B--2---:R-:W-:-:S05]  /*837b0*/  @P6 FMUL R10, R10, 0.25 ;  /* 0x3e8000000a0a6820 */ /* 0x004fca0000400000 */
[----:B------:R0:W-:Y:S04]  /*837c0*/  @P6 STL [R1+0x14c], R10 ;  /* 0x00014c0a01006387 */ /* 0x0001e80000100800 */
[----:B0-----:R-:W2:Y:S02]  /*837d0*/  LDL.LU R10, [R1+0x320c] ;  /* 0x00320c00010a7983 */ /* 0x001ea40000300800 */
        /* <DEDUP_REMOVED lines=8> */
[----:B0-----:R-:W2:Y:S01]  /*83860*/  LDL.LU R10, [R1+0x3200] ;  /* 0x00320000010a7983 */ /* 0x001ea20000300800 */
[----:B---3--:R-:W-:Y:S02]  /*83870*/  @P6 FMUL R23, R23, 0.25 ;  /* 0x3e80000017176820 */ /* 0x008fe40000400000 */
[----:B--2---:R-:W-:-:S05]  /*83880*/  @P6 FMUL R10, R10, 0.25 ;  /* 0x3e8000000a0a6820 */ /* 0x004fca0000400000 */
[----:B------:R0:W-:Y:S04]  /*83890*/  @P6 STL [R1+0x13c], R10 ;  /* 0x00013c0a01006387 */ /* 0x0001e80000100800 */
[----:B0-----:R-:W2:Y:S04]  /*838a0*/  LDL.LU R10, [R1+0x31fc] ;  /* 0x0031fc00010a7983 */ /* 0x001ea80000300800 */
[----:B------:R0:W-:Y:S04]  /*838b0*/  STL [R1+0x31e8], R23 ;  /* 0x0031e81701007387 */ /* 0x0001e80000100800 */
[----:B0-----:R-:W3:Y:S04]  /*838c0*/  LDL R23, [R1+0x13c] ;  /* 0x00013c0001177983 */ /* 0x001ee80000100800 */
[----:B---3--:R0:W-:Y:S04]  /*838d0*/  STL [R1+0x31ec], R23 ;  /* 0x0031ec1701007387 */ /* 0x0081e80000100800 */
[----:B0-----:R-:W3:Y:S04]  /*838e0*/  LDL R23, [R1+0x140] ;  /* 0x0001400001177983 */ /* 0x001ee80000100800 */
[----:B---3--:R0:W-:Y:S04]  /*838f0*/  STL [R1+0x31f0], R23 ;  /* 0x0031f01701007387 */ /* 0x0081e80000100800 */
[----:B0-----:R-:W3:Y:S04]  /*83900*/  LDL R23, [R1+0x144] ;  /* 0x0001440001177983 */ /* 0x001ee80000100800 */
[----:B---3--:R0:W-:Y:S04]  /*83910*/  STL [R1+0x31f4], R23 ;  /* 0x0031f41701007387 */ /* 0x0081e80000100800 */
[----:B0-----:R-:W3:Y:S01]  /*83920*/  LDL R23, [R1+0x148] ;  /* 0x0001480001177983 */ /* 0x001ee20000100800 */
[----:B------:R-:W-:-:S03]  /*83930*/  FSETP.GEU.AND P0, PT, |R14|, 1.175494350822287508e-38, PT ;  /* 0x008000000e00780b */ /* 0x000fc60003f0e200 */
[----:B---3--:R0:W-:Y:S04]  /*83940*/  STL [R1+0x31f8], R23 ;  /* 0x0031f81701007387 */ /* 0x0081e80000100800 */
[----:B0-----:R-:W3:Y:S06]  /*83950*/  LDL R23, [R1+0x14c] ;  /* 0x00014c0001177983 */ /* 0x001eec0000100800 */
[----:B---3--:R-:W-:-:S05]  /*83960*/  @!P0 FMUL R23, R23, 16777216 ;  /* 0x4b80000017178820 */ /* 0x008fca0000400000 */
[----:B------:R0:W-:Y:S04]  /*83970*/  @!P0 STL [R1+0x14c], R23 ;  /* 0x00014c1701008387 */ /* 0x0001e80000100800 */
[----:B0-----:R-:W3:Y:S02]  /*83980*/  LDL.LU R23, [R1+0x31f8] ;  /* 0x0031f80001177983 */ /* 0x001ee40000300800 */
        /* <DEDUP_REMOVED lines=11> */
[----:B0-----:R-:W3:Y:S01]  /*83a40*/  LDL.LU R23, [R1+0x31e8] ;  /* 0x0031e80001177983 */ /* 0x001ee20000300800 */
[----:B----4-:R-:W-:Y:S02]  /*83a50*/  @P6 FMUL R29, R29, 0.25 ;  /* 0x3e8000001d1d6820 */ /* 0x010fe40000400000 */
[----:B-----5:R-:W-:Y:S02]  /*83a60*/  @P6 FMUL R26, R26, 0.25 ;  /* 0x3e8000001a1a6820 */ /* 0x020fe40000400000 */
[----:B------:R-:W-:Y:S02]  /*83a70*/  @P6 FMUL R27, R27, 0.25 ;  /* 0x3e8000001b1b6820 */ /* 0x000fe40000400000 */
[----:B------:R-:W-:-:S02]  /*83a80*/  @P6 FMUL R24, R24, 0.25 ;  /* 0x3e80000018186820 */ /* 0x000fc40000400000 */
[----:B------:R-:W-:Y:S02]  /*83a90*/  @P6 FMUL R25, R25, 0.25 ;  /* 0x3e80000019196820 */ /* 0x000fe40000400000 */
[----:B------:R-:W-:Y:S02]  /*83aa0*/  @!P0 FMUL R29, R29, 16777216 ;  /* 0x4b8000001d1d8820 */ /* 0x000fe40000400000 */
[----:B------:R-:W-:Y:S02]  /*83ab0*/  @P6 FMUL R0, R0, 0.25 ;  /* 0x3e80000000006820 */ /* 0x000fe40000400000 */
[----:B------:R-:W-:Y:S02]  /*83ac0*/  @!P0 FMUL R26, R26, 16777216 ;  /* 0x4b8000001a1a8820 */ /* 0x000fe40000400000 */
[----:B------:R-:W-:Y:S02]  /*83ad0*/  @P6 FMUL R4, R4, 0.25 ;  /* 0x3e80000004046820 */ /* 0x000fe40000400000 */
[----:B------:R-:W-:-:S02]  /*83ae0*/  @!P0 FMUL R27, R27, 16777216 ;  /* 0x4b8000001b1b8820 */ /* 0x000fc40000400000 */
        /* <DEDUP_REMOVED lines=38> */
[----:B------:R-:W-:Y:S02]  /*83d50*/  @!P0 FMUL R2, R2, 16777216 ;  /* 0x4b80000002028820 */ /* 0x000fe40000400000 */
[----:B------:R-:W-:Y:S02]  /*83d60*/  @!P0 FMUL R14, R14, 16777216 ;  /* 0x4b8000000e0e8820 */ /* 0x000fe40000400000 */
[----:B------:R-:W-:Y:S02]  /*83d70*/  @!P0 FMUL R20, R20, 16777216 ;  /* 0x4b80000014148820 */ /* 0x000fe40000400000 */
[----:B------:R-:W-:-:S02]  /*83d80*/  @!P0 FMUL R6, R6, 16777216 ;  /* 0x4b80000006068820 */ /* 0x000fc40000400000 */
[----:B---3--:R-:W-:-:S05]  /*83d90*/  @!P0 FMUL R23, R23, 16777216 ;  /* 0x4b80000017178820 */ /* 0x008fca0000400000 */
        /* <DEDUP_REMOVED lines=12> */
[----:B------:R0:W-:Y:S01]  /*83e60*/  STL [R1+0x108], R18 ;  /* 0x0001081201007387 */ /* 0x0001e20000100800 */
        /* <DEDUP_REMOVED lines=14> */
[----:B0-----:R-:W3:Y:S02]  /*83f50*/  LDL R18, [R1+0x174] ;  /* 0x0001740001127983 */ /* 0x001ee40000100800 */
[----:B------:R-:W-:-:S04]  /*83f60*/  @P6 FMUL R12, R12, 0.25 ;  /* 0x3e8000000c0c6820 */ /* 0x000fc80000400000 */
[----:B------:R-:W-:Y:S01]  /*83f70*/  @!P0 FMUL R12, R12, 16777216 ;  /* 0x4b8000000c0c8820 */ /* 0x000fe20000400000 */
[----:B---3--:R0:W-:Y:S04]  /*83f80*/  STL [R1+0x31d8], R18 ;  /* 0x0031d81201007387 */ /* 0x0081e80000100800 */
[----:B0-----:R-:W3:Y:S01]  /*83f90*/  LDL R18, [R1+0x180] ;  /* 0x0001800001127983 */ /* 0x001ee20000100800 */
[----:B------:R-:W-:Y:S03]  /*83fa0*/  STL [R1+0x50], R12 ;  /* 0x0000500c01007387 */ /* 0x000fe60000100800 */
[----:B---3--:R0:W-:Y:S04]  /*83fb0*/  STL [R1+0x31dc], R18 ;  /* 0x0031dc1201007387 */ /* 0x0081e80000100800 */
[----:B0-----:R-:W3:Y:S04]  /*83fc0*/  LDL R18, [R1+0x184] ;  /* 0x0001840001127983 */ /* 0x001ee80000100800 */
[----:B---3--:R0:W-:Y:S04]  /*83fd0*/  STL [R1+0x31e0], R18 ;  /* 0x0031e01201007387 */ /* 0x0081e80000100800 */
[----:B0-----:R-:W3:Y:S01]  /*83fe0*/  LDL R18, [R1+0x188] ;  /* 0x0001880001127983 */ /* 0x001ee20000100800 */
[----:B--2---:R-:W-:-:S03]  /*83ff0*/  FSETP.GT.AND P6, PT, |R10|, 8.50705917302346158658e+37, PT ;  /* 0x7e8000000a00780b */ /* 0x004fc60003fc4200 */
[----:B---3--:R0:W-:Y:S04]  /*84000*/  STL [R1+0x31e4], R18 ;  /* 0x0031e41201007387 */ /* 0x0081e80000100800 */
[----:B0-----:R-:W2:Y:S01]  /*84010*/  LDL R18, [R1+0x18c] ;  /* 0x00018c0001127983 */ /* 0x001ea20000100800 */
        /* <DEDUP_REMOVED lines=26> */
[----:B------:R-:W3:Y:S02]  /*841c0*/  LDL.LU R12, [R1+0x21c] ;  /* 0x00021c00010c7983 */ /* 0x000ee40000300800 */
        /* <DEDUP_REMOVED lines=15> */
[----:B0-----:R-:W2:Y:S01]  /*842c0*/  LDL.LU R18, [R1+0x31d4] ;  /* 0x0031d40001127983 */ /* 0x001ea20000300800 */
[----:B------:R0:W-:Y:S03]  /*842d0*/  STL [R1+0x31c0], R14 ;  /* 0x0031c00e01007387 */ /* 0x0001e60000100800 */
        /* <DEDUP_REMOVED lines=254> */
[----:B------:R0:W-:Y:S02]  /*852c0*/  STL [R1+0x1c8], R19 ;  /* 0x0001c81301007387 */ /* 0x0001e40000100800 */
        /* <DEDUP_REMOVED lines=162> */
[----:B------:R0:W-:Y:S01]  /*85cf0*/  STL [R1+0x2c4], R22 ;  /* 0x0002c41601007387 */ /* 0x0001e20000100800 */
        /* <DEDUP_REMOVED lines=496> */
[----:B------:R-:W-:Y:S01]  /*87c00*/  STL [R1+0x424], R6 ;  /* 0x0004240601007387 */ /* 0x000fe20000100800 */
[----:B0-----:R-:W3:Y:S01]  /*87c10*/  LDL R21, [R1+0x444] ;  /* 0x0004440001157983 */ /* 0x001ee20000100800 */
        /* <DEDUP_REMOVED lines=943> */
[----:B------:R-:W-:Y:S02]  /*8b710*/  @!P0 FMUL R2, R2, 16777216 ;  /* 0x4b80000002028820 */ /* 0x000fe40000400000 */
[----:B------:R-:W-:Y:S02]  /*8b720*/  @!P0 FMUL R12, R12, 16777216 ;  /* 0x4b8000000c0c8820 */ /* 0x000fe40000400000 */
        /* <DEDUP_REMOVED lines=28> */
[----:B------:R0:W-:Y:S02]  /*8b8f0*/  STL [R1+0x800], R12 ;  /* 0x0008000c01007387 */ /* 0x0001e40000100800 */
[----:B0-----:R-:W3:Y:S04]  /*8b900*/  LDL R12, [R1+0x814] ;  /* 0x00081400010c7983 */ /* 0x001ee80000100800 */
[----:B---3--:R0:W-:Y:S04]  /*8b910*/  STL [R1+0x2ff8], R12 ;  /* 0x002ff80c01007387 */ /* 0x0081e80000100800 */
[----:B0-----:R-:W3:Y:S04]  /*8b920*/  LDL R12, [R1+0x810] ;  /* 0x00081000010c7983 */ /* 0x001ee80000100800 */
        /* <DEDUP_REMOVED lines=244> */
[----:B------:R-:W-:Y:S02]  /*8c870*/  @!P0 FMUL R17, R17, 16777216 ;  /* 0x4b80000011118820 */ /* 0x000fe40000400000 */
[----:B------:R-:W-:Y:S02]  /*8c880*/  @!P0 FMUL R9, R9, 16777216 ;  /* 0x4b80000009098820 */ /* 0x000fe40000400000 */
[----:B---3--:R-:W-:-:S05]  /*8c890*/  @!P0 FMUL R14, R14, 16777216 ;  /* 0x4b8000000e0e8820 */ /* 0x008fca0000400000 */
[----:B------:R0:W-:Y:S04]  /*8c8a0*/  STL [R1+0x850], R14 ;  /* 0x0008500e01007387 */ /* 0x0001e80000100800 */
[----:B0-----:R-:W3:Y:S01]  /*8c8b0*/  LDL.LU R14, [R1+0x2fbc] ;  /* 0x002fbc00010e7983 */ /* 0x001ee20000300800 */
[----:B------:R0:W-:Y:S03]  /*8c8c0*/  STL [R1+0x858], R23 ;  /* 0x0008581701007387 */ /* 0x0001e60000100800 */
[----:B0-----:R-:W4:Y:S01]  /*8c8d0*/  LDL.LU R23, [R1+0x2fb8] ;  /* 0x002fb80001177983 */ /* 0x001f220000300800 */
[----:B------:R0:W-:Y:S03]  /*8c8e0*/  STL [R1+0x860], R29 ;  /* 0x0008601d01007387 */ /* 0x0001e60000100800 */
[----:B0-----:R-:W5:Y:S01]  /*8c8f0*/  LDL.LU R29, [R1+0x2fb4] ;  /* 0x002fb400011d7983 */ /* 0x001f620000300800 */
[----:B------:R0:W-:Y:S03]  /*8c900*/  STL [R1+0x864], R26 ;  /* 0x0008641a01007387 */ /* 0x0001e60000100800 */
[----:B0-----:R-:W3:Y:S01]  /*8c910*/  LDL.LU R26, [R1+0x2fb0] ;  /* 0x002fb000011a7983 */ /* 0x001ee20000300800 */
[----:B------:R0:W-:Y:S03]  /*8c920*/  STL [R1+0x86c], R27 ;  /* 0x00086c1b01007387 */ /* 0x0001e60000100800 */
[----:B0-----:R-:W4:Y:S01]  /*8c930*/  LDL.LU R27, [R1+0x2fac] ;  /* 0x002fac00011b7983 */ /* 0x001f220000300800 */
[----:B------:R0:W-:Y:S03]  /*8c940*/  STL [R1+0x8a0], R24 ;  /* 0x0008a01801007387 */ /* 0x0001e60000100800 */
[----:B0-----:R-:W5:Y:S01]  /*8c950*/  LDL.LU R24, [R1+0x2fa8] ;  /* 0x002fa80001187983 */ /* 0x001f620000300800 */
        /* <DEDUP_REMOVED lines=8> */
[----:B------:R-:W-:-:S02]  /*8c9e0*/  @P6 FMUL R2, R2, 0.25 ;  /* 0x3e80000002026820 */ /* 0x000fc40000400000 */
[----:B------:R-:W-:Y:S02]  /*8c9f0*/  @P6 FMUL R3, R3, 0.25 ;  /* 0x3e80000003036820 */ /* 0x000fe40000400000 */
[----:B------:R-:W-:Y:S02]  /*8ca00*/  @P6 FMUL R28, R28, 0.25 ;  /* 0x3e8000001c1c6820 */ /* 0x000fe40000400000 */
[----:B------:R-:W-:Y:S02]  /*8ca10*/  @P6 FMUL R6, R6, 0.25 ;  /* 0x3e80000006066820 */ /* 0x000fe40000400000 */
[----:B------:R-:W-:Y:S02]  /*8ca20*/  @!P0 FMUL R2, R2, 16777216 ;  /* 0x4b80000002028820 */ /* 0x000fe40000400000 */
[----:B------:R-:W-:Y:S02]  /*8ca30*/  @P6 FMUL R20, R20, 0.25 ;  /* 0x3e80000014146820 */ /* 0x000fe40000400000 */
[----:B------:R-:W-:-:S02]  /*8ca40*/  @!P0 FMUL R3, R3, 16777216 ;  /* 0x4b80000003038820 */ /* 0x000fc40000400000 */
[----:B------:R-:W-:Y:S02]  /*8ca50*/  @P6 FMUL R16, R16, 0.25 ;  /* 0x3e80000010106820 */ /* 0x000fe40000400000 */
[----:B------:R-:W-:Y:S02]  /*8ca60*/  @P6 FMUL R7, R7, 0.25 ;  /* 0x3e80000007076820 */ /* 0x000fe40000400000 */
[----:B------:R-:W-:Y:S02]  /*8ca70*/  @!P0 FMUL R28, R28, 16777216 ;  /* 0x4b8000001c1c8820 */ /* 0x000fe40000400000 */
[----:B------:R-:W-:Y:S01]  /*8ca80*/  @P6 FMUL R11, R11, 0.25 ;  /* 0x3e8000000b0b6820 */ /* 0x000fe20000400000 */
[----:B------:R0:W-:Y:S01]  /*8ca90*/  STL [R1+0x8dc], R2 ;  /* 0x0008dc0201007387 */ /* 0x0001e20000100800 */
[----:B------:R-:W-:Y:S02]  /*8caa0*/  @!P0 FMUL R6, R6, 16777216 ;  /* 0x4b80000006068820 */ /* 0x000fe40000400000 */
[----:B------:R-:W-:-:S02]  /*8cab0*/  @P6 FMUL R21, R21, 0.25 ;  /* 0x3e80000015156820 */ /* 0x000fc40000400000 */
[----:B------:R-:W-:Y:S02]  /*8cac0*/  @!P0 FMUL R20, R20, 16777216 ;  /* 0x4b80000014148820 */ /* 0x000fe40000400000 */
[----:B------:R-:W-:Y:S02]  /*8cad0*/  @P6 FMUL R5, R5, 0.25 ;  /* 0x3e80000005056820 */ /* 0x000fe40000400000 */
[----:B------:R-:W-:Y:S02]  /*8cae0*/  @!P0 FMUL R16, R16, 16777216 ;  /* 0x4b80000010108820 */ /* 0x000fe40000400000 */
[----:B------:R-:W-:Y:S02]  /*8caf0*/  @P6 FMUL R8, R8, 0.25 ;  /* 0x3e80000008086820 */ /* 0x000fe40000400000 */
[----:B------:R-:W-:Y:S01]  /*8cb00*/  @!P0 FMUL R7, R7, 16777216 ;  /* 0x4b80000007078820 */ /* 0x000fe20000400000 */
[----:B0-----:R-:W5:Y:S01]  /*8cb10*/  LDL.LU R2, [R1+0x2f94] ;  /* 0x002f940001027983 */ /* 0x001f620000300800 */
[----:B------:R0:W-:Y:S02]  /*8cb20*/  STL [R1+0x8f0], R3 ;  /* 0x0008f00301007387 */ /* 0x0001e40000100800 */
[----:B------:R-:W-:-:S02]  /*8cb30*/  @P6 FMUL R22, R22, 0.25 ;  /* 0x3e80000016166820 */ /* 0x000fc40000400000 */
[----:B------:R-:W-:Y:S02]  /*8cb40*/  @P6 FMUL R19, R19, 0.25 ;  /* 0x3e80000013136820 */ /* 0x000fe40000400000 */
[----:B------:R-:W-:Y:S02]  /*8cb50*/  @P6 FMUL R15, R15, 0.25 ;  /* 0x3e8000000f0f6820 */ /* 0x000fe40000400000 */
[----:B------:R-:W-:Y:S02]  /*8cb60*/  @P6 FMUL R13, R13, 0.25 ;  /* 0x3e8000000d0d6820 */ /* 0x000fe40000400000 */
[----:B--2---:R-:W-:Y:S02]  /*8cb70*/  @P6 FMUL R0, R0, 0.25 ;  /* 0x3e80000000006820 */ /* 0x004fe40000400000 */
[----:B------:R-:W-:Y:S02]  /*8cb80*/  @P6 FMUL R18, R18, 0.25 ;  /* 0x3e80000012126820 */ /* 0x000fe40000400000 */
[----:B------:R-:W-:-:S02]  /*8cb90*/  @P6 FMUL R12, R12, 0.25 ;  /* 0x3e8000000c0c6820 */ /* 0x000fc40000400000 */
[----:B------:R-:W-:Y:S02]  /*8cba0*/  @P6 FMUL R10, R10, 0.25 ;  /* 0x3e8000000a0a6820 */ /* 0x000fe40000400000 */
[----:B------:R-:W-:Y:S01]  /*8cbb0*/  @!P0 FMUL R11, R11, 16777216 ;  /* 0x4b8000000b0b8820 */ /* 0x000fe20000400000 */
[----:B0-----:R-:W2:Y:S01]  /*8cbc0*/  LDL.LU R3, [R1+0x2f90] ;  /* 0x002f900001037983 */ /* 0x001ea20000300800 */
[----:B------:R0:W-:Y:S02]  /*8cbd0*/  STL [R1+0x900], R28 ;  /* 0x0009001c01007387 */ /* 0x0001e40000100800 */
[----:B------:R-:W-:Y:S02]  /*8cbe0*/  STL [R1+0x910], R6 ;  /* 0x0009100601007387 */ /* 0x000fe40000100800 */
[----:B------:R-:W-:Y:S01]  /*8cbf0*/  @!P0 FMUL R21, R21, 16777216 ;  /* 0x4b80000015158820 */ /* 0x000fe20000400000 */
[----:B------:R-:W-:Y:S01]  /*8cc00*/  STL [R1+0x914], R20 ;  /* 0x0009141401007387 */ /* 0x000fe20000100800 */
[----:B------:R-:W-:-:S02]  /*8cc10*/  @!P0 FMUL R5, R5, 16777216 ;  /* 0x4b80000005058820 */ /* 0x000fc40000400000 */
[----:B------:R-:W-:Y:S02]  /*8cc20*/  STL [R1+0x920], R16 ;  /* 0x0009201001007387 */ /* 0x000fe40000100800 */
[----:B------:R-:W-:Y:S01]  /*8cc30*/  @!P0 FMUL R8, R8, 16777216 ;  /* 0x4b80000008088820 */ /* 0x000fe20000400000 */
[----:B------:R-:W-:Y:S01]  /*8cc40*/  STL [R1+0x924], R7 ;  /* 0x0009240701007387 */ /* 0x000fe20000100800 */
[----:B------:R-:W-:Y:S02]  /*8cc50*/  @!P0 FMUL R22, R22, 16777216 ;  /* 0x4b80000016168820 */ /* 0x000fe40000400000 */
[----:B------:R-:W-:Y:S02]  /*8cc60*/  STL [R1+0x938], R11 ;  /* 0x0009380b01007387 */ /* 0x000fe40000100800 */
[----:B------:R-:W-:Y:S01]  /*8cc70*/  @!P0 FMUL R19, R19, 16777216 ;  /* 0x4b80000013138820 */ /* 0x000fe20000400000 */
[----:B------:R-:W-:Y:S01]  /*8cc80*/  STL [R1+0x948], R21 ;  /* 0x0009481501007387 */ /* 0x000fe20000100800 */
[----:B------:R-:W-:-:S02]  /*8cc90*/  @!P0 FMUL R0, R0, 16777216 ;  /* 0x4b80000000008820 */ /* 0x000fc40000400000 */
[----:B------:R-:W-:Y:S02]  /*8cca0*/  STL [R1+0x94c], R5 ;  /* 0x00094c0501007387 */ /* 0x000fe40000100800 */
[----:B------:R-:W-:Y:S01]  /*8ccb0*/  @!P0 FMUL R15, R15, 16777216 ;  /* 0x4b8000000f0f8820 */ /* 0x000fe20000400000 */
[----:B------:R1:W-:Y:S01]  /*8ccc0*/  STL [R1+0x958], R8 ;  /* 0x0009580801007387 */ /* 0x0003e20000100800 */
[----:B------:R-:W-:Y:S02]  /*8ccd0*/  @!P0 FMUL R13, R13, 16777216 ;  /* 0x4b8000000d0d8820 */ /* 0x000fe40000400000 */
[----:B------:R-:W-:Y:S02]  /*8cce0*/  STL [R1+0x95c], R22 ;  /* 0x00095c1601007387 */ /* 0x000fe40000100800 */
[----:B------:R-:W-:Y:S01]  /*8ccf0*/  STL [R1+0xbd0], R19 ;  /* 0x000bd01301007387 */ /* 0x000fe20000100800 */
[----:B------:R-:W-:Y:S01]  /*8cd00*/  STL [R1+0x2d64], R0 ;  /* 0x002d640001007387 */ /* 0x000fe20000100800 */
[----:B------:R-:W-:-:S02]  /*8cd10*/  @!P0 FMUL R12, R12, 16777216 ;  /* 0x4b8000000c0c8820 */ /* 0x000fc40000400000 */
[----:B------:R3:W-:Y:S02]  /*8cd20*/  STL [R1+0xbd4], R15 ;  /* 0x000bd40f01007387 */ /* 0x0007e40000100800 */
[----:B------:R-:W-:Y:S01]  /*8cd30*/  @!P0 FMUL R18, R18, 16777216 ;  /* 0x4b80000012128820 */ /* 0x000fe20000400000 */
[----:B------:R-:W-:Y:S01]  /*8cd40*/  STL [R1+0xbdc], R13 ;  /* 0x000bdc0d01007387 */ /* 0x000fe20000100800 */
[----:B------:R-:W-:Y:S01]  /*8cd50*/  @!P0 FMUL R10, R10, 16777216 ;  /* 0x4b8000000a0a8820 */ /* 0x000fe20000400000 */
[----:B0-----:R-:W-:Y:S01]  /*8cd60*/  MOV R28, c[0x0][0x1c8] ;  /* 0x00007200001c7a02 */ /* 0x001fe20000000f00 */
[----:B------:R-:W-:Y:S01]  /*8cd70*/  STL [R1+0x2dc0], R12 ;  /* 0x002dc00c01007387 */ /* 0x000fe20000100800 */
[----:B------:R-:W-:Y:S02]  /*8cd80*/  STL [R1+0xbd8], R18 ;  /* 0x000bd81201007387 */ /* 0x000fe40000100800 */
[----:B------:R5:W-:Y:S02]  /*8cd90*/  STL [R1+0xbe0], R10 ;  /* 0x000be00a01007387 */ /* 0x000be40000100800 */
[C---:B-1----:R-:W-:Y:S01]  /*8cda0*/  IMAD R8, R28.reuse, 0x206, RZ ;  /* 0x000002061c087824 */ /* 0x042fe200078e02ff */
[----:B---3--:R-:W-:Y:S01]  /*8cdb0*/  MOV R15, R26 ;  /* 0x0000001a000f7202 */ /* 0x008fe20000000f00 */
[----:B------:R-:W-:-:S02]  /*8cdc0*/  IMAD R26, R28, 0x84, RZ ;  /* 0x000000841c1a7824 */ /* 0x000fc400078e02ff */
[----:B----4-:R-:W-:Y:S02]  /*8cdd0*/  IMAD.MOV.U32 R19, RZ, RZ, R27 ;  /* 0x000000ffff137224 */ /* 0x010fe400078e001b */
[C---:B------:R-:W-:Y:S01]  /*8cde0*/  IMAD R27, R28.reuse, 0x108, RZ ;  /* 0x000001081c1b7824 */ /* 0x040fe200078e02ff */
[----:B-----5:R-:W-:Y:S01]  /*8cdf0*/  MOV R10, R24 ;  /* 0x00000018000a7202 */ /* 0x020fe20000000f00 */
[C---:B------:R-:W-:Y:S01]  /*8ce00*/  IMAD R24, R28.reuse, 0x106, RZ ;  /* 0x000001061c187824 */ /* 0x040fe200078e02ff */
[----:B------:R-:W-:Y:S01]  /*8ce10*/  MOV R18, R25 ;  /* 0x0000001900127202 */ /* 0x000fe20000000f00 */
[----:B------:R-:W-:Y:S01]  /*8ce20*/  IMAD R25, R28, 0x42, RZ ;  /* 0x000000421c197824 */ /* 0x000fe200078e02ff */
[----:B------:R-:W-:-:S13]  /*8ce30*/  ISETP.GE.U32.AND P6, PT, R9, 0x7f800000, PT ;  /* 0x7f8000000900780c */ /* 0x000fda0003fc6070 */
[----:B------:R-:W-:-:S04]  /*8ce40*/  @P6 IMAD.MOV.U32 R13, RZ, RZ, 0x7f800000 ;  /* 0x7f800000ff0d6424 */ /* 0x000fc800078e00ff */
[----:B------:R-:W-:-:S05]  /*8ce50*/  @P6 FFMA.FTZ R17, R9, R13, +INF ;  /* 0x7f80000009116423 */ /* 0x000fca000001000d */
[----:B------:R-:W-:Y:S01]  /*8ce60*/  STL [R1+0x13bc], R17 ;  /* 0x0013bc1101007387 */ /* 0x000fe20000100800 */
[----:B------:R0:W-:Y:S02]  /*8ce70*/  STL.64 [R1+0x2f88], R8 ;  /* 0x002f880801007387 */ /* 0x0001e40000100a00 */
[----:B------:R-:W-:Y:S02]  /*8ce80*/  STL.64 [R1+0x2f78], R24 ;  /* 0x002f781801007387 */ /* 0x000fe40000100a00 */
[----:B------:R1:W-:Y:S01]  /*8ce90*/  STL.64 [R1+0x2f80], R26 ;  /* 0x002f801a01007387 */ /* 0x0003e20000100a00 */
[----:B0-----:R-:W3:Y:S01]  /*8cea0*/  LDL.LU R8, [R1+0x650] ;  /* 0x0006500001087983 */ /* 0x001ee20000300800 */
[C---:B------:R-:W-:Y:S02]  /*8ceb0*/  IMAD R21, R28.reuse, 0x296, RZ ;  /* 0x000002961c157824 */ /* 0x040fe400078e02ff */
[C---:B------:R-:W-:Y:S02]  /*8cec0*/  IMAD R20, R28.reuse, 0x15a, RZ ;  /* 0x0000015a1c147824 */ /* 0x040fe400078e02ff */
[----:B------:R-:W-:-:S02]  /*8ced0*/  IMAD R9, R28, 0x202, RZ ;  /* 0x000002021c097824 */ /* 0x000fc400078e02ff */
[----:B-1----:R-:W-:Y:S01]  /*8cee0*/  IMAD R26, R28, 0x101, RZ ;  /* 0x000001011c1a7824 */ /* 0x002fe200078e02ff */
[----:B------:R3:W-:Y:S02]  /*8cef0*/  STL.64 [R1+0x2f68], R20 ;  /* 0x002f681401007387 */ /* 0x0007e40000100a00 */
[----:B---3--:R-:W-:Y:S01]  /*8cf00*/  FSEL R20, R8, -INF , P5 ;  /* 0xff80000008147808 */ /* 0x008fe20002800000 */
[----:B------:R-:W-:-:S04]  /*8cf10*/  IADD3 R8, P5, R9, R2, RZ ;  /* 0x0000000209087210 */ /* 0x000fc80007fbe0ff */
[----:B--2---:R-:W-:Y:S01]  /*8cf20*/  LEA.HI.X.SX32 R9, R26, R3, 0x1, P5 ;  /* 0x000000031a097211 */ /* 0x004fe200028f0eff */
[----:B------:R-:W-:Y:S04]  /*8cf30*/  STL [R1+0x16c0], R20 ;  /* 0x0016c01401007387 */ /* 0x000fe80000100800 */
[----:B------:R0:W-:Y:S04]  /*8cf40*/  STL.64 [R1+0xee0], R8 ;  /* 0x000ee00801007387 */ /* 0x0001e80000100a00 */
[----:B0-----:R-:W2:Y:S01]  /*8cf50*/  LDL.LU.64 R8, [R1+0x2f88] ;  /* 0x002f880001087983 */ /* 0x001ea20000300a00 */
[----:B------:R-:W-:Y:S01]  /*8cf60*/  FSETP.NEU.AND P0, PT, R4, RZ, PT ;  /* 0x000000ff0400720b */ /* 0x000fe20003f0d000 */
[----:B------:R-:W-:-:S02]  /*8cf70*/  IMAD R4, R28, 0x102, RZ ;  /* 0x000001021c047824 */ /* 0x000fc400078e02ff */
[C---:B------:R-:W-:Y:S02]  /*8cf80*/  IMAD R20, R28.reuse, 0x81, RZ ;  /* 0x000000811c147824 */ /* 0x040fe400078e02ff */
[----:B------:R-:W-:Y:S01]  /*8cf90*/  IMAD R27, R28, 0x204, RZ ;  /* 0x000002041c1b7824 */ /* 0x000fe200078e02ff */
[----:B------:R-:W-:-:S04]  /*8cfa0*/  IADD3 R24, P6, R4, R2, RZ ;  /* 0x0000000204187210 */ /* 0x000fc80007fde0ff */
[-C--:B------:R-:W-:Y:S02]  /*8cfb0*/  LEA.HI.X.SX32 R25, R20, R3.reuse, 0x1, P6 ;  /* 0x0000000314197211 */ /* 0x080fe400030f0eff */
[-C--:B------:R-:W-:Y:S01]  /*8cfc0*/  IADD3 R26, P5, R27, R2.reuse, RZ ;  /* 0x000000021b1a7210 */ /* 0x080fe20007fbe0ff */
[----:B------:R-:W-:Y:S02]  /*8cfd0*/  IMAD R7, R28, 0x103, RZ ;  /* 0x000001031c077824 */ /* 0x000fe400078e02ff */
[----:B------:R2:W-:Y:S01]  /*8cfe0*/  STL.64 [R1+0xc30], R24 ;  /* 0x000c301801007387 */ /* 0x0005e20000100a00 */
[----:B------:R-:W-:Y:S02]  /*8cff0*/  LEA.HI.X.SX32 R27, R4, R3, 0x1, P5 ;  /* 0x00000003041b7211 */ /* 0x000fe400028f0eff */
[----:B--2---:R-:W-:Y:S01]  /*8d000*/  IADD3 R24, P6, R8, R2, RZ ;  /* 0x0000000208187210 */ /* 0x004fe20007fde0ff */
[----:B------:R-:W-:-:S03]  /*8d010*/  IMAD R8, R28, 0x160, RZ ;  /* 0x000001601c087824 */ /* 0x000fc600078e02ff */
[----:B------:R-:W-:Y:S02]  /*8d020*/  LEA.HI.X.SX32 R25, R7, R3, 0x1, P6 ;  /* 0x0000000307197211 */ /* 0x000fe400030f0eff */
[----:B------:R-:W-:Y:S01]  /*8d030*/  STL.64 [R1+0x2f40], R8 ;  /* 0x002f400801007387 */ /* 0x000fe20000100a00 */
[----:B------:R0:W-:Y:S03]  /*8d040*/  STL.64 [R1+0xee8], R26 ;  /* 0x000ee81a01007387 */ /* 0x0001e60000100a00 */
[----:B0-----:R-:W2:Y:S01]  /*8d050*/  LDL.LU.64 R26, [R1+0x2f80] ;  /* 0x002f8000011a7983 */ /* 0x001ea20000300a00 */
[----:B------:R0:W-:Y:S03]  /*8d060*/  STL.64 [R1+0xf00], R24 ;  /* 0x000f001801007387 */ /* 0x0001e60000100a00 */
[----:B0-----:R-:W3:Y:S01]  /*8d070*/  LDL.LU.64 R24, [R1+0x2f78] ;  /* 0x002f780001187983 */ /* 0x001ee20000300a00 */
[----:B------:R-:W-:-:S02]  /*8d080*/  IMAD R17, R28, 0x104, RZ ;  /* 0x000001041c117824 */ /* 0x000fc400078e02ff */
[C---:B------:R-:W-:Y:S02]  /*8d090*/  IMAD R13, R28.reuse, 0x82, RZ ;  /* 0x000000821c0d7824 */ /* 0x040fe400078e02ff */
[C---:B------:R-:W-:Y:S02]  /*8d0a0*/  IMAD R6, R28.reuse, 0x117, RZ ;  /* 0x000001171c067824 */ /* 0x040fe400078e02ff */
[C---:B------:R-:W-:Y:S02]  /*8d0b0*/  IMAD R7, R28.reuse, 0x2c0, RZ ;  /* 0x000002c01c077824 */ /* 0x040fe400078e02ff */
[----:B------:R-:W-:Y:S01]  /*8d0c0*/  IMAD R4, R28, 0x41, RZ ;  /* 0x000000411c047824 */ /* 0x000fe200078e02ff */
[-C--:B------:R-:W-:Y:S02]  /*8d0d0*/  IADD3 R20, P6, R17, R2.reuse, RZ ;  /* 0x0000000211147210 */ /* 0x080fe40007fde0ff */
[----:B------:R-:W-:Y:S01]  /*8d0e0*/  IADD3 R8, P5, R13, R2, RZ ;  /* 0x000000020d087210 */ /* 0x000fe20007fbe0ff */
[----:B------:R0:W-:Y:S02]  /*8d0f0*/  STL.64 [R1+0x2f70], R6 ;  /* 0x002f700601007387 */ /* 0x0001e40000100a00 */
[----:B------:R1:W-:Y:S01]  /*8d100*/  STL [R1+0xc28], R20 ;  /* 0x000c281401007387 */ /* 0x0003e20000100800 */
[----:B------:R-:W-:-:S05]  /*8d110*/  LEA.HI.X.SX32 R9, R4, R3, 0x1, P5 ;  /* 0x0000000304097211 */ /* 0x000fca00028f0eff */
[----:B------:R4:W-:Y:S01]  /*8d120*/  STL.64 [R1+0xd48], R8 ;  /* 0x000d480801007387 */ /* 0x0009e20000100a00 */
[----:B0-----:R-:W-:Y:S01]  /*8d130*/  MOV R6, R20 ;  /* 0x0000001400067202 */ /* 0x001fe20000000f00 */
[----:B------:R-:W-:Y:S02]  /*8d140*/  IMAD.MOV.U32 R7, RZ, RZ, R21 ;  /* 0x000000ffff077224 */ /* 0x000fe400078e0015 */
[C---:B-1----:R-:W-:Y:S02]  /*8d150*/  IMAD R20, R28.reuse, 0x208, RZ ;  /* 0x000002081c147824 */ /* 0x042fe400078e02ff */
[----:B------:R-:W-:Y:S01]  /*8d160*/  IMAD R21, R28, 0x20a, RZ ;  /* 0x0000020a1c157824 */ /* 0x000fe200078e02ff */
[-C--:B------:R-:W-:Y:S02]  /*8d170*/  LEA.HI.X.SX32 R7, R13, R3.reuse, 0x1, P6 ;  /* 0x000000030d077211 */ /* 0x080fe400030f0eff */
[-C--:B----4-:R-:W-:Y:S02]  /*8d180*/  IADD3 R8, P5, R20, R2.reuse, RZ ;  /* 0x0000000214087210 */ /* 0x090fe40007fbe0ff */
[----:B------:R-:W-:Y:S01]  /*8d190*/  IADD3 R6, P6, R21, R2, RZ ;  /* 0x0000000215067210 */ /* 0x000fe20007fde0ff */
[C---:B------:R-:W-:Y:S01]  /*8d1a0*/  IMAD R21, R28.reuse, 0x105, RZ ;  /* 0x000001051c157824 */ /* 0x040fe200078e02ff */
[----:B------:R0:W-:Y:S01]  /*8d1b0*/  STL [R1+0xc2c], R7 ;  /* 0x000c2c0701007387 */ /* 0x0001e20000100800 */
[----:B------:R-:W-:Y:S01]  /*8d1c0*/  LEA.HI.X.SX32 R9, R17, R3, 0x1, P5 ;  /* 0x0000000311097211 */ /* 0x000fe200028f0eff */
[----:B------:R-:W-:-:S02]  /*8d1d0*/  IMAD R4, R28, 0x20c, RZ ;  /* 0x0000020c1c047824 */ /* 0x000fc400078e02ff */
[C---:B------:R-:W-:Y:S02]  /*8d1e0*/  IMAD R20, R28.reuse, 0x83, RZ ;  /* 0x000000831c147824 */ /* 0x040fe400078e02ff */
[----:B------:R-:W-:Y:S01]  /*8d1f0*/  STL.64 [R1+0xef8], R8 ;  /* 0x000ef80801007387 */ /* 0x000fe20000100a00 */
[----:B0-----:R-:W-:Y:S01]  /*8d200*/  LEA.HI.X.SX32 R7, R21, R3, 0x1, P6 ;  /* 0x0000000315077211 */ /* 0x001fe200030f0eff */
[----:B------:R-:W-:-:S04]  /*8d210*/  IMAD R21, R28, 0x20e, RZ ;  /* 0x0000020e1c157824 */ /* 0x000fc800078e02ff */
[----:B------:R0:W-:Y:S02]  /*8d220*/  STL.64 [R1+0xef0], R6 ;  /* 0x000ef00601007387 */ /* 0x0001e40000100a00 */
[----:B0-----:R-:W-:Y:S01]  /*8d230*/  IADD3 R6, P6, R4, R2, RZ ;  /* 0x0000000204067210 */ /* 0x001fe20007fde0ff */
[C---:B------:R-:W-:Y:S01]  /*8d240*/  IMAD R13, R28.reuse, 0x109, RZ ;  /* 0x000001091c0d7824 */ /* 0x040fe200078e02ff */
[----:B------:R-:W-:Y:S01]  /*8d250*/  MOV R22, R10 ;  /* 0x0000000a00167202 */ /* 0x000fe20000000f00 */
[----:B------:R-:W-:Y:S02]  /*8d260*/  MOV R10, R29 ;  /* 0x0000001d000a7202 */ /* 0x000fe40000000f00 */
[C---:B------:R-:W-:Y:S02]  /*8d270*/  IMAD R29, R28.reuse, 0x10a, RZ ;  /* 0x0000010a1c1d7824 */ /* 0x040fe400078e02ff */
[C---:B------:R-:W-:Y:S02]  /*8d280*/  IMAD R11, R28.reuse, 0x216, RZ ;  /* 0x000002161c0b7824 */ /* 0x040fe400078e02ff */
[----:B------:R-:W-:-:S02]  /*8d290*/  IMAD R17, R28, 0x10d, RZ ;  /* 0x0000010d1c117824 */ /* 0x000fc400078e02ff */
[----:B------:R-:W-:Y:S01]  /*8d2a0*/  IMAD R12, R28, 0x15f, RZ ;  /* 0x0000015f1c0c7824 */ /* 0x000fe200078e02ff */
[C---:B---3--:R-:W-:Y:S02]  /*8d2b0*/  IADD3 R8, P5, R24.reuse, R2, RZ ;  /* 0x0000000218087210 */ /* 0x048fe40007fbe0ff */
[-C--:B------:R-:W-:Y:S02]  /*8d2c0*/  LEA.HI.X.SX32 R7, R24, R3.reuse, 0x1, P6 ;  /* 0x0000000318077211 */ /* 0x080fe400030f0eff */
[----:B------:R-:W-:Y:S01]  /*8d2d0*/  LEA.HI.X.SX32 R9, R20, R3, 0x1, P5 ;  /* 0x0000000314097211 */ /* 0x000fe200028f0eff */
[----:B------:R-:W-:-:S04]  /*8d2e0*/  IMAD R20, R28, 0x107, RZ ;  /* 0x000001071c147824 */ /* 0x000fc800078e02ff */
[----:B------:R0:W-:Y:S01]  /*8d2f0*/  STL.64 [R1+0xc20], R8 ;  /* 0x000c200801007387 */ /* 0x0001e20000100a00 */
[----:B------:R1:W-:Y:S01]  /*8d300*/  STL.64 [R1+0xf08], R6 ;  /* 0x000f080601007387 */ /* 0x0003e20000100a00 */
[-C--:B0-----:R-:W-:Y:S01]  /*8d310*/  IADD3 R8, P5, R21, R2.reuse, RZ ;  /* 0x0000000215087210 */ /* 0x081fe20007fbe0ff */
[----:B------:R-:W-:Y:S01]  /*8d320*/  IMAD R21, R28, 0x21, RZ ;  /* 0x000000211c157824 */ /* 0x000fe200078e02ff */
[----:B-1----:R-:W-:Y:S02]  /*8d330*/  IADD3 R6, P6, R25, R2, RZ ;  /* 0x0000000219067210 */ /* 0x002fe40007fde0ff */
[-C--:B------:R-:W-:Y:S02]  /*8d340*/  LEA.HI.X.SX32 R9, R20, R3.reuse, 0x1, P5 ;  /* 0x0000000314097211 */ /* 0x080fe400028f0eff */
[----:B------:R-:W-:-:S03]  /*8d350*/  LEA.HI.X.SX32 R7, R21, R3, 0x1, P6 ;  /* 0x0000000315077211 */ /* 0x000fc600030f0eff */
[----:B------:R2:W-:Y:S02]  /*8d360*/  STL.64 [R1+0xf20], R8 ;  /* 0x000f200801007387 */ /* 0x0005e40000100a00 */
[----:B------:R0:W-:Y:S02]  /*8d370*/  STL.64 [R1+0xdd0], R6 ;  /* 0x000dd00601007387 */ /* 0x0001e40000100a00 */
[C---:B------:R-:W-:Y:S02]  /*8d380*/  IMAD R20, R28.reuse, 0x210, RZ ;  /* 0x000002101c147824 */ /* 0x040fe400078e02ff */
[----:B------:R-:W-:Y:S01]  /*8d390*/  IMAD R21, R28, 0x212, RZ ;  /* 0x000002121c157824 */ /* 0x000fe200078e02ff */
[-C--:B--2---:R-:W-:Y:S02]  /*8d3a0*/  IADD3 R8, P5, R26, R2.reuse, RZ ;  /* 0x000000021a087210 */ /* 0x084fe40007fbe0ff */
[----:B0-----:R-:W-:Y:S02]  /*8d3b0*/  IADD3 R6, P6, R27, R2, RZ ;  /* 0x000000021b067210 */ /* 0x001fe40007fde0ff */
[----:B------:R-:W-:-:S02]  /*8d3c0*/  LEA.HI.X.SX32 R9, R25, R3, 0x1, P5 ;  /* 0x0000000319097211 */ /* 0x000fc400028f0eff */
[----:B------:R-:W-:-:S03]  /*8d3d0*/  LEA.HI.X.SX32 R7, R26, R3, 0x1, P6 ;  /* 0x000000031a077211 */ /* 0x000fc600030f0eff */
[----:B------:R0:W-:Y:S02]  /*8d3e0*/  STL.64 [R1+0xd40], R8 ;  /* 0x000d400801007387 */ /* 0x0001e40000100a00 */
[----:B------:R1:W-:Y:S01]  /*8d3f0*/  STL.64 [R1+0xc18], R6 ;  /* 0x000c180601007387 */ /* 0x0003e20000100a00 */
[-C--:B0-----:R-:W-:Y:S02]  /*8d400*/  IADD3 R8, P5, R20, R2.reuse, RZ ;  /* 0x0000000214087210 */ /* 0x081fe40007fbe0ff */
[----:B-1----:R-:W-:Y:S01]  /*8d410*/  IADD3 R6, P6, R21, R2, RZ ;  /* 0x0000000215067210 */ /* 0x002fe20007fde0ff */
[C---:B------:R-:W-:Y:S01]  /*8d420*/  IMAD R20, R28.reuse, 0x214, RZ ;  /* 0x000002141c147824 */ /* 0x040fe200078e02ff */
[-C--:B------:R-:W-:Y:S02]  /*8d430*/  LEA.HI.X.SX32 R9, R27, R3.reuse, 0x1, P5 ;  /* 0x000000031b097211 */ /* 0x080fe400028f0eff */
[----:B------:R-:W-:Y:S01]  /*8d440*/  LEA.HI.X.SX32 R7, R13, R3, 0x1, P6 ;  /* 0x000000030d077211 */ /* 0x000fe200030f0eff */
[----:B------:R-:W-:-:S02]  /*8d450*/  IMAD R21, R28, 0x85, RZ ;  /* 0x000000851c157824 */ /* 0x000fc400078e02ff */
[----:B------:R0:W-:Y:S02]  /*8d460*/  STL.64 [R1+0xf18], R8 ;  /* 0x000f180801007387 */ /* 0x0001e40000100a00 */
[----:B------:R1:W-:Y:S02]  /*8d470*/  STL.64 [R1+0xf10], R6 ;  /* 0x000f100601007387 */ /* 0x0003e40000100a00 */
[----:B------:R-:W-:Y:S01]  /*8d480*/  IMAD R13, R28, 0x10b, RZ ;  /* 0x0000010b1c0d7824 */ /* 0x000fe200078e02ff */
[-C--:B0-----:R-:W-:Y:S02]  /*8d490*/  IADD3 R8, P5, R29, R2.reuse, RZ ;  /* 0x000000021d087210 */ /* 0x081fe40007fbe0ff */
[-C--:B-1----:R-:W-:Y:S02]  /*8d4a0*/  IADD3 R6, P6, R20, R2.reuse, RZ ;  /* 0x0000000214067210 */ /* 0x082fe40007fde0ff */
[-C--:B------:R-:W-:Y:S02]  /*8d4b0*/  LEA.HI.X.SX32 R9, R21, R3.reuse, 0x1, P5 ;  /* 0x0000000315097211 */ /* 0x080fe400028f0eff */
[-C--:B------:R-:W-:Y:S01]  /*8d4c0*/  LEA.HI.X.SX32 R7, R29, R3.reuse, 0x1, P6 ;  /* 0x000000031d077211 */ /* 0x080fe200030f0eff */
[C---:B------:R-:W-:Y:S01]  /*8d4d0*/  IMAD R21, R28.reuse, 0x86, RZ ;  /* 0x000000861c157824 */ /* 0x040fe200078e02ff */
[----:B------:R-:W-:Y:S01]  /*8d4e0*/  IADD3 R24, P5, R11, R2, RZ ;  /* 0x000000020b187210 */ /* 0x000fe20007fbe0ff */
[----:B------:R0:W-:Y:S02]  /*8d4f0*/  STL.64 [R1+0xc10], R8 ;  /* 0x000c100801007387 */ /* 0x0001e40000100a00 */
[----:B------:R1:W-:Y:S01]  /*8d500*/  STL.64 [R1+0xf28], R6 ;  /* 0x000f280601007387 */ /* 0x0003e20000100a00 */
[----:B------:R-:W-:Y:S01]  /*8d510*/  LEA.HI.X.SX32 R25, R13, R3, 0x1, P5 ;  /* 0x000000030d197211 */ /* 0x000fe200028f0eff */
[----:B------:R-:W-:-:S02]  /*8d520*/  IMAD R20, R28, 0x10c, RZ ;  /* 0x0000010c1c147824 */ /* 0x000fc400078e02ff */
[C---:B0-----:R-:W-:Y:S01]  /*8d530*/  IMAD R8, R28.reuse, 0x43, RZ ;  /* 0x000000431c087824 */ /* 0x041fe200078e02ff */
[----:B-1----:R-:W-:Y:S01]  /*8d540*/  IADD3 R6, P6, R21, R2, RZ ;  /* 0x0000000215067210 */ /* 0x002fe20007fde0ff */
[----:B------:R-:W-:-:S03]  /*8d550*/  IMAD R9, R28, 0x218, RZ ;  /* 0x000002181c097824 */ /* 0x000fc600078e02ff */
[-C--:B------:R-:W-:Y:S01]  /*8d560*/  LEA.HI.X.SX32 R7, R8, R3.reuse, 0x1, P6 ;  /* 0x0000000308077211 */ /* 0x080fe200030f0eff */
[----:B------:R0:W-:Y:S04]  /*8d570*/  STL.64 [R1+0xf40], R24 ;  /* 0x000f401801007387 */ /* 0x0001e80000100a00 */
[----:B------:R1:W-:Y:S01]  /*8d580*/  STL.64 [R1+0xd38], R6 ;  /* 0x000d380601007387 */ /* 0x0003e20000100a00 */
[-C--:B0-----:R-:W-:Y:S02]  /*8d590*/  IADD3 R24, P5, R20, R2.reuse, RZ ;  /* 0x0000000214187210 */ /* 0x081fe40007fbe0ff */
[----:B-1----:R-:W-:Y:S02]  /*8d5a0*/  IADD3 R6, P6, R9, R2, RZ ;  /* 0x0000000209067210 */ /* 0x002fe40007fde0ff */
[----:B------:R-:W-:Y:S01]  /*8d5b0*/  LEA.HI.X.SX32 R25, R21, R3, 0x1, P5 ;  /* 0x0000000315197211 */ /* 0x000fe200028f0eff */
[----:B------:R-:W-:-:S02]  /*8d5c0*/  IMAD R9, R28, 0x21a, RZ ;  /* 0x0000021a1c097824 */ /* 0x000fc400078e02ff */
[----:B------:R-:W-:Y:S01]  /*8d5d0*/  IMAD R21, R28, 0x10e, RZ ;  /* 0x0000010e1c157824 */ /* 0x000fe200078e02ff */
[----:B------:R-:W-:Y:S01]  /*8d5e0*/  LEA.HI.X.SX32 R7, R20, R3, 0x1, P6 ;  /* 0x0000000314077211 */ /* 0x000fe200030f0eff */
[----:B------:R0:W-:Y:S04]  /*8d5f0*/  STL.64 [R1+0xc08], R24 ;  /* 0x000c081801007387 */ /* 0x0001e80000100a00 */
[----:B------:R1:W-:Y:S02]  /*8d600*/  STL.64 [R1+0xf38], R6 ;  /* 0x000f380601007387 */ /* 0x0003e40000100a00 */
[C---:B------:R-:W-:Y:S02]  /*8d610*/  IMAD R8, R28.reuse, 0x21c, RZ ;  /* 0x0000021c1c087824 */ /* 0x040fe400078e02ff */
[----:B------:R-:W-:-:S02]  /*8d620*/  IMAD R13, R28, 0xb2, RZ ;  /* 0x000000b21c0d7824 */ /* 0x000fc400078e02ff */
[C---:B------:R-:W-:Y:S01]  /*8d630*/  IMAD R20, R28.reuse, 0x21e, RZ ;  /* 0x0000021e1c147824 */ /* 0x040fe200078e02ff */
[-C--:B0-----:R-:W-:Y:S01]  /*8d640*/  IADD3 R24, P5, R9, R2.reuse, RZ ;  /* 0x0000000209187210 */ /* 0x081fe20007fbe0ff */
[----:B------:R-:W-:Y:S01]  /*8d650*/  IMAD R9, R28, 0x87, RZ ;  /* 0x000000871c097824 */ /* 0x000fe200078e02ff */
[-C--:B-1----:R-:W-:Y:S02]  /*8d660*/  IADD3 R6, P6, R21, R2.reuse, RZ ;  /* 0x0000000215067210 */ /* 0x082fe40007fde0ff */
[-C--:B------:R-:W-:Y:S01]  /*8d670*/  LEA.HI.X.SX32 R25, R17, R3.reuse, 0x1, P5 ;  /* 0x0000000311197211 */ /* 0x080fe200028f0eff */
[-C--:B------:R-:W-:Y:S01]  /*8d680*/  IADD3 R26, P5, R8, R2.reuse, RZ ;  /* 0x00000002081a7210 */ /* 0x080fe20007fbe0ff */
[-C--:B------:R-:W-:Y:S01]  /*8d690*/  LEA.HI.X.SX32 R7, R9, R3.reuse, 0x1, P6 ;  /* 0x0000000309077211 */ /* 0x080fe200030f0eff */
[----:B------:R-:W-:Y:S01]  /*8d6a0*/  STL.64 [R1+0x2f48], R12 ;  /* 0x002f480c01007387 */ /* 0x000fe20000100a00 */
[C---:B------:R-:W-:Y:S01]  /*8d6b0*/  IMAD R9, R28.reuse, 0x22, RZ ;  /* 0x000000221c097824 */ /* 0x040fe200078e02ff */
[----:B------:R-:W-:Y:S01]  /*8d6c0*/  LEA.HI.X.SX32 R27, R21, R3, 0x1, P5 ;  /* 0x00000003151b7211 */ /* 0x000fe200028f0eff */
[C---:B------:R-:W-:Y:S01]  /*8d6d0*/  IMAD R8, R28.reuse, 0x10f, RZ ;  /* 0x0000010f1c087824 */ /* 0x040fe200078e02ff */
[----:B------:R0:W-:Y:S01]  /*8d6e0*/  STL.64 [R1+0xc00], R6 ;  /* 0x000c000601007387 */ /* 0x0001e20000100a00 */
[----:B------:R-:W-:Y:S02]  /*8d6f0*/  STL.64 [R1+0xf30], R24 ;  /* 0x000f301801007387 */ /* 0x000fe40000100a00 */
[----:B------:R1:W-:Y:S02]  /*8d700*/  STL.64 [R1+0xf48], R26 ;  /* 0x000f481a01007387 */ /* 0x0003e40000100a00 */
[----:B------:R-:W-:Y:S01]  /*8d710*/  IMAD R21, R28, 0x11, RZ ;  /* 0x000000111c157824 */ /* 0x000fe200078e02ff */
[-C--:B0-----:R-:W-:Y:S01]  /*8d720*/  IADD3 R6, P6, R20, R2.reuse, RZ ;  /* 0x0000000214067210 */ /* 0x081fe20007fde0ff */
[----:B------:R-:W-:Y:S01]  /*8d730*/  IMAD R20, R28, 0x44, RZ ;  /* 0x000000441c147824 */ /* 0x000fe200078e02ff */
[----:B-1----:R-:W-:-:S02]  /*8d740*/  IADD3 R26, P5, R9, R2, RZ ;  /* 0x00000002091a7210 */ /* 0x002fc40007fbe0ff */
[-C--:B------:R-:W-:Y:S01]  /*8d750*/  LEA.HI.X.SX32 R7, R8, R3.reuse, 0x1, P6 ;  /* 0x0000000308077211 */ /* 0x080fe200030f0eff */
[C---:B------:R-:W-:Y:S01]  /*8d760*/  IMAD R17, R28.reuse, 0x88, RZ ;  /* 0x000000881c117824 */ /* 0x040fe200078e02ff */
[----:B------:R-:W-:Y:S01]  /*8d770*/  LEA.HI.X.SX32 R27, R21, R3, 0x1, P5 ;  /* 0x00000003151b7211 */ /* 0x000fe200028f0eff */
[----:B------:R-:W-:Y:S02]  /*8d780*/  IMAD R21, R28, 0x110, RZ ;  /* 0x000001101c157824 */ /* 0x000fe400078e02ff */
[----:B------:R0:W-:Y:S02]  /*8d790*/  STL.64 [R1+0xf60], R6 ;  /* 0x000f600601007387 */ /* 0x0001e40000100a00 */
[----:B------:R1:W-:Y:S01]  /*8d7a0*/  STL.64 [R1+0xe10], R26 ;  /* 0x000e101a01007387 */ /* 0x0003e20000100a00 */
[-C--:B0-----:R-:W-:Y:S02]  /*8d7b0*/  IADD3 R6, P6, R20, R2.reuse, RZ ;  /* 0x0000000214067210 */ /* 0x081fe40007fde0ff */
[----:B-1----:R-:W-:-:S02]  /*8d7c0*/  IADD3 R26, P5, R17, R2, RZ ;  /* 0x00000002111a7210 */ /* 0x002fc40007fbe0ff */
[-C--:B------:R-:W-:Y:S01]  /*8d7d0*/  LEA.HI.X.SX32 R7, R9, R3.reuse, 0x1, P6 ;  /* 0x0000000309077211 */ /* 0x080fe200030f0eff */
[-C--:B------:R-:W-:Y:S01]  /*8d7e0*/  IADD3 R8, P6, R21, R2.reuse, RZ ;  /* 0x0000000215087210 */ /* 0x080fe20007fde0ff */
[-C--:B------:R-:W-:Y:S01]  /*8d7f0*/  LEA.HI.X.SX32 R27, R20, R3.reuse, 0x1, P5 ;  /* 0x00000003141b7211 */ /* 0x080fe200028f0eff */
[C---:B------:R-:W-:Y:S02]  /*8d800*/  IMAD R20, R28.reuse, 0x222, RZ ;  /* 0x000002221c147824 */ /* 0x040fe400078e02ff */
[----:B------:R-:W-:Y:S01]  /*8d810*/  LEA.HI.X.SX32 R9, R17, R3, 0x1, P6 ;  /* 0x0000000311097211 */ /* 0x000fe200030f0eff */
[----:B------:R0:W-:Y:S01]  /*8d820*/  STL.64 [R1+0xdc8], R6 ;  /* 0x000dc80601007387 */ /* 0x0001e20000100a00 */
[----:B------:R-:W-:Y:S03]  /*8d830*/  STL.64 [R1+0xd30], R26 ;  /* 0x000d301a01007387 */ /* 0x000fe60000100a00 */
[----:B------:R1:W-:Y:S01]  /*8d840*/  STL.64 [R1+0xbf8], R8 ;  /* 0x000bf80801007387 */ /* 0x0003e20000100a00 */
[----:B0-----:R-:W-:Y:S01]  /*8d850*/  IMAD R7, R28, 0x220, RZ ;  /* 0x000002201c077824 */ /* 0x001fe200078e02ff */
[----:B-1----:R-:W-:-:S04]  /*8d860*/  IADD3 R8, P6, R20, R2, RZ ;  /* 0x0000000214087210 */ /* 0x002fc80007fde0ff */
[----:B------:R-:W-:Y:S01]  /*8d870*/  IADD3 R6, P5, R7, R2, RZ ;  /* 0x0000000207067210 */ /* 0x000fe20007fbe0ff */
[----:B------:R-:W-:-:S03]  /*8d880*/  IMAD R20, R28, 0x111, RZ ;  /* 0x000001111c147824 */ /* 0x000fc600078e02ff */
[-C--:B------:R-:W-:Y:S02]  /*8d890*/  LEA.HI.X.SX32 R7, R21, R3.reuse, 0x1, P5 ;  /* 0x0000000315077211 */ /* 0x080fe400028f0eff */
[----:B------:R-:W-:Y:S01]  /*8d8a0*/  LEA.HI.X.SX32 R9, R20, R3, 0x1, P6 ;  /* 0x0000000314097211 */ /* 0x000fe200030f0eff */
[C---:B------:R-:W-:Y:S02]  /*8d8b0*/  IMAD R17, R28.reuse, 0x112, RZ ;  /* 0x000001121c117824 */ /* 0x040fe400078e02ff */
[----:B------:R0:W-:Y:S02]  /*8d8c0*/  STL.64 [R1+0xf58], R6 ;  /* 0x000f580601007387 */ /* 0x0001e40000100a00 */
[----:B------:R1:W-:Y:S01]  /*8d8d0*/  STL.64 [R1+0xf50], R8 ;  /* 0x000f500801007387 */ /* 0x0003e20000100a00 */
[----:B0-----:R-:W-:Y:S01]  /*8d8e0*/  IADD3 R6, P5, R17, R2, RZ ;  /* 0x0000000211067210 */ /* 0x001fe20007fbe0ff */
[----:B-1----:R-:W-:-:S05]  /*8d8f0*/  IMAD R8, R28, 0x89, RZ ;  /* 0x000000891c087824 */ /* 0x002fca00078e02ff */
[----:B------:R-:W-:-:S05]  /*8d900*/  LEA.HI.X.SX32 R7, R8, R3, 0x1, P5 ;  /* 0x0000000308077211 */ /* 0x000fca00028f0eff */
[----:B------:R0:W-:Y:S04]  /*8d910*/  STL.64 [R1+0xbf0], R6 ;  /* 0x000bf00601007387 */ /* 0x0001e80000100a00 */
[----:B0-----:R-:W2:Y:S01]  /*8d920*/  LDL.LU.64 R6, [R1+0x2f70] ;  /* 0x002f700001067983 */ /* 0x001ea20000300a00 */
[C---:B------:R-:W-:Y:S02]  /*8d930*/  IMAD R21, R28.reuse, 0x224, RZ ;  /* 0x000002241c157824 */ /* 0x040fe400078e02ff */
[C---:B------:R-:W-:Y:S02]  /*8d940*/  IMAD R9, R28.reuse, 0x226, RZ ;  /* 0x000002261c097824 */ /* 0x040fe400078e02ff */
[C---:B------:R-:W-:Y:S01]  /*8d950*/  IMAD R26, R28.reuse, 0x8a, RZ ;  /* 0x0000008a1c1a7824 */ /* 0x040fe200078e02ff */
[-C--:B------:R-:W-:Y:S01]  /*8d960*/  IADD3 R20, P6, R21, R2.reuse, RZ ;  /* 0x0000000215147210 */ /* 0x080fe20007fde0ff */
[----:B------:R-:W-:Y:S01]  /*8d970*/  IMAD R27, R28, 0x113, RZ ;  /* 0x000001131c1b7824 */ /* 0x000fe200078e02ff */
[----:B------:R-:W-:-:S02]  /*8d980*/  IADD3 R8, P5, R9, R2, RZ ;  /* 0x0000000209087210 */ /* 0x000fc40007fbe0ff */
[-C--:B------:R-:W-:Y:S01]  /*8d990*/  LEA.HI.X.SX32 R21, R17, R3.reuse, 0x1, P6 ;  /* 0x0000000311157211 */ /* 0x080fe200030f0eff */
[----:B------:R-:W-:Y:S01]  /*8d9a0*/  IMAD R17, R28, 0x166, RZ ;  /* 0x000001661c117824 */ /* 0x000fe200078e02ff */
[----:B------:R-:W-:Y:S01]  /*8d9b0*/  IADD3 R12, P6, R26, R2, RZ ;  /* 0x000000021a0c7210 */ /* 0x000fe20007fde0ff */
[C---:B------:R-:W-:Y:S01]  /*8d9c0*/  IMAD R16, R28.reuse, 0x156, RZ ;  /* 0x000001561c107824 */ /* 0x040fe200078e02ff */
[----:B------:R-:W-:Y:S01]  /*8d9d0*/  LEA.HI.X.SX32 R9, R27, R3, 0x1, P5 ;  /* 0x000000031b097211 */ /* 0x000fe200028f0eff */
[----:B------:R0:W-:Y:S01]  /*8d9e0*/  STL.64 [R1+0xf68], R20 ;  /* 0x000f681401007387 */ /* 0x0001e20000100a00 */
[----:B------:R-:W-:-:S03]  /*8d9f0*/  IMAD R25, R28, 0x114, RZ ;  /* 0x000001141c197824 */ /* 0x000fc600078e02ff */
[----:B0-----:R-:W3:Y:S01]  /*8da00*/  LDL.LU.64 R20, [R1+0x2f68] ;  /* 0x002f680001147983 */ /* 0x001ee20000300a00 */
[----:B------:R-:W-:Y:S02]  /*8da10*/  STL [R1+0x2f5c], R17 ;  /* 0x002f5c1101007387 */ /* 0x000fe40000100800 */
[----:B------:R-:W-:Y:S02]  /*8da20*/  STL [R1+0xd28], R12 ;  /* 0x000d280c01007387 */ /* 0x000fe40000100800 */
[----:B------:R0:W-:Y:S01]  /*8da30*/  STL [R1+0x2f60], R16 ;  /* 0x002f601001007387 */ /* 0x0001e20000100800 */
[----:B------:R1:W-:Y:S01]  /*8da40*/  STL.64 [R1+0xf80], R8 ;  /* 0x000f800801007387 */ /* 0x0003e20000100a00 */
[----:B0-----:R-:W-:Y:S01]  /*8da50*/  MOV R16, R12 ;  /* 0x0000000c00107202 */ /* 0x001fe20000000f00 */
[----:B------:R-:W-:Y:S02]  /*8da60*/  IADD3 R12, P5, R25, R2, RZ ;  /* 0x00000002190c7210 */ /* 0x000fe40007fbe0ff */
[----:B-1----:R-:W-:-:S02]  /*8da70*/  IMAD R8, R28, 0x45, RZ ;  /* 0x000000451c087824 */ /* 0x002fc400078e02ff */
[----:B------:R-:W-:Y:S01]  /*8da80*/  IMAD R9, R28, 0x228, RZ ;  /* 0x000002281c097824 */ /* 0x000fe200078e02ff */
[----:B------:R-:W-:Y:S01]  /*8da90*/  MOV R17, R13 ;  /* 0x0000000d00117202 */ /* 0x000fe20000000f00 */
[-C--:B------:R-:W-:Y:S01]  /*8daa0*/  LEA.HI.X.SX32 R13, R26, R3.reuse, 0x1, P5 ;  /* 0x000000031a0d7211 */ /* 0x080fe200028f0eff */
[----:B------:R-:W-:Y:S01]  /*8dab0*/  LEA.HI.X.SX32 R17, R8, R3, 0x1, P6 ;  /* 0x0000000308117211 */ /* 0x000fe200030f0eff */
[----:B------:R-:W-:Y:S01]  /*8dac0*/  IMAD R8, R28, 0x22a, RZ ;  /* 0x0000022a1c087824 */ /* 0x000fe200078e02ff */
[----:B------:R-:W-:-:S03]  /*8dad0*/  IADD3 R16, P6, R9, R2, RZ ;  /* 0x0000000209107210 */ /* 0x000fc60007fde0ff */
[----:B------:R0:W-:Y:S01]  /*8dae0*/  STL [R1+0xd2c], R17 ;  /* 0x000d2c1101007387 */ /* 0x0001e20000100800 */
[----:B------:R1:W-:Y:S02]  /*8daf0*/  STL.64 [R1+0xbe8], R12 ;  /* 0x000be80c01007387 */ /* 0x0003e40000100a00 */
[C---:B------:R-:W-:Y:S02]  /*8db00*/  IMAD R9, R28.reuse, 0x116, RZ ;  /* 0x000001161c097824 */ /* 0x040fe400078e02ff */
[----:B------:R-:W-:Y:S01]  /*8db10*/  IMAD R26, R28, 0x22c, RZ ;  /* 0x0000022c1c1a7824 */ /* 0x000fe200078e02ff */
[----:B0-----:R-:W-:Y:S02]  /*8db20*/  LEA.HI.X.SX32 R17, R25, R3, 0x1, P6 ;  /* 0x0000000319117211 */ /* 0x001fe400030f0eff */
[----:B-1----:R-:W-:Y:S01]  /*8db30*/  IADD3 R12, P5, R8, R2, RZ ;  /* 0x00000002080c7210 */ /* 0x002fe20007fbe0ff */
[C---:B------:R-:W-:Y:S02]  /*8db40*/  IMAD R8, R28.reuse, 0x115, RZ ;  /* 0x000001151c087824 */ /* 0x040fe400078e02ff */
[----:B------:R0:W-:Y:S01]  /*8db50*/  STL.64 [R1+0xf78], R16 ;  /* 0x000f781001007387 */ /* 0x0001e20000100a00 */
[----:B------:R-:W-:-:S02]  /*8db60*/  IMAD R25, R28, 0x8b, RZ ;  /* 0x0000008b1c197824 */ /* 0x000fc400078e02ff */
[----:B------:R-:W-:Y:S01]  /*8db70*/  LEA.HI.X.SX32 R13, R8, R3, 0x1, P5 ;  /* 0x00000003080d7211 */ /* 0x000fe200028f0eff */
[----:B------:R-:W-:Y:S01]  /*8db80*/  IMAD R8, R28, 0x22e, RZ ;  /* 0x0000022e1c087824 */ /* 0x000fe200078e02ff */
[----:B0-----:R-:W-:-:S03]  /*8db90*/  IADD3 R16, P6, R9, R2, RZ ;  /* 0x0000000209107210 */ /* 0x001fc60007fde0ff */
[----:B------:R0:W-:Y:S01]  /*8dba0*/  STL.64 [R1+0xf70], R12 ;  /* 0x000f700c01007387 */ /* 0x0001e20000100a00 */
[----:B------:R-:W-:-:S05]  /*8dbb0*/  LEA.HI.X.SX32 R17, R25, R3, 0x1, P6 ;  /* 0x0000000319117211 */ /* 0x000fca00030f0eff */
[----:B------:R1:W-:Y:S01]  /*8dbc0*/  STL.64 [R1+0xbb8], R16 ;  /* 0x000bb81001007387 */ /* 0x0003e20000100a00 */
[----:B0-----:R-:W-:-:S04]  /*8dbd0*/  IADD3 R12, P5, R26, R2, RZ ;  /* 0x000000021a0c7210 */ /* 0x001fc80007fbe0ff */
[----:B------:R-:W-:Y:S02]  /*8dbe0*/  LEA.HI.X.SX32 R13, R9, R3, 0x1, P5 ;  /* 0x00000003090d7211 */ /* 0x000fe400028f0eff */
[-C--:B-1----:R-:W-:Y:S01]  /*8dbf0*/  IADD3 R16, P6, R8, R2.reuse, RZ ;  /* 0x0000000208107210 */ /* 0x082fe20007fde0ff */
[C---:B------:R-:W-:Y:S02]  /*8dc00*/  IMAD R8, R28.reuse, 0x46, RZ ;  /* 0x000000461c087824 */ /* 0x040fe400078e02ff */
[----:B------:R0:W-:Y:S01]  /*8dc10*/  STL.64 [R1+0xf88], R12 ;  /* 0x000f880c01007387 */ /* 0x0001e20000100a00 */
[C---:B------:R-:W-:Y:S02]  /*8dc20*/  IMAD R26, R28.reuse, 0x23, RZ ;  /* 0x000000231c1a7824 */ /* 0x040fe400078e02ff */
[C---:B------:R-:W-:Y:S02]  /*8dc30*/  IMAD R25, R28.reuse, 0x8c, RZ ;  /* 0x0000008c1c197824 */ /* 0x040fe400078e02ff */
[----:B------:R-:W-:Y:S01]  /*8dc40*/  IMAD R9, R28, 0x118, RZ ;  /* 0x000001181c097824 */ /* 0x000fe200078e02ff */
[----:B0-----:R-:W-:-:S04]  /*8dc50*/  IADD3 R12, P5, R8, R2, RZ ;  /* 0x00000002080c7210 */ /* 0x001fc80007fbe0ff */
[-C--:B------:R-:W-:Y:S01]  /*8dc60*/  LEA.HI.X.SX32 R13, R26, R3.reuse, 0x1, P5 ;  /* 0x000000031a0d7211 */ /* 0x080fe200028f0eff */
[C---:B------:R-:W-:Y:S02]  /*8dc70*/  IMAD R26, R28.reuse, 0x230, RZ ;  /* 0x000002301c1a7824 */ /* 0x040fe400078e02ff */
[C---:B------:R-:W-:Y:S02]  /*8dc80*/  IMAD R29, R28.reuse, 0x11a, RZ ;  /* 0x0000011a1c1d7824 */ /* 0x040fe400078e02ff */
[C---:B------:R-:W-:Y:S02]  /*8dc90*/  IMAD R24, R28.reuse, 0x164, RZ ;  /* 0x000001641c187824 */ /* 0x040fe400078e02ff */
[C---:B------:R-:W-:Y:S02]  /*8dca0*/  IMAD R27, R28.reuse, 0x234, RZ ;  /* 0x000002341c1b7824 */ /* 0x040fe400078e02ff */
[----:B------:R-:W-:Y:S01]  /*8dcb0*/  IMAD R5, R28, 0x9, RZ ;  /* 0x000000091c057824 */ /* 0x000fe200078e02ff */
[----:B--2---:R-:W-:Y:S01]  /*8dcc0*/  LEA.HI.X.SX32 R17, R6, R3, 0x1, P6 ;  /* 0x0000000306117211 */ /* 0x004fe200030f0eff */
[----:B------:R-:W-:-:S04]  /*8dcd0*/  IMAD R6, R28, 0x2d, RZ ;  /* 0x0000002d1c067824 */ /* 0x000fc800078e02ff */
[----:B------:R0:W-:Y:S01]  /*8dce0*/  STL.64 [R1+0xfa0], R16 ;  /* 0x000fa01001007387 */ /* 0x0001e20000100a00 */
[----:B------:R-:W-:Y:S02]  /*8dcf0*/  STL.64 [R1+0x2f50], R6 ;  /* 0x002f500601007387 */ /* 0x000fe40000100a00 */
[----:B------:R1:W-:Y:S01]  /*8dd00*/  STL.64 [R1+0xdc0], R12 ;  /* 0x000dc00c01007387 */ /* 0x0003e20000100a00 */
[-C--:B0-----:R-:W-:Y:S02]  /*8dd10*/  IADD3 R16, P6, R25, R2.reuse, RZ ;  /* 0x0000000219107210 */ /* 0x081fe40007fde0ff */
[-C--:B-1----:R-:W-:Y:S02]  /*8dd20*/  IADD3 R12, P5, R9, R2.reuse, RZ ;  /* 0x00000002090c7210 */ /* 0x082fe40007fbe0ff */
[-C--:B------:R-:W-:Y:S01]  /*8dd30*/  LEA.HI.X.SX32 R17, R8, R3.reuse, 0x1, P6 ;  /* 0x0000000308117211 */ /* 0x080fe200030f0eff */
[----:B------:R-:W-:Y:S01]  /*8dd40*/  IADD3 R6, P6, R26, R2, RZ ;  /* 0x000000021a067210 */ /* 0x000fe20007fde0ff */
[----:B------:R-:W-:Y:S01]  /*8dd50*/  LEA.HI.X.SX32 R13, R25, R3, 0x1, P5 ;  /* 0x00000003190d7211 */ /* 0x000fe200028f0eff */
[----:B------:R-:W-:-:S02]  /*8dd60*/  IMAD R8, R28, 0x232, RZ ;  /* 0x000002321c087824 */ /* 0x000fc400078e02ff */
[-C--:B------:R-:W-:Y:S01]  /*8dd70*/  LEA.HI.X.SX32 R7, R9, R3.reuse, 0x1, P6 ;  /* 0x0000000309077211 */ /* 0x080fe200030f0eff */
[----:B------:R0:W-:Y:S01]  /*8dd80*/  STL.64 [R1+0xd20], R16 ;  /* 0x000d201001007387 */ /* 0x0001e20000100a00 */
[----:B------:R1:W-:Y:S02]  /*8dd90*/  STL.64 [R1+0xbb0], R12 ;  /* 0x000bb00c01007387 */ /* 0x0003e40000100a00 */
[C---:B------:R-:W-:Y:S01]  /*8dda0*/  IMAD R25, R28.reuse, 0xb4, RZ ;  /* 0x000000b41c197824 */ /* 0x040fe200078e02ff */
[----:B------:R2:W-:Y:S01]  /*8ddb0*/  STL.64 [R1+0xf98], R6 ;  /* 0x000f980601007387 */ /* 0x0005e20000100a00 */
[----:B0-----:R-:W-:Y:S01]  /*8ddc0*/  IMAD R17, R28, 0x119, RZ ;  /* 0x000001191c117824 */ /* 0x001fe200078e02ff */
[-C--:B-1----:R-:W-:Y:S01]  /*8ddd0*/  IADD3 R12, P5, R8, R2.reuse, RZ ;  /* 0x00000002080c7210 */ /* 0x082fe20007fbe0ff */
[C---:B------:R-:W-:Y:S01]  /*8dde0*/  IMAD R8, R28.reuse, 0x8d, RZ ;  /* 0x0000008d1c087824 */ /* 0x040fe200078e02ff */
[-C--:B--2---:R-:W-:Y:S02]  /*8ddf0*/  IADD3 R6, P6, R29, R2.reuse, RZ ;  /* 0x000000021d067210 */ /* 0x084fe40007fde0ff */
[-C--:B------:R-:W-:Y:S01]  /*8de00*/  LEA.HI.X.SX32 R13, R17, R3.reuse, 0x1, P5 ;  /* 0x00000003110d7211 */ /* 0x080fe200028f0eff */
[----:B------:R-:W-:Y:S01]  /*8de10*/  IMAD R9, R28, 0x236, RZ ;  /* 0x000002361c097824 */ /* 0x000fe200078e02ff */
[-C--:B------:R-:W-:Y:S01]  /*8de20*/  LEA.HI.X.SX32 R7, R8, R3.reuse, 0x1, P6 ;  /* 0x0000000308077211 */ /* 0x080fe200030f0eff */
[----:B------:R-:W-:Y:S02]  /*8de30*/  STL.64 [R1+0x2f30], R24 ;  /* 0x002f301801007387 */ /* 0x000fe40000100a00 */
[----:B------:R0:W-:Y:S02]  /*8de40*/  STL.64 [R1+0xf90], R12 ;  /* 0x000f900c01007387 */ /* 0x0001e40000100a00 */
[C---:B------:R-:W-:Y:S01]  /*8de50*/  IMAD R26, R28.reuse, 0x5a, RZ ;  /* 0x0000005a1c1a7824 */ /* 0x040fe200078e02ff */
[----:B------:R1:W-:Y:S01]  /*8de60*/  STL.64 [R1+0xba8], R6 ;  /* 0x000ba80601007387 */ /* 0x0003e20000100a00 */
[C---:B------:R-:W-:Y:S01]  /*8de70*/  IMAD R8, R28.reuse, 0x8e, RZ ;  /* 0x0000008e1c087824 */ /* 0x040fe200078e02ff */
[-C--:B0-----:R-:W-:Y:S01]  /*8de80*/  IADD3 R12, P5, R27, R2.reuse, RZ ;  /* 0x000000021b0c7210 */ /* 0x081fe20007fbe0ff */
[C---:B------:R-:W-:Y:S01]  /*8de90*/  IMAD R27, R28.reuse, 0x168, RZ ;  /* 0x000001681c1b7824 */ /* 0x040fe200078e02ff */
[----:B-1----:R-:W-:Y:S01]  /*8dea0*/  IADD3 R6, P6, R9, R2, RZ ;  /* 0x0000000209067210 */ /* 0x002fe20007fde0ff */
[----:B------:R-:W-:Y:S01]  /*8deb0*/  IMAD R9, R28, 0x11b, RZ ;  /* 0x0000011b1c097824 */ /* 0x000fe200078e02ff */
[----:B------:R-:W-:-:S02]  /*8dec0*/  LEA.HI.X.SX32 R13, R29, R3, 0x1, P5 ;  /* 0x000000031d0d7211 */ /* 0x000fc400028f0eff */
[----:B------:R-:W-:Y:S01]  /*8ded0*/  STL.64 [R1+0x2f28], R26 ;  /* 0x002f281a01007387 */ /* 0x000fe20000100a00 */
[----:B------:R-:W-:Y:S02]  /*8dee0*/  STL [R1+0x2f58], R27 ;  /* 0x002f581b01007387 */ /* 0x000fe40000100800 */
[C---:B------:R-:W-:Y:S01]  /*8def0*/  IMAD R17, R28.reuse, 0x11c, RZ ;  /* 0x0000011c1c117824 */ /* 0x040fe200078e02ff */
[----:B------:R-:W-:Y:S01]  /*8df00*/  LEA.HI.X.SX32 R7, R9, R3, 0x1, P6 ;  /* 0x0000000309077211 */ /* 0x000fe200030f0eff */
[----:B------:R0:W-:Y:S01]  /*8df10*/  STL.64 [R1+0xfa8], R12 ;  /* 0x000fa80c01007387 */ /* 0x0001e20000100a00 */
[C---:B------:R-:W-:Y:S02]  /*8df20*/  IMAD R16, R28.reuse, 0x47, RZ ;  /* 0x000000471c107824 */ /* 0x040fe400078e02ff */
[----:B------:R-:W-:Y:S01]  /*8df30*/  IMAD R29, R28, 0x238, RZ ;  /* 0x000002381c1d7824 */ /* 0x000fe200078e02ff */
[----:B------:R1:W-:Y:S01]  /*8df40*/  STL.64 [R1+0xfc0], R6 ;  /* 0x000fc00601007387 */ /* 0x0003e20000100a00 */
[----:B0-----:R-:W-:-:S02]  /*8df50*/  IADD3 R12, P5, R8, R2, RZ ;  /* 0x00000002080c7210 */ /* 0x001fc40007fbe0ff */
[----:B-1----:R-:W-:Y:S02]  /*8df60*/  IADD3 R6, P6, R17, R2, RZ ;  /* 0x0000000211067210 */ /* 0x002fe40007fde0ff */
[-C--:B------:R-:W-:Y:S01]  /*8df70*/  LEA.HI.X.SX32 R13, R16, R3.reuse, 0x1, P5 ;  /* 0x00000003100d7211 */ /* 0x080fe200028f0eff */
[----:B------:R-:W-:Y:S01]  /*8df80*/  IMAD R9, R28, 0x23a, RZ ;  /* 0x0000023a1c097824 */ /* 0x000fe200078e02ff */
[----:B------:R-:W-:-:S03]  /*8df90*/  LEA.HI.X.SX32 R7, R8, R3, 0x1, P6 ;  /* 0x0000000308077211 */ /* 0x000fc600030f0eff */
[----:B------:R0:W-:Y:S02]  /*8dfa0*/  STL.64 [R1+0xd18], R12 ;  /* 0x000d180c01007387 */ /* 0x0001e40000100a00 */
[----:B------:R1:W-:Y:S02]  /*8dfb0*/  STL.64 [R1+0xba0], R6 ;  /* 0x000ba00601007387 */ /* 0x0003e40000100a00 */
[C---:B------:R-:W-:Y:S01]  /*8dfc0*/  IMAD R8, R28.reuse, 0x23c, RZ ;  /* 0x0000023c1c087824 */ /* 0x040fe200078e02ff */
[-C--:B0-----:R-:W-:Y:S01]  /*8dfd0*/  IADD3 R12, P5, R29, R2.reuse, RZ ;  /* 0x000000021d0c7210 */ /* 0x081fe20007fbe0ff */
[C---:B------:R-:W-:Y:S01]  /*8dfe0*/  IMAD R29, R28.reuse, 0x11d, RZ ;  /* 0x0000011d1c1d7824 */ /* 0x040fe200078e02ff */
[----:B-1----:R-:W-:Y:S01]  /*8dff0*/  IADD3 R6, P6, R9, R2, RZ ;  /* 0x0000000209067210 */ /* 0x002fe20007fde0ff */
[C---:B------:R-:W-:Y:S01]  /*8e000*/  IMAD R9, R28.reuse, 0x11e, RZ ;  /* 0x0000011e1c097824 */ /* 0x040fe200078e02ff */
[-C--:B------:R-:W-:Y:S02]  /*8e010*/  LEA.HI.X.SX32 R13, R17, R3.reuse, 0x1, P5 ;  /* 0x00000003110d7211 */ /* 0x080fe400028f0eff */
[----:B------:R-:W-:Y:S01]  /*8e020*/  LEA.HI.X.SX32 R7, R29, R3, 0x1, P6 ;  /* 0x000000031d077211 */ /* 0x000fe200030f0eff */
[----:B------:R-:W-:-:S02]  /*8e030*/  IMAD R29, R28, 0x8f, RZ ;  /* 0x0000008f1c1d7824 */ /* 0x000fc400078e02ff */
[----:B------:R0:W-:Y:S02]  /*8e040*/  STL.64 [R1+0xfb8], R12 ;  /* 0x000fb80c01007387 */ /* 0x0001e40000100a00 */
[----:B------:R1:W-:Y:S01]  /*8e050*/  STL.64 [R1+0xfb0], R6 ;  /* 0x000fb00601007387 */ /* 0x0003e20000100a00 */
[-C--:B0-----:R-:W-:Y:S02]  /*8e060*/  IADD3 R12, P5, R9, R2.reuse, RZ ;  /* 0x00000002090c7210 */ /* 0x081fe40007fbe0ff */
[----:B-1----:R-:W-:Y:S01]  /*8e070*/  IADD3 R6, P6, R8, R2, RZ ;  /* 0x0000000208067210 */ /* 0x002fe20007fde0ff */
[----:B------:R-:W-:Y:S01]  /*8e080*/  IMAD R8, R28, 0x23e, RZ ;  /* 0x0000023e1c087824 */ /* 0x000fe200078e02ff */
[-C--:B------:R-:W-:Y:S02]  /*8e090*/  LEA.HI.X.SX32 R13, R29, R3.reuse, 0x1, P5 ;  /* 0x000000031d0d7211 */ /* 0x080fe400028f0eff */
[----:B------:R-:W-:-:S03]  /*8e0a0*/  LEA.HI.X.SX32 R7, R9, R3, 0x1, P6 ;  /* 0x0000000309077211 */ /* 0x000fc600030f0eff */
[----:B------:R0:W-:Y:S01]  /*8e0b0*/  STL.64 [R1+0xb98], R12 ;  /* 0x000b980c01007387 */ /* 0x0001e20000100a00 */
[C---:B------:R-:W-:Y:S02]  /*8e0c0*/  IMAD R16, R28.reuse, 0x12, RZ ;  /* 0x000000121c107824 */ /* 0x040fe400078e02ff */
[----:B------:R-:W-:Y:S02]  /*8e0d0*/  IMAD R9, R28, 0x24, RZ ;  /* 0x000000241c097824 */ /* 0x000fe400078e02ff */
[----:B------:R1:W-:Y:S01]  /*8e0e0*/  STL.64 [R1+0xfc8], R6 ;  /* 0x000fc80601007387 */ /* 0x0003e20000100a00 */
[-C--:B0-----:R-:W-:Y:S01]  /*8e0f0*/  IADD3 R12, P5, R8, R2.reuse, RZ ;  /* 0x00000002080c7210 */ /* 0x081fe20007fbe0ff */
[----:B------:R-:W-:Y:S01]  /*8e100*/  IMAD R8, R28, 0x11f, RZ ;  /* 0x0000011f1c087824 */ /* 0x000fe200078e02ff */
[----:B-1----:R-:W-:-:S04]  /*8e110*/  IADD3 R6, P6, R16, R2, RZ ;  /* 0x0000000210067210 */ /* 0x002fc80007fde0ff */
[-C--:B------:R-:W-:Y:S02]  /*8e120*/  LEA.HI.X.SX32 R13, R8, R3.reuse, 0x1, P5 ;  /* 0x00000003080d7211 */ /* 0x080fe400028f0eff */
[----:B------:R-:W-:Y:S01]  /*8e130*/  LEA.HI.X.SX32 R7, R5, R3, 0x1, P6 ;  /* 0x0000000305077211 */ /* 0x000fe200030f0eff */
[C---:B------:R-:W-:Y:S02]  /*8e140*/  IMAD R29, R28.reuse, 0x48, RZ ;  /* 0x000000481c1d7824 */ /* 0x040fe400078e02ff */
[----:B------:R0:W-:Y:S02]  /*8e150*/  STL.64 [R1+0xfe0], R12 ;  /* 0x000fe00c01007387 */ /* 0x0001e40000100a00 */
[----:B------:R1:W-:Y:S02]  /*8e160*/  STL.64 [R1+0xe30], R6 ;  /* 0x000e300601007387 */ /* 0x0003e40000100a00 */
[----:B------:R-:W-:Y:S01]  /*8e170*/  IMAD R8, R28, 0x90, RZ ;  /* 0x000000901c087824 */ /* 0x000fe200078e02ff */
[----:B0-----:R-:W-:-:S02]  /*8e180*/  IADD3 R12, P5, R9, R2, RZ ;  /* 0x00000002090c7210 */ /* 0x001fc40007fbe0ff */
[-C--:B-1----:R-:W-:Y:S02]  /*8e190*/  IADD3 R6, P6, R29, R2.reuse, RZ ;  /* 0x000000021d067210 */ /* 0x082fe40007fde0ff */
[-C--:B------:R-:W-:Y:S02]  /*8e1a0*/  LEA.HI.X.SX32 R13, R16, R3.reuse, 0x1, P5 ;  /* 0x00000003100d7211 */ /* 0x080fe400028f0eff */
[----:B------:R-:W-:Y:S01]  /*8e1b0*/  LEA.HI.X.SX32 R7, R9, R3, 0x1, P6 ;  /* 0x0000000309077211 */ /* 0x000fe200030f0eff */
[C---:B------:R-:W-:Y:S02]  /*8e1c0*/  IMAD R17, R28.reuse, 0x120, RZ ;  /* 0x000001201c117824 */ /* 0x040fe400078e02ff */
[----:B------:R0:W-:Y:S01]  /*8e1d0*/  STL.64 [R1+0xe08], R12 ;  /* 0x000e080c01007387 */ /* 0x0001e20000100a00 */
[----:B------:R-:W-:Y:S02]  /*8e1e0*/  IMAD R9, R28, 0x240, RZ ;  /* 0x000002401c097824 */ /* 0x000fe400078e02ff */
[----:B------:R1:W-:Y:S01]  /*8e1f0*/  STL.64 [R1+0xdb8], R6 ;  /* 0x000db80601007387 */ /* 0x0003e20000100a00 */
[----:B0-----:R-:W-:-:S02]  /*8e200*/  IADD3 R12, P5, R8, R2, RZ ;  /* 0x00000002080c7210 */ /* 0x001fc40007fbe0ff */
[----:B-1----:R-:W-:Y:S02]  /*8e210*/  IADD3 R6, P6, R17, R2, RZ ;  /* 0x0000000211067210 */ /* 0x002fe40007fde0ff */
[-C--:B------:R-:W-:Y:S02]  /*8e220*/  LEA.HI.X.SX32 R13, R29, R3.reuse, 0x1, P5 ;  /* 0x000000031d0d7211 */ /* 0x080fe400028f0eff */
[----:B------:R-:W-:-:S03]  /*8e230*/  LEA.HI.X.SX32 R7, R8, R3, 0x1, P6 ;  /* 0x0000000308077211 */ /* 0x000fc600030f0eff */
[----:B------:R0:W-:Y:S02]  /*8e240*/  STL.64 [R1+0xd10], R12 ;  /* 0x000d100c01007387 */ /* 0x0001e40000100a00 */
[----:B------:R1:W-:Y:S02]  /*8e250*/  STL.64 [R1+0xb90], R6 ;  /* 0x000b900601007387 */ /* 0x0003e40000100a00 */
[C---:B------:R-:W-:Y:S02]  /*8e260*/  IMAD R8, R28.reuse, 0x121, RZ ;  /* 0x000001211c087824 */ /* 0x040fe400078e02ff */
[C---:B------:R-:W-:Y:S01]  /*8e270*/  IMAD R29, R28.reuse, 0x122, RZ ;  /* 0x000001221c1d7824 */ /* 0x040fe200078e02ff */
[----:B0-----:R-:W-:Y:S01]  /*8e280*/  IADD3 R12, P5, R9, R2, RZ ;  /* 0x00000002090c7210 */ /* 0x001fe20007fbe0ff */
[----:B------:R-:W-:-:S03]  /*8e290*/  IMAD R9, R28, 0x242, RZ ;  /* 0x000002421c097824 */ /* 0x000fc600078e02ff */
[-C--:B------:R-:W-:Y:S02]  /*8e2a0*/  LEA.HI.X.SX32 R13, R17, R3.reuse, 0x1, P5 ;  /* 0x00000003110d7211 */ /* 0x080fe400028f0eff */
[----:B-1----:R-:W-:Y:S01]  /*8e2b0*/  IADD3 R6, P6, R9, R2, RZ ;  /* 0x0000000209067210 */ /* 0x002fe20007fde0ff */
[----:B------:R-:W-:Y:S02]  /*8e2c0*/  IMAD R9, R28, 0x244, RZ ;  /* 0x000002441c097824 */ /* 0x000fe400078e02ff */
[----:B------:R0:W-:Y:S01]  /*8e2d0*/  STL.64 [R1+0xfd8], R12 ;  /* 0x000fd80c01007387 */ /* 0x0001e20000100a00 */
[----:B------:R-:W-:Y:S01]  /*8e2e0*/  LEA.HI.X.SX32 R7, R8, R3, 0x1, P6 ;  /* 0x0000000308077211 */ /* 0x000fe200030f0eff */
[----:B------:R-:W-:-:S04]  /*8e2f0*/  IMAD R8, R28, 0x91, RZ ;  /* 0x000000911c087824 */ /* 0x000fc800078e02ff */
[----:B------:R1:W-:Y:S01]  /*8e300*/  STL.64 [R1+0xfd0], R6 ;  /* 0x000fd00601007387 */ /* 0x0003e20000100a00 */
[----:B0-----:R-:W-:-:S04]  /*8e310*/  IADD3 R12, P5, R29, R2, RZ ;  /* 0x000000021d0c7210 */ /* 0x001fc80007fbe0ff */
[-C--:B------:R-:W-:Y:S02]  /*8e320*/  LEA.HI.X.SX32 R13, R8, R3.reuse, 0x1, P5 ;  /* 0x00000003080d7211 */ /* 0x080fe400028f0eff */
[-C--:B-1----:R-:W-:Y:S01]  /*8e330*/  IADD3 R6, P6, R9, R2.reuse, RZ ;  /* 0x0000000209067210 */ /* 0x082fe20007fde0ff */
[C---:B------:R-:W-:Y:S02]  /*8e340*/  IMAD R9, R28.reuse, 0x246, RZ ;  /* 0x000002461c097824 */ /* 0x040fe400078e02ff */
[----:B------:R0:W-:Y:S03]  /*8e350*/  STL.64 [R1+0xb88], R12 ;  /* 0x000b880c01007387 */ /* 0x0001e60000100a00 */
[----:B------:R-:W-:Y:S02]  /*8e360*/  IADD3 R8, P5, R9, R2, RZ ;  /* 0x0000000209087210 */ /* 0x000fe40007fbe0ff */
[----:B------:R-:W-:Y:S01]  /*8e370*/  LEA.HI.X.SX32 R7, R29, R3, 0x1, P6 ;  /* 0x000000031d077211 */ /* 0x000fe200030f0eff */
[----:B------:R-:W-:-:S02]  /*8e380*/  IMAD R17, R28, 0x92, RZ ;  /* 0x000000921c117824 */ /* 0x000fc400078e02ff */
[C---:B0-----:R-:W-:Y:S02]  /*8e390*/  IMAD R13, R28.reuse, 0x123, RZ ;  /* 0x000001231c0d7824 */ /* 0x041fe400078e02ff */
[----:B------:R0:W-:Y:S03]  /*8e3a0*/  STL.64 [R1+0xfe8], R6 ;  /* 0x000fe80601007387 */ /* 0x0001e60000100a00 */
[----:B------:R-:W-:Y:S01]  /*8e3b0*/  LEA.HI.X.SX32 R9, R13, R3, 0x1, P5 ;  /* 0x000000030d097211 */ /* 0x000fe200028f0eff */
[----:B------:R-:W-:-:S04]  /*8e3c0*/  IMAD R29, R28, 0x124, RZ ;  /* 0x000001241c1d7824 */ /* 0x000fc800078e02ff */
[----:B------:R1:W-:Y:S01]  /*8e3d0*/  STL.64 [R1+0x1000], R8 ;  /* 0x0010000801007387 */ /* 0x0003e20000100a00 */
[-C--:B0-----:R-:W-:Y:S02]  /*8e3e0*/  IADD3 R6, P6, R17, R2.reuse, RZ ;  /* 0x0000000211067210 */ /* 0x081fe40007fde0ff */
[----:B------:R-:W-:Y:S01]  /*8e3f0*/  IADD3 R12, P5, R29, R2, RZ ;  /* 0x000000021d0c7210 */ /* 0x000fe20007fbe0ff */
[C---:B-1----:R-:W-:Y:S02]  /*8e400*/  IMAD R8, R28.reuse, 0x49, RZ ;  /* 0x000000491c087824 */ /* 0x042fe400078e02ff */
[----:B------:R-:W-:-:S03]  /*8e410*/  IMAD R9, R28, 0x248, RZ ;  /* 0x000002481c097824 */ /* 0x000fc600078e02ff */
[-C--:B------:R-:W-:Y:S02]  /*8e420*/  LEA.HI.X.SX32 R7, R8, R3.reuse, 0x1, P6 ;  /* 0x0000000308077211 */ /* 0x080fe400030f0eff */
[----:B------:R-:W-:-:S03]  /*8e430*/  LEA.HI.X.SX32 R13, R17, R3, 0x1, P5 ;  /* 0x00000003110d7211 */ /* 0x000fc600028f0eff */
[----:B------:R0:W-:Y:S02]  /*8e440*/  STL.64 [R1+0xd08], R6 ;  /* 0x000d080601007387 */ /* 0x0001e40000100a00 */
[----:B------:R1:W-:Y:S02]  /*8e450*/  STL.64 [R1+0xb80], R12 ;  /* 0x000b800c01007387 */ /* 0x0003e40000100a00 */
[C---:B------:R-:W-:Y:S01]  /*8e460*/  IMAD R8, R28.reuse, 0x126, RZ ;  /* 0x000001261c087824 */ /* 0x040fe200078e02ff */
[----:B0-----:R-:W-:Y:S01]  /*8e470*/  IADD3 R6, P6, R9, R2, RZ ;  /* 0x0000000209067210 */ /* 0x001fe20007fde0ff */
[----:B------:R-:W-:-:S03]  /*8e480*/  IMAD R9, R28, 0x24a, RZ ;  /* 0x0000024a1c097824 */ /* 0x000fc600078e02ff */
[-C--:B------:R-:W-:Y:S02]  /*8e490*/  LEA.HI.X.SX32 R7, R29, R3.reuse, 0x1, P6 ;  /* 0x000000031d077211 */ /* 0x080fe400030f0eff */
[-C--:B-1----:R-:W-:Y:S01]  /*8e4a0*/  IADD3 R12, P5, R9, R2.reuse, RZ ;  /* 0x00000002090c7210 */ /* 0x082fe20007fbe0ff */
[C---:B------:R-:W-:Y:S02]  /*8e4b0*/  IMAD R9, R28.reuse, 0x125, RZ ;  /* 0x000001251c097824 */ /* 0x040fe400078e02ff */
[C---:B------:R-:W-:Y:S01]  /*8e4c0*/  IMAD R17, R28.reuse, 0x93, RZ ;  /* 0x000000931c117824 */ /* 0x040fe200078e02ff */
[----:B------:R0:W-:Y:S02]  /*8e4d0*/  STL.64 [R1+0xff8], R6 ;  /* 0x000ff80601007387 */ /* 0x0001e40000100a00 */
[----:B------:R-:W-:Y:S01]  /*8e4e0*/  LEA.HI.X.SX32 R13, R9, R3, 0x1, P5 ;  /* 0x00000003090d7211 */ /* 0x000fe200028f0eff */
[----:B------:R-:W-:Y:S01]  /*8e4f0*/  IMAD R9, R28, 0x24e, RZ ;  /* 0x0000024e1c097824 */ /* 0x000fe200078e02ff */
[----:B0-----:R-:W-:-:S03]  /*8e500*/  IADD3 R6, P6, R8, R2, RZ ;  /* 0x0000000208067210 */ /* 0x001fc60007fde0ff */
[----:B------:R0:W-:Y:S01]  /*8e510*/  STL.64 [R1+0xff0], R12 ;  /* 0x000ff00c01007387 */ /* 0x0001e20000100a00 */
[----:B------:R-:W-:-:S05]  /*8e520*/  LEA.HI.X.SX32 R7, R17, R3, 0x1, P6 ;  /* 0x0000000311077211 */ /* 0x000fca00030f0eff */
[----:B------:R1:W-:Y:S01]  /*8e530*/  STL.64 [R1+0xb78], R6 ;  /* 0x000b780601007387 */ /* 0x0003e20000100a00 */
[----:B0-----:R-:W-:-:S05]  /*8e540*/  IMAD R13, R28, 0x24c, RZ ;  /* 0x0000024c1c0d7824 */ /* 0x001fca00078e02ff */
[-C--:B------:R-:W-:Y:S02]  /*8e550*/  IADD3 R12, P5, R13, R2.reuse, RZ ;  /* 0x000000020d0c7210 */ /* 0x080fe40007fbe0ff */
[----:B-1----:R-:W-:Y:S01]  /*8e560*/  IADD3 R6, P6, R9, R2, RZ ;  /* 0x0000000209067210 */ /* 0x002fe20007fde0ff */
[----:B------:R-:W-:Y:S01]  /*8e570*/  IMAD R9, R28, 0x127, RZ ;  /* 0x000001271c097824 */ /* 0x000fe200078e02ff */
[-C--:B------:R-:W-:Y:S01]  /*8e580*/  LEA.HI.X.SX32 R13, R8, R3.reuse, 0x1, P5 ;  /* 0x00000003080d7211 */ /* 0x080fe200028f0eff */
[C---:B------:R-:W-:Y:S02]  /*8e590*/  IMAD R16, R28.reuse, 0x4a, RZ ;  /* 0x0000004a1c107824 */ /* 0x040fe400078e02ff */
[C---:B------:R-:W-:Y:S01]  /*8e5a0*/  IMAD R17, R28.reuse, 0x94, RZ ;  /* 0x000000941c117824 */ /* 0x040fe200078e02ff */
[----:B------:R-:W-:Y:S01]  /*8e5b0*/  LEA.HI.X.SX32 R7, R9, R3, 0x1, P6 ;  /* 0x0000000309077211 */ /* 0x000fe200030f0eff */
[----:B------:R0:W-:Y:S01]  /*8e5c0*/  STL.64 [R1+0x1008], R12 ;  /* 0x0010080c01007387 */ /* 0x0001e20000100a00 */
[----:B------:R-:W-:-:S03]  /*8e5d0*/  IMAD R25, R28, 0x25, RZ ;  /* 0x000000251c197824 */ /* 0x000fc600078e02ff */
[----:B------:R1:W-:Y:S01]  /*8e5e0*/  STL.64 [R1+0x1020], R6 ;  /* 0x0010200601007387 */ /* 0x0003e20000100a00 */
[C---:B------:R-:W-:Y:S02]  /*8e5f0*/  IMAD R9, R28.reuse, 0x128, RZ ;  /* 0x000001281c097824 */ /* 0x040fe400078e02ff */
[----:B------:R-:W-:Y:S01]  /*8e600*/  IMAD R8, R28, 0x250, RZ ;  /* 0x000002501c087824 */ /* 0x000fe200078e02ff */
[CC--:B0-----:R-:W-:Y:S02]  /*8e610*/  IADD3 R12, P5, R16.reuse, R2.reuse, RZ ;  /* 0x00000002100c7210 */ /* 0x0c1fe40007fbe0ff */
[----:B-1----:R-:W-:Y:S02]  /*8e620*/  IADD3 R6, P6, R17, R2, RZ ;  /* 0x0000000211067210 */ /* 0x002fe40007fde0ff */
[-C--:B------:R-:W-:Y:S02]  /*8e630*/  LEA.HI.X.SX32 R13, R25, R3.reuse, 0x1, P5 ;  /* 0x00000003190d7211 */ /* 0x080fe400028f0eff */
[----:B------:R-:W-:-:S03]  /*8e640*/  LEA.HI.X.SX32 R7, R16, R3, 0x1, P6 ;  /* 0x0000000310077211 */ /* 0x000fc600030f0eff */
[----:B------:R0:W-:Y:S02]  /*8e650*/  STL.64 [R1+0xdb0], R12 ;  /* 0x000db00c01007387 */ /* 0x0001e40000100a00 */
[----:B------:R1:W-:Y:S01]  /*8e660*/  STL.64 [R1+0xd00], R6 ;  /* 0x000d000601007387 */ /* 0x0003e20000100a00 */
[-C--:B0-----:R-:W-:Y:S02]  /*8e670*/  IADD3 R12, P5, R9, R2.reuse, RZ ;  /* 0x00000002090c7210 */ /* 0x081fe40007fbe0ff */
[-C--:B-1----:R-:W-:Y:S01]  /*8e680*/  IADD3 R6, P6, R8, R2.reuse, RZ ;  /* 0x0000000208067210 */ /* 0x082fe20007fde0ff */
[C---:B------:R-:W-:Y:S01]  /*8e690*/  IMAD R8, R28.reuse, 0x252, RZ ;  /* 0x000002521c087824 */ /* 0x040fe200078e02ff */
[-C--:B------:R-:W-:Y:S02]  /*8e6a0*/  LEA.HI.X.SX32 R13, R17, R3.reuse, 0x1, P5 ;  /* 0x00000003110d7211 */ /* 0x080fe400028f0eff */
[----:B------:R-:W-:Y:S01]  /*8e6b0*/  LEA.HI.X.SX32 R7, R9, R3, 0x1, P6 ;  /* 0x0000000309077211 */ /* 0x000fe200030f0eff */
[----:B------:R-:W-:Y:S01]  /*8e6c0*/  IMAD R17, R28, 0x12a, RZ ;  /* 0x0000012a1c117824 */ /* 0x000fe200078e02ff */
[----:B------:R-:W-:Y:S01]  /*8e6d0*/  IADD3 R24, P5, R8, R2, RZ ;  /* 0x0000000208187210 */ /* 0x000fe20007fbe0ff */
[C---:B------:R-:W-:Y:S01]  /*8e6e0*/  IMAD R8, R28.reuse, 0x95, RZ ;  /* 0x000000951c087824 */ /* 0x040fe200078e02ff */
[----:B------:R0:W-:Y:S01]  /*8e6f0*/  STL.64 [R1+0xb70], R12 ;  /* 0x000b700c01007387 */ /* 0x0001e20000100a00 */
[----:B------:R1:W-:Y:S02]  /*8e700*/  STL.64 [R1+0x1018], R6 ;  /* 0x0010180601007387 */ /* 0x0003e40000100a00 */
[----:B------:R-:W-:-:S02]  /*8e710*/  IMAD R9, R28, 0x256, RZ ;  /* 0x000002561c097824 */ /* 0x000fc400078e02ff */
[C---:B0-----:R-:W-:Y:S01]  /*8e720*/  IMAD R12, R28.reuse, 0x129, RZ ;  /* 0x000001291c0c7824 */ /* 0x041fe200078e02ff */
[----:B-1----:R-:W-:Y:S01]  /*8e730*/  IADD3 R6, P6, R17, R2, RZ ;  /* 0x0000000211067210 */ /* 0x002fe20007fde0ff */
[----:B------:R-:W-:-:S03]  /*8e740*/  IMAD R13, R28, 0x254, RZ ;  /* 0x000002541c0d7824 */ /* 0x000fc600078e02ff */
[-C--:B------:R-:W-:Y:S02]  /*8e750*/  LEA.HI.X.SX32 R7, R8, R3.reuse, 0x1, P6 ;  /* 0x0000000308077211 */ /* 0x080fe400030f0eff */
[-C--:B------:R-:W-:Y:S01]  /*8e760*/  LEA.HI.X.SX32 R25, R12, R3.reuse, 0x1, P5 ;  /* 0x000000030c197211 */ /* 0x080fe200028f0eff */
[----:B------:R-:W-:Y:S02]  /*8e770*/  IADD3 R12, P5, R13, R2, RZ ;  /* 0x000000020d0c7210 */ /* 0x000fe40007fbe0ff */
[C---:B------:R-:W-:Y:S01]  /*8e780*/  IMAD R8, R28.reuse, 0x96, RZ ;  /* 0x000000961c087824 */ /* 0x040fe200078e02ff */
[----:B------:R0:W-:Y:S01]  /*8e790*/  STL.64 [R1+0xb68], R6 ;  /* 0x000b680601007387 */ /* 0x0001e20000100a00 */
[----:B------:R-:W-:Y:S01]  /*8e7a0*/  LEA.HI.X.SX32 R13, R17, R3, 0x1, P5 ;  /* 0x00000003110d7211 */ /* 0x000fe200028f0eff */
[----:B------:R-:W-:Y:S02]  /*8e7b0*/  STL.64 [R1+0x1010], R24 ;  /* 0x0010101801007387 */ /* 0x000fe40000100a00 */
[----:B------:R-:W-:-:S02]  /*8e7c0*/  IMAD R17, R28, 0x4b, RZ ;  /* 0x0000004b1c117824 */ /* 0x000fc400078e02ff */
[C---:B------:R-:W-:Y:S01]  /*8e7d0*/  IMAD R16, R28.reuse, 0x12c, RZ ;  /* 0x0000012c1c107824 */ /* 0x040fe200078e02ff */
[----:B------:R1:W-:Y:S01]  /*8e7e0*/  STL.64 [R1+0x1028], R12 ;  /* 0x0010280c01007387 */ /* 0x0003e20000100a00 */
[-C--:B0-----:R-:W-:Y:S01]  /*8e7f0*/  IADD3 R6, P6, R9, R2.reuse, RZ ;  /* 0x0000000209067210 */ /* 0x081fe20007fde0ff */
[----:B------:R-:W-:Y:S01]  /*8e800*/  IMAD R9, R28, 0x12b, RZ ;  /* 0x0000012b1c097824 */ /* 0x000fe200078e02ff */
[----:B-1----:R-:W-:-:S04]  /*8e810*/  IADD3 R12, P5, R8, R2, RZ ;  /* 0x00000002080c7210 */ /* 0x002fc80007fbe0ff */
[-C--:B------:R-:W-:Y:S01]  /*8e820*/  LEA.HI.X.SX32 R7, R9, R3.reuse, 0x1, P6 ;  /* 0x0000000309077211 */ /* 0x080fe200030f0eff */
[----:B------:R-:W-:Y:S01]  /*8e830*/  IMAD R9, R28, 0x258, RZ ;  /* 0x000002581c097824 */ /* 0x000fe200078e02ff */
[----:B------:R-:W-:-:S03]  /*8e840*/  LEA.HI.X.SX32 R13, R17, R3, 0x1, P5 ;  /* 0x00000003110d7211 */ /* 0x000fc600028f0eff */
[----:B------:R0:W-:Y:S02]  /*8e850*/  STL.64 [R1+0x1040], R6 ;  /* 0x0010400601007387 */ /* 0x0001e40000100a00 */
[----:B------:R1:W-:Y:S02]  /*8e860*/  STL.64 [R1+0xcf8], R12 ;  /* 0x000cf80c01007387 */ /* 0x0003e40000100a00 */
[----:B------:R-:W-:Y:S01]  /*8e870*/  IMAD R17, R28, 0x12d, RZ ;  /* 0x0000012d1c117824 */ /* 0x000fe200078e02ff */
[-C--:B0-----:R-:W-:Y:S02]  /*8e880*/  IADD3 R6, P6, R16, R2.reuse, RZ ;  /* 0x0000000210067210 */ /* 0x081fe40007fde0ff */
[----:B-1----:R-:W-:Y:S01]  /*8e890*/  IADD3 R12, P5, R9, R2, RZ ;  /* 0x00000002090c7210 */ /* 0x002fe20007fbe0ff */
[----:B------:R-:W-:Y:S01]  /*8e8a0*/  IMAD R9, R28, 0x25a, RZ ;  /* 0x0000025a1c097824 */ /* 0x000fe200078e02ff */
[-C--:B------:R-:W-:Y:S02]  /*8e8b0*/  LEA.HI.X.SX32 R7, R8, R3.reuse, 0x1, P6 ;  /* 0x0000000308077211 */ /* 0x080fe400030f0eff */
[----:B------:R-:W-:-:S03]  /*8e8c0*/  LEA.HI.X.SX32 R13, R16, R3, 0x1, P5 ;  /* 0x00000003100d7211 */ /* 0x000fc600028f0eff */
[----:B------:R0:W-:Y:S01]  /*8e8d0*/  STL.64 [R1+0xb60], R6 ;  /* 0x000b600601007387 */ /* 0x0001e20000100a00 */
[C---:B------:R-:W-:Y:S02]  /*8e8e0*/  IMAD R8, R28.reuse, 0x12e, RZ ;  /* 0x0000012e1c087824 */ /* 0x040fe400078e02ff */
[----:B------:R1:W-:Y:S01]  /*8e8f0*/  STL.64 [R1+0x1038], R12 ;  /* 0x0010380c01007387 */ /* 0x0003e20000100a00 */
[----:B0-----:R-:W-:Y:S01]  /*8e900*/  IADD3 R6, P6, R9, R2, RZ ;  /* 0x0000000209067210 */ /* 0x001fe20007fde0ff */
[----:B------:R-:W-:-:S03]  /*8e910*/  IMAD R9, R28, 0x25c, RZ ;  /* 0x0000025c1c097824 */ /* 0x000fc600078e02ff */
[----:B------:R-:W-:Y:S01]  /*8e920*/  LEA.HI.X.SX32 R7, R17, R3, 0x1, P6 ;  /* 0x0000000311077211 */ /* 0x000fe200030f0eff */
[----:B------:R-:W-:Y:S01]  /*8e930*/  IMAD R17, R28, 0x97, RZ ;  /* 0x000000971c117824 */ /* 0x000fe200078e02ff */
[----:B-1----:R-:W-:-:S03]  /*8e940*/  IADD3 R12, P5, R8, R2, RZ ;  /* 0x00000002080c7210 */ /* 0x002fc60007fbe0ff */
[----:B------:R0:W-:Y:S01]  /*8e950*/  STL.64 [R1+0x1030], R6 ;  /* 0x0010300601007387 */ /* 0x0001e20000100a00 */
[----:B------:R-:W-:Y:S02]  /*8e960*/  LEA.HI.X.SX32 R13, R17, R3, 0x1, P5 ;  /* 0x00000003110d7211 */ /* 0x000fe400028f0eff */
[----:B0-----:R-:W-:Y:S01]  /*8e970*/  IADD3 R6, P6, R9, R2, RZ ;  /* 0x0000000209067210 */ /* 0x001fe20007fde0ff */
[----:B------:R-:W-:-:S03]  /*8e980*/  IMAD R9, R28, 0x25e, RZ ;  /* 0x0000025e1c097824 */ /* 0x000fc600078e02ff */
[-C--:B------:R-:W-:Y:S02]  /*8e990*/  LEA.HI.X.SX32 R7, R8, R3.reuse, 0x1, P6 ;  /* 0x0000000308077211 */ /* 0x080fe400030f0eff */
[-C--:B------:R-:W-:Y:S01]  /*8e9a0*/  IADD3 R16, P5, R9, R2.reuse, RZ ;  /* 0x0000000209107210 */ /* 0x080fe20007fbe0ff */
[C---:B------:R-:W-:Y:S01]  /*8e9b0*/  IMAD R9, R28.reuse, 0x26, RZ ;  /* 0x000000261c097824 */ /* 0x040fe200078e02ff */
[----:B------:R0:W-:Y:S01]  /*8e9c0*/  STL.64 [R1+0xb58], R12 ;  /* 0x000b580c01007387 */ /* 0x0001e20000100a00 */
[----:B------:R-:W-:Y:S02]  /*8e9d0*/  IMAD R8, R28, 0x12f, RZ ;  /* 0x0000012f1c087824 */ /* 0x000fe400078e02ff */
[----:B------:R1:W-:Y:S03]  /*8e9e0*/  STL.64 [R1+0x1048], R6 ;  /* 0x0010480601007387 */ /* 0x0003e60000100a00 */
[----:B------:R-:W-:Y:S01]  /*8e9f0*/  LEA.HI.X.SX32 R17, R8, R3, 0x1, P5 ;  /* 0x0000000308117211 */ /* 0x000fe200028f0eff */
[C---:B0-----:R-:W-:Y:S01]  /*8ea00*/  IMAD R13, R28.reuse, 0x13, RZ ;  /* 0x000000131c0d7824 */ /* 0x041fe200078e02ff */
[----:B-1----:R-:W-:Y:S01]  /*8ea10*/  IADD3 R6, P6, R9, R2, RZ ;  /* 0x0000000209067210 */ /* 0x002fe20007fde0ff */
[----:B------:R-:W-:-:S02]  /*8ea20*/  IMAD R12, R28, 0x4c, RZ ;  /* 0x0000004c1c0c7824 */ /* 0x000fc400078e02ff */
[C---:B------:R-:W-:Y:S01]  /*8ea30*/  IMAD R8, R28.reuse, 0x98, RZ ;  /* 0x000000981c087824 */ /* 0x040fe200078e02ff */
[----:B------:R-:W-:Y:S01]  /*8ea40*/  LEA.HI.X.SX32 R7, R13, R3, 0x1, P6 ;  /* 0x000000030d077211 */ /* 0x000fe200030f0eff */
[----:B------:R0:W-:Y:S04]  /*8ea50*/  STL.64 [R1+0x1060], R16 ;  /* 0x0010601001007387 */ /* 0x0001e80000100a00 */
[----:B------:R1:W-:Y:S01]  /*8ea60*/  STL.64 [R1+0xe00], R6 ;  /* 0x000e000601007387 */ /* 0x0003e20000100a00 */
[----:B------:R-:W-:Y:S01]  /*8ea70*/  IMAD R13, R28, 0x130, RZ ;  /* 0x000001301c0d7824 */ /* 0x000fe200078e02ff */
[-C--:B0-----:R-:W-:Y:S02]  /*8ea80*/  IADD3 R16, P5, R12, R2.reuse, RZ ;  /* 0x000000020c107210 */ /* 0x081fe40007fbe0ff */
[----:B-1----:R-:W-:-:S02]  /*8ea90*/  IADD3 R6, P6, R8, R2, RZ ;  /* 0x0000000208067210 */ /* 0x002fc40007fde0ff */
[-C--:B------:R-:W-:Y:S01]  /*8eaa0*/  LEA.HI.X.SX32 R17, R9, R3.reuse, 0x1, P5 ;  /* 0x0000000309117211 */ /* 0x080fe200028f0eff */
[----:B------:R-:W-:Y:S01]  /*8eab0*/  IMAD R9, R28, 0x260, RZ ;  /* 0x000002601c097824 */ /* 0x000fe200078e02ff */
[----:B------:R-:W-:-:S03]  /*8eac0*/  LEA.HI.X.SX32 R7, R12, R3, 0x1, P6 ;  /* 0x000000030c077211 */ /* 0x000fc600030f0eff */
[----:B------:R0:W-:Y:S02]  /*8ead0*/  STL.64 [R1+0xda8], R16 ;  /* 0x000da81001007387 */ /* 0x0001e40000100a00 */
[----:B------:R1:W-:Y:S02]  /*8eae0*/  STL.64 [R1+0xcf0], R6 ;  /* 0x000cf00601007387 */ /* 0x0003e40000100a00 */
[C---:B------:R-:W-:Y:S01]  /*8eaf0*/  IMAD R12, R28.reuse, 0x131, RZ ;  /* 0x000001311c0c7824 */ /* 0x040fe200078e02ff */
[-C--:B0-----:R-:W-:Y:S02]  /*8eb00*/  IADD3 R16, P5, R13, R2.reuse, RZ ;  /* 0x000000020d107210 */ /* 0x081fe40007fbe0ff */
[----:B-1----:R-:W-:Y:S01]  /*8eb10*/  IADD3 R6, P6, R9, R2, RZ ;  /* 0x0000000209067210 */ /* 0x002fe20007fde0ff */
[----:B------:R-:W-:Y:S01]  /*8eb20*/  IMAD R9, R28, 0x262, RZ ;  /* 0x000002621c097824 */ /* 0x000fe200078e02ff */
[----:B------:R-:W-:-:S04]  /*8eb30*/  LEA.HI.X.SX32 R17, R8, R3, 0x1, P5 ;  /* 0x0000000308117211 */ /* 0x000fc800028f0eff */
[----:B------:R-:W-:Y:S02]  /*8eb40*/  IADD3 R8, P5, R9, R2, RZ ;  /* 0x0000000209087210 */ /* 0x000fe40007fbe0ff */
[-C--:B------:R-:W-:Y:S01]  /*8eb50*/  LEA.HI.X.SX32 R7, R13, R3.reuse, 0x1, P6 ;  /* 0x000000030d077211 */ /* 0x080fe200030f0eff */
[----:B------:R0:W-:Y:S01]  /*8eb60*/  STL.64 [R1+0xb50], R16 ;  /* 0x000b501001007387 */ /* 0x0001e20000100a00 */
[----:B------:R-:W-:-:S03]  /*8eb70*/  LEA.HI.X.SX32 R9, R12, R3, 0x1, P5 ;  /* 0x000000030c097211 */ /* 0x000fc600028f0eff */
[----:B------:R-:W-:Y:S02]  /*8eb80*/  STL.64 [R1+0x1058], R6 ;  /* 0x0010580601007387 */ /* 0x000fe40000100a00 */
[----:B------:R1:W-:Y:S02]  /*8eb90*/  STL.64 [R1+0x1050], R8 ;  /* 0x0010500801007387 */ /* 0x0003e40000100a00 */
[C---:B0-----:R-:W-:Y:S02]  /*8eba0*/  IMAD R17, R28.reuse, 0x132, RZ ;  /* 0x000001321c117824 */ /* 0x041fe400078e02ff */
[----:B-1----:R-:W-:-:S03]  /*8ebb0*/  IMAD R8, R28, 0x99, RZ ;  /* 0x000000991c087824 */ /* 0x002fc600078e02ff */
[-C--:B------:R-:W-:Y:S01]  /*8ebc0*/  IADD3 R6, P6, R17, R2.reuse, RZ ;  /* 0x0000000211067210 */ /* 0x080fe20007fde0ff */
[C---:B------:R-:W-:Y:S02]  /*8ebd0*/  IMAD R13, R28.reuse, 0x264, RZ ;  /* 0x000002641c0d7824 */ /* 0x040fe400078e02ff */
[----:B------:R-:W-:Y:S01]  /*8ebe0*/  IMAD R9, R28, 0x266, RZ ;  /* 0x000002661c097824 */ /* 0x000fe200078e02ff */
[----:B------:R-:W-:Y:S01]  /*8ebf0*/  LEA.HI.X.SX32 R7, R8, R3, 0x1, P6 ;  /* 0x0000000308077211 */ /* 0x000fe200030f0eff */
[----:B------:R-:W-:Y:S01]  /*8ec00*/  IMAD R8, R28, 0x133, RZ ;  /* 0x000001331c087824 */ /* 0x000fe200078e02ff */
[----:B------:R-:W-:-:S03]  /*8ec10*/  IADD3 R12, P5, R13, R2, RZ ;  /* 0x000000020d0c7210 */ /* 0x000fc60007fbe0ff */
[----:B------:R0:W-:Y:S01]  /*8ec20*/  STL.64 [R1+0xb48], R6 ;  /* 0x000b480601007387 */ /* 0x0001e20000100a00 */
[----:B------:R-:W-:Y:S01]  /*8ec30*/  LEA.HI.X.SX32 R13, R17, R3, 0x1, P5 ;  /* 0x00000003110d7211 */ /* 0x000fe200028f0eff */
[C---:B------:R-:W-:Y:S01]  /*8ec40*/  IMAD R17, R28.reuse, 0x134, RZ ;  /* 0x000001341c117824 */ /* 0x040fe200078e02ff */
[----:B0-----:R-:W-:Y:S01]  /*8ec50*/  IADD3 R6, P6, R9, R2, RZ ;  /* 0x0000000209067210 */ /* 0x001fe20007fde0ff */
[----:B------:R-:W-:-:S03]  /*8ec60*/  IMAD R9, R28, 0x9a, RZ ;  /* 0x0000009a1c097824 */ /* 0x000fc600078e02ff */
[-C--:B------:R-:W-:Y:S01]  /*8ec70*/  LEA.HI.X.SX32 R7, R8, R3.reuse, 0x1, P6 ;  /* 0x0000000308077211 */ /* 0x080fe200030f0eff */
[----:B------:R0:W-:Y:S01]  /*8ec80*/  STL.64 [R1+0x1068], R12 ;  /* 0x0010680c01007387 */ /* 0x0001e20000100a00 */
[----:B------:R-:W-:Y:S01]  /*8ec90*/  IMAD R8, R28, 0x4d, RZ ;  /* 0x0000004d1c087824 */ /* 0x000fe200078e02ff */
[-C--:B------:R-:W-:Y:S02]  /*8eca0*/  IADD3 R24, P5, R9, R2.reuse, RZ ;  /* 0x0000000209187210 */ /* 0x080fe40007fbe0ff */
[----:B------:R1:W-:Y:S02]  /*8ecb0*/  STL.64 [R1+0x1080], R6 ;  /* 0x0010800601007387 */ /* 0x0003e40000100a00 */
[----:B------:R-:W-:Y:S01]  /*8ecc0*/  LEA.HI.X.SX32 R25, R8, R3, 0x1, P5 ;  /* 0x0000000308197211 */ /* 0x000fe200028f0eff */
[C---:B------:R-:W-:Y:S02]  /*8ecd0*/  IMAD R8, R28.reuse, 0x26a, RZ ;  /* 0x0000026a1c087824 */ /* 0x040fe400078e02ff */
[----:B0-----:R-:W-:Y:S01]  /*8ece0*/  IMAD R13, R28, 0x268, RZ ;  /* 0x000002681c0d7824 */ /* 0x001fe200078e02ff */
[----:B-1----:R-:W-:-:S04]  /*8ecf0*/  IADD3 R6, P6, R17, R2, RZ ;  /* 0x0000000211067210 */ /* 0x002fc80007fde0ff */
[----:B------:R-:W-:Y:S02]  /*8ed00*/  IADD3 R12, P5, R13, R2, RZ ;  /* 0x000000020d0c7210 */ /* 0x000fe40007fbe0ff */
[-C--:B------:R-:W-:Y:S01]  /*8ed10*/  LEA.HI.X.SX32 R7, R9, R3.reuse, 0x1, P6 ;  /* 0x0000000309077211 */ /* 0x080fe200030f0eff */
[----:B------:R-:W-:Y:S01]  /*8ed20*/  STL.64 [R1+0xce8], R24 ;  /* 0x000ce81801007387 */ /* 0x000fe20000100a00 */
[----:B------:R-:W-:-:S03]  /*8ed30*/  LEA.HI.X.SX32 R13, R17, R3, 0x1, P5 ;  /* 0x00000003110d7211 */ /* 0x000fc600028f0eff */
[----:B------:R0:W-:Y:S01]  /*8ed40*/  STL.64 [R1+0xb40], R6 ;  /* 0x000b400601007387 */ /* 0x0001e20000100a00 */
[C---:B------:R-:W-:Y:S02]  /*8ed50*/  IMAD R9, R28.reuse, 0x136, RZ ;  /* 0x000001361c097824 */ /* 0x040fe400078e02ff */
[----:B------:R1:W-:Y:S02]  /*8ed60*/  STL.64 [R1+0x1078], R12 ;  /* 0x0010780c01007387 */ /* 0x0003e40000100a00 */
[C---:B------:R-:W-:Y:S02]  /*8ed70*/  IMAD R17, R28.reuse, 0x9b, RZ ;  /* 0x0000009b1c117824 */ /* 0x040fe400078e02ff */
[----:B------:R-:W-:Y:S01]  /*8ed80*/  IMAD R0, R28, 0x26c, RZ ;  /* 0x0000026c1c007824 */ /* 0x000fe200078e02ff */
[-C--:B0-----:R-:W-:Y:S01]  /*8ed90*/  IADD3 R6, P6, R8, R2.reuse, RZ ;  /* 0x0000000208067210 */ /* 0x081fe20007fde0ff */
[----:B------:R-:W-:Y:S01]  /*8eda0*/  IMAD R8, R28, 0x135, RZ ;  /* 0x000001351c087824 */ /* 0x000fe200078e02ff */
[----:B-1----:R-:W-:-:S04]  /*8edb0*/  IADD3 R12, P5, R9, R2, RZ ;  /* 0x00000002090c7210 */ /* 0x002fc80007fbe0ff */
[-C--:B------:R-:W-:Y:S02]  /*8edc0*/  LEA.HI.X.SX32 R7, R8, R3.reuse, 0x1, P6 ;  /* 0x0000000308077211 */ /* 0x080fe400030f0eff */
[----:B------:R-:W-:-:S03]  /*8edd0*/  LEA.HI.X.SX32 R13, R17, R3, 0x1, P5 ;  /* 0x00000003110d7211 */ /* 0x000fc600028f0eff */
[----:B------:R0:W-:Y:S01]  /*8ede0*/  STL.64 [R1+0x1070], R6 ;  /* 0x0010700601007387 */ /* 0x0001e20000100a00 */
[----:B------:R-:W-:Y:S02]  /*8edf0*/  IMAD R8, R28, 0x26e, RZ ;  /* 0x0000026e1c087824 */ /* 0x000fe400078e02ff */
[----:B------:R1:W-:Y:S01]  /*8ee00*/  STL.64 [R1+0xb38], R12 ;  /* 0x000b380c01007387 */ /* 0x0003e20000100a00 */
[----:B0-----:R-:W-:Y:S01]  /*8ee10*/  IADD3 R6, P6, R0, R2, RZ ;  /* 0x0000000200067210 */ /* 0x001fe20007fde0ff */
[----:B-1----:R-:W-:-:S03]  /*8ee20*/  IMAD R12, R28, 0x4e, RZ ;  /* 0x0000004e1c0c7824 */ /* 0x002fc600078e02ff */
[-C--:B------:R-:W-:Y:S01]  /*8ee30*/  LEA.HI.X.SX32 R7, R9, R3.reuse, 0x1, P6 ;  /* 0x0000000309077211 */ /* 0x080fe200030f0eff */
[----:B------:R-:W-:Y:S01]  /*8ee40*/  IMAD R13, R28, 0x137, RZ ;  /* 0x000001371c0d7824 */ /* 0x000fe200078e02ff */
[-C--:B------:R-:W-:Y:S01]  /*8ee50*/  IADD3 R24, P5, R8, R2.reuse, RZ ;  /* 0x0000000208187210 */ /* 0x080fe20007fbe0ff */
[C---:B------:R-:W-:Y:S02]  /*8ee60*/  IMAD R9, R28.reuse, 0x27, RZ ;  /* 0x000000271c097824 */ /* 0x040fe400078e02ff */
[----:B------:R0:W-:Y:S01]  /*8ee70*/  STL.64 [R1+0x1088], R6 ;  /* 0x0010880601007387 */ /* 0x0001e20000100a00 */
[----:B------:R-:W-:Y:S01]  /*8ee80*/  LEA.HI.X.SX32 R25, R13, R3, 0x1, P5 ;  /* 0x000000030d197211 */ /* 0x000fe200028f0eff */
[C---:B------:R-:W-:Y:S02]  /*8ee90*/  IMAD R8, R28.reuse, 0x9c, RZ ;  /* 0x0000009c1c087824 */ /* 0x040fe400078e02ff */
[----:B------:R-:W-:Y:S01]  /*8eea0*/  IMAD R17, R28, 0x138, RZ ;  /* 0x000001381c117824 */ /* 0x000fe200078e02ff */
[----:B0-----:R-:W-:-:S04]  /*8eeb0*/  IADD3 R6, P6, R12, R2, RZ ;  /* 0x000000020c067210 */ /* 0x001fc80007fde0ff */
[----:B------:R-:W-:Y:S01]  /*8eec0*/  LEA.HI.X.SX32 R7, R9, R3, 0x1, P6 ;  /* 0x0000000309077211 */ /* 0x000fe200030f0eff */
[----:B------:R0:W-:Y:S01]  /*8eed0*/  STL.64 [R1+0x10a0], R24 ;  /* 0x0010a01801007387 */ /* 0x0001e20000100a00 */
[----:B------:R-:W-:-:S03]  /*8eee0*/  IMAD R13, R28, 0x270, RZ ;  /* 0x000002701c0d7824 */ /* 0x000fc600078e02ff */
[----:B------:R1:W-:Y:S01]  /*8eef0*/  STL.64 [R1+0xda0], R6 ;  /* 0x000da00601007387 */ /* 0x0003e20000100a00 */
[----:B------:R-:W-:Y:S01]  /*8ef00*/  IMAD R9, R28, 0x272, RZ ;  /* 0x000002721c097824 */ /* 0x000fe200078e02ff */
[-C--:B0-----:R-:W-:Y:S02]  /*8ef10*/  IADD3 R24, P5, R8, R2.reuse, RZ ;  /* 0x0000000208187210 */ /* 0x081fe40007fbe0ff */
[-C--:B-1----:R-:W-:Y:S02]  /*8ef20*/  IADD3 R6, P6, R17, R2.reuse, RZ ;  /* 0x0000000211067210 */ /* 0x082fe40007fde0ff */
[-C--:B------:R-:W-:Y:S01]  /*8ef30*/  LEA.HI.X.SX32 R25, R12, R3.reuse, 0x1, P5 ;  /* 0x000000030c197211 */ /* 0x080fe200028f0eff */
[----:B------:R-:W-:Y:S01]  /*8ef40*/  IADD3 R12, P5, R13, R2, RZ ;  /* 0x000000020d0c7210 */ /* 0x000fe20007fbe0ff */
[-C--:B------:R-:W-:Y:S01]  /*8ef50*/  LEA.HI.X.SX32 R7, R8, R3.reuse, 0x1, P6 ;  /* 0x0000000308077211 */ /* 0x080fe200030f0eff */
[----:B------:R-:W-:Y:S02]  /*8ef60*/  IMAD R8, R28, 0x139, RZ ;  /* 0x000001391c087824 */ /* 0x000fe400078e02ff */
[----:B------:R-:W-:-:S02]  /*8ef70*/  LEA.HI.X.SX32 R13, R17, R3, 0x1, P5 ;  /* 0x00000003110d7211 */ /* 0x000fc400028f0eff */
[----:B------:R0:W-:Y:S01]  /*8ef80*/  STL.64 [R1+0xb30], R6 ;  /* 0x000b300601007387 */ /* 0x0001e20000100a00 */
[----:B------:R-:W-:Y:S02]  /*8ef90*/  STL.64 [R1+0xce0], R24 ;  /* 0x000ce01801007387 */ /* 0x000fe40000100a00 */
[----:B------:R1:W-:Y:S01]  /*8efa0*/  STL.64 [R1+0x1098], R12 ;  /* 0x0010980c01007387 */ /* 0x0003e20000100a00 */
[-C--:B0-----:R-:W-:Y:S01]  /*8efb0*/  IADD3 R6, P6, R9, R2.reuse, RZ ;  /* 0x0000000209067210 */ /* 0x081fe20007fde0ff */
[C---:B------:R-:W-:Y:S02]  /*8efc0*/  IMAD R9, R28.reuse, 0x13a, RZ ;  /* 0x0000013a1c097824 */ /* 0x040fe400078e02ff */
[----:B-1----:R-:W-:Y:S01]  /*8efd0*/  IMAD R13, R28, 0x274, RZ ;  /* 0x000002741c0d7824 */ /* 0x002fe200078e02ff */
        /* <DEDUP_REMOVED lines=9> */
[----:B------:R-:W-:Y:S01]  /*8f070*/  STL.64 [R1+0xb28], R16 ;  /* 0x000b281001007387 */ /* 0x000fe20000100a00 */
[-C--:B------:R-:W-:Y:S01]  /*8f080*/  IADD3 R24, P5, R13, R2.reuse, RZ ;  /* 0x000000020d187210 */ /* 0x080fe20007fbe0ff */
[C---:B------:R-:W-:Y:S02]  /*8f090*/  IMAD R9, R28.reuse, 0x13b, RZ ;  /* 0x0000013b1c097824 */ /* 0x040fe400078e02ff */
[C---:B------:R-:W-:Y:S01]  /*8f0a0*/  IMAD R13, R28.reuse, 0x4f, RZ ;  /* 0x0000004f1c0d7824 */ /* 0x040fe200078e02ff */
[----:B------:R0:W-:Y:S02]  /*8f0b0*/  STL.64 [R1+0x10a8], R6 ;  /* 0x0010a80601007387 */ /* 0x0001e40000100a00 */
[----:B------:R-:W-:Y:S01]  /*8f0c0*/  LEA.HI.X.SX32 R25, R9, R3, 0x1, P5 ;  /* 0x0000000309197211 */ /* 0x000fe200028f0eff */
[----:B------:R-:W-:Y:S01]  /*8f0d0*/  IMAD R9, R28, 0x278, RZ ;  /* 0x000002781c097824 */ /* 0x000fe200078e02ff */
[----:B0-----:R-:W-:Y:S01]  /*8f0e0*/  IADD3 R6, P6, R8, R2, RZ ;  /* 0x0000000208067210 */ /* 0x001fe20007fde0ff */
[----:B------:R-:W-:-:S03]  /*8f0f0*/  IMAD R17, R28, 0x13c, RZ ;  /* 0x0000013c1c117824 */ /* 0x000fc600078e02ff */
[-C--:B------:R-:W-:Y:S01]  /*8f100*/  LEA.HI.X.SX32 R7, R13, R3.reuse, 0x1, P6 ;  /* 0x000000030d077211 */ /* 0x080fe200030f0eff */
[----:B------:R0:W-:Y:S04]  /*8f110*/  STL.64 [R1+0x10c0], R24 ;  /* 0x0010c01801007387 */ /* 0x0001e80000100a00 */
[----:B------:R1:W-:Y:S01]  /*8f120*/  STL.64 [R1+0xcd8], R6 ;  /* 0x000cd80601007387 */ /* 0x0003e20000100a00 */
[C---:B------:R-:W-:Y:S01]  /*8f130*/  IMAD R13, R28.reuse, 0x13d, RZ ;  /* 0x0000013d1c0d7824 */ /* 0x040fe200078e02ff */
[-C--:B0-----:R-:W-:Y:S02]  /*8f140*/  IADD3 R24, P5, R17, R2.reuse, RZ ;  /* 0x0000000211187210 */ /* 0x081fe40007fbe0ff */
[----:B-1----:R-:W-:Y:S01]  /*8f150*/  IADD3 R6, P6, R9, R2, RZ ;  /* 0x0000000209067210 */ /* 0x002fe20007fde0ff */
[----:B------:R-:W-:Y:S01]  /*8f160*/  IMAD R9, R28, 0x27a, RZ ;  /* 0x0000027a1c097824 */ /* 0x000fe200078e02ff */
[----:B------:R-:W-:-:S04]  /*8f170*/  LEA.HI.X.SX32 R25, R8, R3, 0x1, P5 ;  /* 0x0000000308197211 */ /* 0x000fc800028f0eff */
[-C--:B------:R-:W-:Y:S02]  /*8f180*/  IADD3 R8, P5, R9, R2.reuse, RZ ;  /* 0x0000000209087210 */ /* 0x080fe40007fbe0ff */
[-C--:B------:R-:W-:Y:S01]  /*8f190*/  LEA.HI.X.SX32 R7, R17, R3.reuse, 0x1, P6 ;  /* 0x0000000311077211 */ /* 0x080fe200030f0eff */
[C---:B------:R-:W-:Y:S01]  /*8f1a0*/  IMAD R12, R28.reuse, 0x13e, RZ ;  /* 0x0000013e1c0c7824 */ /* 0x040fe200078e02ff */
[----:B------:R-:W-:Y:S01]  /*8f1b0*/  LEA.HI.X.SX32 R9, R13, R3, 0x1, P5 ;  /* 0x000000030d097211 */ /* 0x000fe200028f0eff */
[----:B------:R-:W-:Y:S02]  /*8f1c0*/  STL.64 [R1+0xb20], R24 ;  /* 0x000b201801007387 */ /* 0x000fe40000100a00 */
[----:B------:R0:W-:Y:S02]  /*8f1d0*/  STL.64 [R1+0x10b8], R6 ;  /* 0x0010b80601007387 */ /* 0x0001e40000100a00 */
[----:B------:R1:W-:Y:S01]  /*8f1e0*/  STL.64 [R1+0x10b0], R8 ;  /* 0x0010b00801007387 */ /* 0x0003e20000100a00 */
[----:B------:R-:W-:Y:S01]  /*8f1f0*/  IMAD R13, R28, 0x27c, RZ ;  /* 0x0000027c1c0d7824 */ /* 0x000fe200078e02ff */
[----:B0-----:R-:W-:Y:S01]  /*8f200*/  IADD3 R6, P6, R12, R2, RZ ;  /* 0x000000020c067210 */ /* 0x001fe20007fde0ff */
[----:B-1----:R-:W-:-:S02]  /*8f210*/  IMAD R8, R28, 0x9f, RZ ;  /* 0x0000009f1c087824 */ /* 0x002fc400078e02ff */
[----:B------:R-:W-:-:S03]  /*8f220*/  IMAD R9, R28, 0x27e, RZ ;  /* 0x0000027e1c097824 */ /* 0x000fc600078e02ff */
[----:B------:R-:W-:Y:S02]  /*8f230*/  LEA.HI.X.SX32 R7, R8, R3, 0x1, P6 ;  /* 0x0000000308077211 */ /* 0x000fe400030f0eff */
[----:B------:R-:W-:-:S03]  /*8f240*/  IADD3 R16, P5, R13, R2, RZ ;  /* 0x000000020d107210 */ /* 0x000fc60007fbe0ff */
[----:B------:R0:W-:Y:S01]  /*8f250*/  STL.64 [R1+0xb18], R6 ;  /* 0x000b180601007387 */ /* 0x0001e20000100a00 */
[-C--:B------:R-:W-:Y:S01]  /*8f260*/  LEA.HI.X.SX32 R17, R12, R3.reuse, 0x1, P5 ;  /* 0x000000030c117211 */ /* 0x080fe200028f0eff */
[C---:B------:R-:W-:Y:S02]  /*8f270*/  IMAD R8, R28.reuse, 0xa, RZ ;  /* 0x0000000a1c087824 */ /* 0x040fe400078e02ff */
[C---:B------:R-:W-:Y:S02]  /*8f280*/  IMAD R13, R28.reuse, 0x14, RZ ;  /* 0x000000141c0d7824 */ /* 0x040fe400078e02ff */
[C---:B------:R-:W-:Y:S01]  /*8f290*/  IMAD R12, R28.reuse, 0x5, RZ ;  /* 0x000000051c0c7824 */ /* 0x040fe200078e02ff */
[----:B0-----:R-:W-:Y:S01]  /*8f2a0*/  IADD3 R6, P6, R9, R2, RZ ;  /* 0x0000000209067210 */ /* 0x001fe20007fde0ff */
[C---:B------:R-:W-:Y:S01]  /*8f2b0*/  IMAD R9, R28.reuse, 0x13f, RZ ;  /* 0x0000013f1c097824 */ /* 0x040fe200078e02ff */
[----:B------:R0:W-:Y:S04]  /*8f2c0*/  STL.64 [R1+0x10c8], R16 ;  /* 0x0010c81001007387 */ /* 0x0001e80000100a00 */
[----:B------:R-:W-:Y:S01]  /*8f2d0*/  LEA.HI.X.SX32 R7, R9, R3, 0x1, P6 ;  /* 0x0000000309077211 */ /* 0x000fe200030f0eff */
[----:B------:R-:W-:-:S04]  /*8f2e0*/  IMAD R9, R28, 0x28, RZ ;  /* 0x000000281c097824 */ /* 0x000fc800078e02ff */
[----:B------:R1:W-:Y:S01]  /*8f2f0*/  STL.64 [R1+0x10e0], R6 ;  /* 0x0010e00601007387 */ /* 0x0003e20000100a00 */
[----:B0-----:R-:W-:-:S04]  /*8f300*/  IADD3 R16, P5, R8, R2, RZ ;  /* 0x0000000208107210 */ /* 0x001fc80007fbe0ff */
        /* <DEDUP_REMOVED lines=9> */
[----:B-1----:R-:W-:Y:S01]  /*8f3a0*/  IADD3 R6, P6, R25, R2, RZ ;  /* 0x0000000219067210 */ /* 0x002fe20007fde0ff */
[C---:B------:R-:W-:Y:S02]  /*8f3b0*/  IMAD R12, R28.reuse, 0x140, RZ ;  /* 0x000001401c0c7824 */ /* 0x040fe400078e02ff */
[----:B------:R0:W-:Y:S01]  /*8f3c0*/  STL.64 [R1+0xdf8], R16 ;  /* 0x000df81001007387 */ /* 0x0001e20000100a00 */
        /* <DEDUP_REMOVED lines=8> */
[----:B------:R-:W-:-:S05]  /*8f450*/  LEA.HI.X.SX32 R7, R8, R3, 0x1, P6 ;  /* 0x0000000308077211 */ /* 0x000fca00030f0eff */
[----:B------:R1:W-:Y:S01]  /*8f460*/  STL.64 [R1+0xb10], R6 ;  /* 0x000b100601007387 */ /* 0x0003e20000100a00 */
[----:B0-----:R-:W-:Y:S01]  /*8f470*/  IADD3 R16, P5, R13, R2, RZ ;  /* 0x000000020d107210 */ /* 0x001fe20007fbe0ff */
[----:B------:R-:W-:-:S03]  /*8f480*/  IMAD R13, R28, 0x141, RZ ;  /* 0x000001411c0d7824 */ /* 0x000fc600078e02ff */
[-C--:B------:R-:W-:Y:S02]  /*8f490*/  LEA.HI.X.SX32 R17, R12, R3.reuse, 0x1, P5 ;  /* 0x000000030c117211 */ /* 0x080fe400028f0eff */
[----:B-1----:R-:W-:Y:S01]  /*8f4a0*/  IADD3 R6, P6, R9, R2, RZ ;  /* 0x0000000209067210 */ /* 0x002fe20007fde0ff */
[C---:B------:R-:W-:Y:S02]  /*8f4b0*/  IMAD R9, R28.reuse, 0x142, RZ ;  /* 0x000001421c097824 */ /* 0x040fe400078e02ff */
[C---:B------:R-:W-:Y:S01]  /*8f4c0*/  IMAD R8, R28.reuse, 0x284, RZ ;  /* 0x000002841c087824 */ /* 0x040fe200078e02ff */
[----:B------:R-:W-:Y:S01]  /*8f4d0*/  LEA.HI.X.SX32 R7, R13, R3, 0x1, P6 ;  /* 0x000000030d077211 */ /* 0x000fe200030f0eff */
[----:B------:R0:W-:Y:S01]  /*8f4e0*/  STL.64 [R1+0x10d8], R16 ;  /* 0x0010d81001007387 */ /* 0x0001e20000100a00 */
[----:B------:R-:W-:-:S03]  /*8f4f0*/  IMAD R13, R28, 0xa1, RZ ;  /* 0x000000a11c0d7824 */ /* 0x000fc600078e02ff */
[----:B------:R1:W-:Y:S01]  /*8f500*/  STL.64 [R1+0x10d0], R6 ;  /* 0x0010d00601007387 */ /* 0x0003e20000100a00 */
[-C--:B0-----:R-:W-:Y:S02]  /*8f510*/  IADD3 R16, P5, R9, R2.reuse, RZ ;  /* 0x0000000209107210 */ /* 0x081fe40007fbe0ff */
[----:B-1----:R-:W-:Y:S02]  /*8f520*/  IADD3 R6, P6, R8, R2, RZ ;  /* 0x0000000208067210 */ /* 0x002fe40007fde0ff */
[-C--:B------:R-:W-:Y:S01]  /*8f530*/  LEA.HI.X.SX32 R17, R13, R3.reuse, 0x1, P5 ;  /* 0x000000030d117211 */ /* 0x080fe200028f0eff */
[C---:B------:R-:W-:Y:S02]  /*8f540*/  IMAD R8, R28.reuse, 0x286, RZ ;  /* 0x000002861c087824 */ /* 0x040fe400078e02ff */
[C---:B------:R-:W-:Y:S01]  /*8f550*/  IMAD R12, R28.reuse, 0xa2, RZ ;  /* 0x000000a21c0c7824 */ /* 0x040fe200078e02ff */
[----:B------:R-:W-:Y:S01]  /*8f560*/  LEA.HI.X.SX32 R7, R9, R3, 0x1, P6 ;  /* 0x0000000309077211 */ /* 0x000fe200030f0eff */
[----:B------:R0:W-:Y:S04]  /*8f570*/  STL.64 [R1+0xb08], R16 ;  /* 0x000b081001007387 */ /* 0x0001e80000100a00 */
[----:B------:R1:W-:Y:S02]  /*8f580*/  STL.64 [R1+0x10e8], R6 ;  /* 0x0010e80601007387 */ /* 0x0003e40000100a00 */
[----:B------:R-:W-:-:S02]  /*8f590*/  IMAD R13, R28, 0x51, RZ ;  /* 0x000000511c0d7824 */ /* 0x000fc400078e02ff */
[----:B------:R-:W-:Y:S01]  /*8f5a0*/  IMAD R9, R28, 0x144, RZ ;  /* 0x000001441c097824 */ /* 0x000fe200078e02ff */
        /* <DEDUP_REMOVED lines=10> */
[----:B-1----:R-:W-:Y:S01]  /*8f650*/  IADD3 R6, P6, R8, R2, RZ ;  /* 0x0000000208067210 */ /* 0x002fe20007fde0ff */
[----:B------:R-:W-:Y:S01]  /*8f660*/  IMAD R8, R28, 0x146, RZ ;  /* 0x000001461c087824 */ /* 0x000fe200078e02ff */
[-C--:B------:R-:W-:Y:S02]  /*8f670*/  LEA.HI.X.SX32 R17, R12, R3.reuse, 0x1, P5 ;  /* 0x000000030c117211 */ /* 0x080fe400028f0eff */
[----:B------:R-:W-:-:S05]  /*8f680*/  LEA.HI.X.SX32 R7, R9, R3, 0x1, P6 ;  /* 0x0000000309077211 */ /* 0x000fca00030f0eff */
[----:B------:R0:W-:Y:S01]  /*8f690*/  STL.64 [R1+0x10f8], R6 ;  /* 0x0010f80601007387 */ /* 0x0001e20000100a00 */
[----:B------:R1:W-:Y:S01]  /*8f6a0*/  STL.64 [R1+0xb00], R16 ;  /* 0x000b001001007387 */ /* 0x0003e20000100a00 */
[-C--:B------:R-:W-:Y:S01]  /*8f6b0*/  IADD3 R24, P5, R13, R2.reuse, RZ ;  /* 0x000000020d187210 */ /* 0x080fe20007fbe0ff */
[C---:B------:R-:W-:Y:S02]  /*8f6c0*/  IMAD R12, R28.reuse, 0x145, RZ ;  /* 0x000001451c0c7824 */ /* 0x040fe400078e02ff */
[C---:B------:R-:W-:Y:S02]  /*8f6d0*/  IMAD R13, R28.reuse, 0x28c, RZ ;  /* 0x0000028c1c0d7824 */ /* 0x040fe400078e02ff */
[----:B------:R-:W-:Y:S01]  /*8f6e0*/  IMAD R9, R28, 0x28e, RZ ;  /* 0x0000028e1c097824 */ /* 0x000fe200078e02ff */
[----:B0-----:R-:W-:Y:S01]  /*8f6f0*/  IADD3 R6, P6, R8, R2, RZ ;  /* 0x0000000208067210 */ /* 0x001fe20007fde0ff */
[----:B-1----:R-:W-:Y:S01]  /*8f700*/  IMAD R17, R28, 0xa3, RZ ;  /* 0x000000a31c117824 */ /* 0x002fe200078e02ff */
[----:B------:R-:W-:-:S04]  /*8f710*/  LEA.HI.X.SX32 R25, R12, R3, 0x1, P5 ;  /* 0x000000030c197211 */ /* 0x000fc800028f0eff */
[----:B------:R-:W-:Y:S01]  /*8f720*/  LEA.HI.X.SX32 R7, R17, R3, 0x1, P6 ;  /* 0x0000000311077211 */ /* 0x000fe200030f0eff */
[----:B------:R-:W-:-:S04]  /*8f730*/  IADD3 R12, P5, R13, R2, RZ ;  /* 0x000000020d0c7210 */ /* 0x000fc80007fbe0ff */
[----:B------:R0:W-:Y:S01]  /*8f740*/  STL.64 [R1+0xaf8], R6 ;  /* 0x000af80601007387 */ /* 0x0001e20000100a00 */
[----:B------:R-:W-:Y:S01]  /*8f750*/  LEA.HI.X.SX32 R13, R8, R3, 0x1, P5 ;  /* 0x00000003080d7211 */ /* 0x000fe200028f0eff */
[C---:B------:R-:W-:Y:S02]  /*8f760*/  IMAD R16, R28.reuse, 0x52, RZ ;  /* 0x000000521c107824 */ /* 0x040fe400078e02ff */
[----:B------:R1:W-:Y:S02]  /*8f770*/  STL.64 [R1+0x10f0], R24 ;  /* 0x0010f01801007387 */ /* 0x0003e40000100a00 */
[C---:B------:R-:W-:Y:S01]  /*8f780*/  IMAD R17, R28.reuse, 0xa4, RZ ;  /* 0x000000a41c117824 */ /* 0x040fe200078e02ff */
[----:B0-----:R-:W-:Y:S01]  /*8f790*/  IADD3 R6, P6, R9, R2, RZ ;  /* 0x0000000209067210 */ /* 0x001fe20007fde0ff */
[C---:B------:R-:W-:Y:S01]  /*8f7a0*/  IMAD R9, R28.reuse, 0x147, RZ ;  /* 0x000001471c097824 */ /* 0x040fe200078e02ff */
[----:B------:R0:W-:Y:S01]  /*8f7b0*/  STL.64 [R1+0x1108], R12 ;  /* 0x0011080c01007387 */ /* 0x0001e20000100a00 */
[----:B-1----:R-:W-:-:S03]  /*8f7c0*/  IMAD R25, R28, 0x29, RZ ;  /* 0x000000291c197824 */ /* 0x002fc600078e02ff */
        /* <DEDUP_REMOVED lines=10> */
[----:B0-----:R-:W-:-:S04]  /*8f870*/  IADD3 R12, P5, R9, R2, RZ ;  /* 0x00000002090c7210 */ /* 0x001fc80007fbe0ff */
[-C--:B------:R-:W-:Y:S02]  /*8f880*/  LEA.HI.X.SX32 R13, R17, R3.reuse, 0x1, P5 ;  /* 0x00000003110d7211 */ /* 0x080fe400028f0eff */
[----:B-1----:R-:W-:Y:S01]  /*8f890*/  IADD3 R6, P6, R8, R2, RZ ;  /* 0x0000000208067210 */ /* 0x002fe20007fde0ff */
[C---:B------:R-:W-:Y:S02]  /*8f8a0*/  IMAD R8, R28.reuse, 0x292, RZ ;  /* 0x000002921c087824 */ /* 0x040fe400078e02ff */
[----:B------:R0:W-:Y:S01]  /*8f8b0*/  STL.64 [R1+0xaf0], R12 ;  /* 0x000af00c01007387 */ /* 0x0001e20000100a00 */
[C---:B------:R-:W-:Y:S01]  /*8f8c0*/  IMAD R16, R28.reuse, 0x149, RZ ;  /* 0x000001491c107824 */ /* 0x040fe200078e02ff */
[----:B------:R-:W-:Y:S01]  /*8f8d0*/  LEA.HI.X.SX32 R7, R9, R3, 0x1, P6 ;  /* 0x0000000309077211 */ /* 0x000fe200030f0eff */
[C---:B------:R-:W-:Y:S02]  /*8f8e0*/  IMAD R17, R28.reuse, 0x14a, RZ ;  /* 0x0000014a1c117824 */ /* 0x040fe400078e02ff */
[----:B------:R-:W-:-:S02]  /*8f8f0*/  IMAD R9, R28, 0xa5, RZ ;  /* 0x000000a51c097824 */ /* 0x000fc400078e02ff */
[----:B------:R1:W-:Y:S01]  /*8f900*/  STL.64 [R1+0x1118], R6 ;  /* 0x0011180601007387 */ /* 0x0003e20000100a00 */
[----:B0-----:R-:W-:Y:S01]  /*8f910*/  IADD3 R12, P5, R8, R2, RZ ;  /* 0x00000002080c7210 */ /* 0x001fe20007fbe0ff */
[----:B------:R-:W-:-:S03]  /*8f920*/  IMAD R8, R28, 0x294, RZ ;  /* 0x000002941c087824 */ /* 0x000fc600078e02ff */
[----:B------:R-:W-:Y:S02]  /*8f930*/  LEA.HI.X.SX32 R13, R16, R3, 0x1, P5 ;  /* 0x00000003100d7211 */ /* 0x000fe400028f0eff */
[----:B-1----:R-:W-:-:S03]  /*8f940*/  IADD3 R6, P6, R17, R2, RZ ;  /* 0x0000000211067210 */ /* 0x002fc60007fde0ff */
[----:B------:R0:W-:Y:S01]  /*8f950*/  STL.64 [R1+0x1110], R12 ;  /* 0x0011100c01007387 */ /* 0x0001e20000100a00 */
[----:B------:R-:W-:Y:S01]  /*8f960*/  LEA.HI.X.SX32 R7, R9, R3, 0x1, P6 ;  /* 0x0000000309077211 */ /* 0x000fe200030f0eff */
[----:B------:R-:W-:-:S04]  /*8f970*/  IMAD R9, R28, 0x14b, RZ ;  /* 0x0000014b1c097824 */ /* 0x000fc800078e02ff */
[----:B------:R3:W-:Y:S01]  /*8f980*/  STL.64 [R1+0xae8], R6 ;  /* 0x000ae80601007387 */ /* 0x0007e20000100a00 */
[----:B0-----:R-:W-:-:S04]  /*8f990*/  IADD3 R12, P5, R8, R2, RZ ;  /* 0x00000002080c7210 */ /* 0x001fc80007fbe0ff */
[-C--:B------:R-:W-:Y:S02]  /*8f9a0*/  LEA.HI.X.SX32 R13, R17, R3.reuse, 0x1, P5 ;  /* 0x00000003110d7211 */ /* 0x080fe400028f0eff */
[-C--:B---3--:R-:W-:Y:S01]  /*8f9b0*/  IADD3 R6, P6, R21, R2.reuse, RZ ;  /* 0x0000000215067210 */ /* 0x088fe20007fde0ff */
[C---:B------:R-:W-:Y:S02]  /*8f9c0*/  IMAD R8, R28.reuse, 0xa6, RZ ;  /* 0x000000a61c087824 */ /* 0x040fe400078e02ff */
[----:B------:R0:W-:Y:S01]  /*8f9d0*/  STL.64 [R1+0x1128], R12 ;  /* 0x0011280c01007387 */ /* 0x0001e20000100a00 */
[----:B------:R-:W-:Y:S01]  /*8f9e0*/  LEA.HI.X.SX32 R7, R9, R3, 0x1, P6 ;  /* 0x0000000309077211 */ /* 0x000fe200030f0eff */
[----:B------:R-:W-:Y:S01]  /*8f9f0*/  IMAD R9, R28, 0x53, RZ ;  /* 0x000000531c097824 */ /* 0x000fe200078e02ff */
[----:B------:R-:W-:-:S03]  /*8fa00*/  IADD3 R16, P5, R8, R2, RZ ;  /* 0x0000000208107210 */ /* 0x000fc60007fbe0ff */
[----:B------:R1:W-:Y:S01]  /*8fa10*/  STL.64 [R1+0x1140], R6 ;  /* 0x0011400601007387 */ /* 0x0003e20000100a00 */
[C---:B0-----:R-:W-:Y:S01]  /*8fa20*/  IMAD R12, R28.reuse, 0x14c, RZ ;  /* 0x0000014c1c0c7824 */ /* 0x041fe200078e02ff */
[----:B------:R-:W-:Y:S01]  /*8fa30*/  LEA.HI.X.SX32 R17, R9, R3, 0x1, P5 ;  /* 0x0000000309117211 */ /* 0x000fe200028f0eff */
[----:B------:R-:W-:-:S03]  /*8fa40*/  IMAD R13, R28, 0x298, RZ ;  /* 0x000002981c0d7824 */ /* 0x000fc600078e02ff */
[----:B-1----:R-:W-:Y:S01]  /*8fa50*/  IADD3 R6, P6, R12, R2, RZ ;  /* 0x000000020c067210 */ /* 0x002fe20007fde0ff */
[----:B------:R-:W-:-:S03]  /*8fa60*/  IMAD R9, R28, 0x29a, RZ ;  /* 0x0000029a1c097824 */ /* 0x000fc600078e02ff */
[-C--:B------:R-:W-:Y:S01]  /*8fa70*/  LEA.HI.X.SX32 R7, R8, R3.reuse, 0x1, P6 ;  /* 0x0000000308077211 */ /* 0x080fe200030f0eff */
[----:B------:R0:W-:Y:S04]  /*8fa80*/  STL.64 [R1+0xcb8], R16 ;  /* 0x000cb81001007387 */ /* 0x0001e80000100a00 */
[----:B------:R1:W-:Y:S01]  /*8fa90*/  STL.64 [R1+0xae0], R6 ;  /* 0x000ae00601007387 */ /* 0x0003e20000100a00 */
[-C--:B0-----:R-:W-:Y:S01]  /*8faa0*/  IADD3 R16, P5, R13, R2.reuse, RZ ;  /* 0x000000020d107210 */ /* 0x081fe20007fbe0ff */
[----:B------:R-:W-:Y:S01]  /*8fab0*/  IMAD R13, R28, 0x14d, RZ ;  /* 0x0000014d1c0d7824 */ /* 0x000fe200078e02ff */
[----:B-1----:R-:W-:Y:S02]  /*8fac0*/  IADD3 R6, P6, R9, R2, RZ ;  /* 0x0000000209067210 */ /* 0x002fe40007fde0ff */
[-C--:B------:R-:W-:Y:S01]  /*8fad0*/  LEA.HI.X.SX32 R17, R12, R3.reuse, 0x1, P5 ;  /* 0x000000030c117211 */ /* 0x080fe200028f0eff */
[C---:B------:R-:W-:Y:S01]  /*8fae0*/  IMAD R9, R28.reuse, 0x29c, RZ ;  /* 0x0000029c1c097824 */ /* 0x040fe200078e02ff */
[----:B------:R-:W-:Y:S01]  /*8faf0*/  LEA.HI.X.SX32 R7, R13, R3, 0x1, P6 ;  /* 0x000000030d077211 */ /* 0x000fe200030f0eff */
[----:B------:R-:W-:-:S02]  /*8fb00*/  IMAD R8, R28, 0x14e, RZ ;  /* 0x0000014e1c087824 */ /* 0x000fc400078e02ff */
[----:B------:R-:W-:Y:S02]  /*8fb10*/  STL.64 [R1+0x1138], R16 ;  /* 0x0011381001007387 */ /* 0x000fe40000100a00 */
[----:B------:R0:W-:Y:S02]  /*8fb20*/  STL.64 [R1+0x1130], R6 ;  /* 0x0011300601007387 */ /* 0x0001e40000100a00 */
[C---:B------:R-:W-:Y:S01]  /*8fb30*/  IMAD R13, R28.reuse, 0x29e, RZ ;  /* 0x0000029e1c0d7824 */ /* 0x040fe200078e02ff */
[-C--:B0-----:R-:W-:Y:S01]  /*8fb40*/  IADD3 R6, P6, R9, R2.reuse, RZ ;  /* 0x0000000209067210 */ /* 0x081fe20007fde0ff */
[----:B------:R-:W-:Y:S01]  /*8fb50*/  IMAD R9, R28, 0xa7, RZ ;  /* 0x000000a71c097824 */ /* 0x000fe200078e02ff */
[----:B------:R-:W-:-:S04]  /*8fb60*/  IADD3 R16, P5, R8, R2, RZ ;  /* 0x0000000208107210 */ /* 0x000fc80007fbe0ff */
[----:B------:R-:W-:Y:S01]  /*8fb70*/  LEA.HI.X.SX32 R17, R9, R3, 0x1, P5 ;  /* 0x0000000309117211 */ /* 0x000fe200028f0eff */
[----:B------:R-:W-:-:S04]  /*8fb80*/  IMAD R25, R28, 0x14f, RZ ;  /* 0x0000014f1c197824 */ /* 0x000fc800078e02ff */
        /* <DEDUP_REMOVED lines=11> */
[----:B-1----:R-:W-:Y:S02]  /*8fc40*/  IADD3 R16, P5, R12, R2, RZ ;  /* 0x000000020c107210 */ /* 0x002fe40007fbe0ff */
[-C--:B------:R-:W-:Y:S01]  /*8fc50*/  LEA.HI.X.SX32 R7, R13, R3.reuse, 0x1, P6 ;  /* 0x000000030d077211 */ /* 0x080fe200030f0eff */
[----:B------:R-:W-:Y:S01]  /*8fc60*/  IMAD R13, R28, 0x150, RZ ;  /* 0x000001501c0d7824 */ /* 0x000fe200078e02ff */
[----:B------:R-:W-:-:S03]  /*8fc70*/  LEA.HI.X.SX32 R17, R9, R3, 0x1, P5 ;  /* 0x0000000309117211 */ /* 0x000fc600028f0eff */
[----:B------:R0:W-:Y:S02]  /*8fc80*/  STL.64 [R1+0xdf0], R6 ;  /* 0x000df00601007387 */ /* 0x0001e40000100a00 */
[----:B------:R1:W-:Y:S01]  /*8fc90*/  STL.64 [R1+0xd88], R16 ;  /* 0x000d881001007387 */ /* 0x0003e20000100a00 */
[-C--:B0-----:R-:W-:Y:S02]  /*8fca0*/  IADD3 R6, P6, R8, R2.reuse, RZ ;  /* 0x0000000208067210 */ /* 0x081fe40007fde0ff */
[----:B-1----:R-:W-:Y:S02]  /*8fcb0*/  IADD3 R16, P5, R13, R2, RZ ;  /* 0x000000020d107210 */ /* 0x002fe40007fbe0ff */
[-C--:B------:R-:W-:Y:S02]  /*8fcc0*/  LEA.HI.X.SX32 R7, R12, R3.reuse, 0x1, P6 ;  /* 0x000000030c077211 */ /* 0x080fe400030f0eff */
[----:B------:R-:W-:-:S03]  /*8fcd0*/  LEA.HI.X.SX32 R17, R8, R3, 0x1, P5 ;  /* 0x0000000308117211 */ /* 0x000fc600028f0eff */
[----:B------:R-:W-:Y:S02]  /*8fce0*/  STL.64 [R1+0xcb0], R6 ;  /* 0x000cb00601007387 */ /* 0x000fe40000100a00 */
[----:B------:R0:W-:Y:S02]  /*8fcf0*/  STL.64 [R1+0xad0], R16 ;  /* 0x000ad01001007387 */ /* 0x0001e40000100a00 */
[----:B0-----:R-:W2:Y:S01]  /*8fd00*/  LDL.LU R16, [R1+0x2f60] ;  /* 0x002f600001107983 */ /* 0x001ea20000300800 */
[----:B------:R-:W-:-:S05]  /*8fd10*/  IMAD R9, R28, 0x2a0, RZ ;  /* 0x000002a01c097824 */ /* 0x000fca00078e02ff */
[----:B------:R-:W-:Y:S01]  /*8fd20*/  IADD3 R6, P6, R9, R2, RZ ;  /* 0x0000000209067210 */ /* 0x000fe20007fde0ff */
[C---:B------:R-:W-:Y:S02]  /*8fd30*/  IMAD R9, R28.reuse, 0x2a2, RZ ;  /* 0x000002a21c097824 */ /* 0x040fe400078e02ff */
[----:B------:R-:W-:-:S03]  /*8fd40*/  IMAD R12, R28, 0x151, RZ ;  /* 0x000001511c0c7824 */ /* 0x000fc600078e02ff */
[----:B------:R-:W-:Y:S02]  /*8fd50*/  IADD3 R8, P5, R9, R2, RZ ;  /* 0x0000000209087210 */ /* 0x000fe40007fbe0ff */
[-C--:B------:R-:W-:Y:S01]  /*8fd60*/  LEA.HI.X.SX32 R7, R13, R3.reuse, 0x1, P6 ;  /* 0x000000030d077211 */ /* 0x080fe200030f0eff */
[----:B------:R-:W-:Y:S01]  /*8fd70*/  IMAD R25, R28, 0x152, RZ ;  /* 0x000001521c197824 */ /* 0x000fe200078e02ff */
[----:B------:R-:W-:-:S03]  /*8fd80*/  LEA.HI.X.SX32 R9, R12, R3, 0x1, P5 ;  /* 0x000000030c097211 */ /* 0x000fc600028f0eff */
[----:B------:R0:W-:Y:S02]  /*8fd90*/  STL.64 [R1+0x1158], R6 ;  /* 0x0011580601007387 */ /* 0x0001e40000100a00 */
[----:B------:R1:W-:Y:S02]  /*8fda0*/  STL.64 [R1+0x1150], R8 ;  /* 0x0011500801007387 */ /* 0x0003e40000100a00 */
[C---:B------:R-:W-:Y:S01]  /*8fdb0*/  IMAD R13, R28.reuse, 0x2a4, RZ ;  /* 0x000002a41c0d7824 */ /* 0x040fe200078e02ff */
[----:B0-----:R-:W-:Y:S01]  /*8fdc0*/  IADD3 R6, P6, R25, R2, RZ ;  /* 0x0000000219067210 */ /* 0x001fe20007fde0ff */
[C---:B-1----:R-:W-:Y:S02]  /*8fdd0*/  IMAD R8, R28.reuse, 0xa9, RZ ;  /* 0x000000a91c087824 */ /* 0x042fe400078e02ff */
[----:B------:R-:W-:-:S03]  /*8fde0*/  IMAD R9, R28, 0x2a6, RZ ;  /* 0x000002a61c097824 */ /* 0x000fc600078e02ff */
[----:B------:R-:W-:Y:S02]  /*8fdf0*/  LEA.HI.X.SX32 R7, R8, R3, 0x1, P6 ;  /* 0x0000000308077211 */ /* 0x000fe400030f0eff */
[----:B------:R-:W-:-:S03]  /*8fe00*/  IADD3 R12, P5, R13, R2, RZ ;  /* 0x000000020d0c7210 */ /* 0x000fc60007fbe0ff */
[----:B------:R0:W-:Y:S01]  /*8fe10*/  STL.64 [R1+0xac8], R6 ;  /* 0x000ac80601007387 */ /* 0x0001e20000100a00 */
[-C--:B------:R-:W-:Y:S01]  /*8fe20*/  LEA.HI.X.SX32 R13, R25, R3.reuse, 0x1, P5 ;  /* 0x00000003190d7211 */ /* 0x080fe200028f0eff */
[C---:B------:R-:W-:Y:S02]  /*8fe30*/  IMAD R8, R28.reuse, 0xaa, RZ ;  /* 0x000000aa1c087824 */ /* 0x040fe400078e02ff */
[C---:B------:R-:W-:Y:S01]  /*8fe40*/  IMAD R17, R28.reuse, 0x154, RZ ;  /* 0x000001541c117824 */ /* 0x040fe200078e02ff */
[----:B0-----:R-:W-:Y:S01]  /*8fe50*/  IADD3 R6, P6, R9, R2, RZ ;  /* 0x0000000209067210 */ /* 0x001fe20007fde0ff */
[----:B------:R-:W-:Y:S01]  /*8fe60*/  IMAD R9, R28, 0x153, RZ ;  /* 0x000001531c097824 */ /* 0x000fe200078e02ff */
[----:B------:R0:W-:Y:S04]  /*8fe70*/  STL.64 [R1+0x1168], R12 ;  /* 0x0011680c01007387 */ /* 0x0001e80000100a00 */
[----:B------:R-:W-:-:S02]  /*8fe80*/  LEA.HI.X.SX32 R7, R9, R3, 0x1, P6 ;  /* 0x0000000309077211 */ /* 0x000fc400030f0eff */
[----:B------:R-:W-:-:S03]  /*8fe90*/  IADD3 R24, P5, R8, R2, RZ ;  /* 0x0000000208187210 */ /* 0x000fc60007fbe0ff */
[----:B------:R1:W-:Y:S01]  /*8fea0*/  STL.64 [R1+0x1180], R6 ;  /* 0x0011800601007387 */ /* 0x0003e20000100a00 */
[----:B0-----:R-:W-:Y:S01]  /*8feb0*/  IADD3 R12, P6, R17, R2, RZ ;  /* 0x00000002110c7210 */ /* 0x001fe20007fde0ff */
[----:B------:R-:W-:-:S03]  /*8fec0*/  IMAD R9, R28, 0x2aa, RZ ;  /* 0x000002aa1c097824 */ /* 0x000fc600078e02ff */
[----:B------:R-:W-:Y:S01]  /*8fed0*/  LEA.HI.X.SX32 R13, R8, R3, 0x1, P6 ;  /* 0x00000003080d7211 */ /* 0x000fe200030f0eff */
[C---:B-1----:R-:W-:Y:S02]  /*8fee0*/  IMAD R6, R28.reuse, 0x55, RZ ;  /* 0x000000551c067824 */ /* 0x042fe400078e02ff */
[----:B------:R-:W-:-:S03]  /*8fef0*/  IMAD R7, R28, 0x2a8, RZ ;  /* 0x000002a81c077824 */ /* 0x000fc600078e02ff */
[-C--:B------:R-:W-:Y:S02]  /*8ff00*/  LEA.HI.X.SX32 R25, R6, R3.reuse, 0x1, P5 ;  /* 0x0000000306197211 */ /* 0x080fe400028f0eff */
[----:B------:R-:W-:Y:S01]  /*8ff10*/  IADD3 R6, P5, R7, R2, RZ ;  /* 0x0000000207067210 */ /* 0x000fe20007fbe0ff */
[----:B------:R0:W-:Y:S01]  /*8ff20*/  STL.64 [R1+0xac0], R12 ;  /* 0x000ac00c01007387 */ /* 0x0001e20000100a00 */
[C---:B------:R-:W-:Y:S02]  /*8ff30*/  IMAD R8, R28.reuse, 0x155, RZ ;  /* 0x000001551c087824 */ /* 0x040fe400078e02ff */
[----:B------:R-:W-:Y:S01]  /*8ff40*/  LEA.HI.X.SX32 R7, R17, R3, 0x1, P5 ;  /* 0x0000000311077211 */ /* 0x000fe200028f0eff */
[----:B------:R-:W-:Y:S01]  /*8ff50*/  STL.64 [R1+0xca8], R24 ;  /* 0x000ca81801007387 */ /* 0x000fe20000100a00 */
[----:B------:R-:W-:-:S03]  /*8ff60*/  IMAD R17, R28, 0xab, RZ ;  /* 0x000000ab1c117824 */ /* 0x000fc600078e02ff */
[----:B------:R-:W-:Y:S01]  /*8ff70*/  STL.64 [R1+0x1178], R6 ;  /* 0x0011780601007387 */ /* 0x000fe20000100a00 */
[----:B0-----:R-:W-:Y:S01]  /*8ff80*/  IADD3 R12, P6, R9, R2, RZ ;  /* 0x00000002090c7210 */ /* 0x001fe20007fde0ff */
[----:B------:R-:W-:-:S03]  /*8ff90*/  IMAD R9, R28, 0x2ac, RZ ;  /* 0x000002ac1c097824 */ /* 0x000fc600078e02ff */
[----:B------:R-:W-:Y:S02]  /*8ffa0*/  LEA.HI.X.SX32 R13, R8, R3, 0x1, P6 ;  /* 0x00000003080d7211 */ /* 0x000fe400030f0eff */
[----:B------:R-:W-:-:S03]  /*8ffb0*/  IADD3 R8, P6, R9, R2, RZ ;  /* 0x0000000209087210 */ /* 0x000fc60007fde0ff */
[----:B------:R0:W-:Y:S02]  /*8ffc0*/  STL.64 [R1+0x1170], R12 ;  /* 0x0011700c01007387 */ /* 0x0001e40000100a00 */
[C---:B0-----:R-:W-:Y:S02]  /*8ffd0*/  IMAD R13, R28.reuse, 0x2ae, RZ ;  /* 0x000002ae1c0d7824 */ /* 0x041fe400078e02ff */
[----:B------:R-:W-:Y:S01]  /*8ffe0*/  IMAD R12, R28, 0x56, RZ ;  /* 0x000000561c0c7824 */ /* 0x000fe200078e02ff */
[CC--:B--2---:R-:W-:Y:S02]  /*8fff0*/  IADD3 R6, P5, R16.reuse, R2.reuse, RZ ;  /* 0x0000000210067210 */ /* 0x0c4fe40007fbe0ff */
[-C--:B------:R-:W-:Y:S02]  /*90000*/  LEA.HI.X.SX32 R9, R16, R3.reuse, 0x1, P6 ;  /* 0x0000000310097211 */ /* 0x080fe400030f0eff */
[----:B------:R-:W-:Y:S01]  /*90010*/  LEA.HI.X.SX32 R7, R17, R3, 0x1, P5 ;  /* 0x0000000311077211 */ /* 0x000fe200028f0eff */
[----:B------:R-:W-:-:S04]  /*90020*/  IADD3 R16, P6, R12, R2, RZ ;  /* 0x000000020c107210 */ /* 0x000fc80007fde0ff */
[----:B------:R0:W-:Y:S01]  /*90030*/  STL.64 [R1+0xab8], R6 ;  /* 0x000ab80601007387 */ /* 0x0001e20000100a00 */
[----:B------:R1:W-:Y:S01]  /*90040*/  STL.64 [R1+0x1188], R8 ;  /* 0x0011880801007387 */ /* 0x0003e20000100a00 */
[----:B0-----:R-:W-:Y:S01]  /*90050*/  IADD3 R6, P5, R13, R2, RZ ;  /* 0x000000020d067210 */ /* 0x001fe20007fbe0ff */
[C---:B------:R-:W-:Y:S02]  /*90060*/  IMAD R13, R28.reuse, 0x157, RZ ;  /* 0x000001571c0d7824 */ /* 0x040fe400078e02ff */
[----:B-1----:R-:W-:-:S03]  /*90070*/  IMAD R9, R28, 0x2b, RZ ;  /* 0x0000002b1c097824 */ /* 0x002fc600078e02ff */
[-C--:B------:R-:W-:Y:S02]  /*90080*/  LEA.HI.X.SX32 R7, R13, R3.reuse, 0x1, P5 ;  /* 0x000000030d077211 */ /* 0x080fe400028f0eff */
[----:B------:R-:W-:-:S03]  /*90090*/  LEA.HI.X.SX32 R17, R9, R3, 0x1, P6 ;  /* 0x0000000309117211 */ /* 0x000fc600030f0eff */
[----:B------:R-:W-:Y:S02]  /*900a0*/  STL.64 [R1+0x11a0], R6 ;  /* 0x0011a00601007387 */ /* 0x000fe40000100a00 */
[----:B------:R0:W-:Y:S02]  /*900b0*/  STL.64 [R1+0xd80], R16 ;  /* 0x000d801001007387 */ /* 0x0001e40000100a00 */
[----:B0-----:R-:W2:Y:S01]  /*900c0*/  LDL.LU R17, [R1+0x2f5c] ;  /* 0x002f5c0001117983 */ /* 0x001ea20000300800 */
[C---:B------:R-:W-:Y:S02]  /*900d0*/  IMAD R8, R28.reuse, 0xac, RZ ;  /* 0x000000ac1c087824 */ /* 0x040fe400078e02ff */
[C---:B------:R-:W-:Y:S02]  /*900e0*/  IMAD R25, R28.reuse, 0x158, RZ ;  /* 0x000001581c197824 */ /* 0x040fe400078e02ff */
[C---:B------:R-:W-:Y:S02]  /*900f0*/  IMAD R16, R28.reuse, 0x2fa, RZ ;  /* 0x000002fa1c107824 */ /* 0x040fe400078e02ff */
[----:B------:R-:W-:Y:S01]  /*90100*/  IMAD R13, R28, 0x2b0, RZ ;  /* 0x000002b01c0d7824 */ /* 0x000fe200078e02ff */
[----:B------:R-:W-:-:S02]  /*90110*/  IADD3 R6, P5, R8, R2, RZ ;  /* 0x0000000208067210 */ /* 0x000fc40007fbe0ff */
[-C--:B------:R-:W-:Y:S01]  /*90120*/  IADD3 R26, P6, R25, R2.reuse, RZ ;  /* 0x00000002191a7210 */ /* 0x080fe20007fde0ff */
[----:B------:R-:W-:Y:S01]  /*90130*/  IMAD R9, R28, 0x2b2, RZ ;  /* 0x000002b21c097824 */ /* 0x000fe200078e02ff */
[----:B------:R-:W-:Y:S01]  /*90140*/  LEA.HI.X.SX32 R7, R12, R3, 0x1, P5 ;  /* 0x000000030c077211 */ /* 0x000fe200028f0eff */
[----:B------:R-:W-:-:S04]  /*90150*/  IADD3 R12, P5, R13, R2, RZ ;  /* 0x000000020d0c7210 */ /* 0x000fc80007fbe0ff */
[-C--:B------:R-:W-:Y:S01]  /*90160*/  LEA.HI.X.SX32 R13, R25, R3.reuse, 0x1, P5 ;  /* 0x00000003190d7211 */ /* 0x080fe200028f0eff */
[C---:B------:R-:W-:Y:S02]  /*90170*/  IMAD R21, R28.reuse, 0x2f0, RZ ;  /* 0x000002f01c157824 */ /* 0x040fe400078e02ff */
[C---:B------:R-:W-:Y:S02]  /*90180*/  IMAD R25, R28.reuse, 0x15c, RZ ;  /* 0x0000015c1c197824 */ /* 0x040fe400078e02ff */
[----:B------:R-:W-:Y:S01]  /*90190*/  IMAD R24, R28, 0x2b8, RZ ;  /* 0x000002b81c187824 */ /* 0x000fe200078e02ff */
[----:B--2---:R0:W-:Y:S01]  /*901a0*/  STL.64 [R1+0x2f38], R16 ;  /* 0x002f381001007387 */ /* 0x0041e20000100a00 */
[----:B------:R-:W-:Y:S02]  /*901b0*/  STL [R1+0xab0], R26 ;  /* 0x000ab01a01007387 */ /* 0x000fe40000100800 */
[----:B0-----:R-:W-:Y:S01]  /*901c0*/  IMAD.MOV.U32 R17, RZ, RZ, R27 ;  /* 0x000000ffff117224 */ /* 0x001fe200078e001b */
[----:B------:R-:W-:-:S02]  /*901d0*/  LEA.HI.X.SX32 R17, R8, R3, 0x1, P6 ;  /* 0x0000000308117211 */ /* 0x000fc400030f0eff */
[----:B------:R-:W-:Y:S01]  /*901e0*/  MOV R16, R26 ;  /* 0x0000001a00107202 */ /* 0x000fe20000000f00 */
[C---:B------:R-:W-:Y:S01]  /*901f0*/  IMAD R8, R28.reuse, 0x159, RZ ;  /* 0x000001591c087824 */ /* 0x040fe200078e02ff */
[----:B------:R-:W2:Y:S01]  /*90200*/  LDL.LU R27, [R1+0x2f58] ;  /* 0x002f5800011b7983 */ /* 0x000ea20000300800 */
[-C--:B------:R-:W-:Y:S01]  /*90210*/  IADD3 R16, P6, R9, R2.reuse, RZ ;  /* 0x0000000209107210 */ /* 0x080fe20007fde0ff */
[----:B------:R0:W-:Y:S02]  /*90220*/  STL.64 [R1+0xca0], R6 ;  /* 0x000ca00601007387 */ /* 0x0001e40000100a00 */
[----:B------:R-:W-:Y:S01]  /*90230*/  IMAD R9, R28, 0x2b4, RZ ;  /* 0x000002b41c097824 */ /* 0x000fe200078e02ff */
[----:B0-----:R-:W3:Y:S01]  /*90240*/  LDL.LU.64 R6, [R1+0x2f50] ;  /* 0x002f500001067983 */ /* 0x001ee20000300a00 */
[----:B------:R0:W-:Y:S02]  /*90250*/  STL [R1+0xab4], R17 ;  /* 0x000ab41101007387 */ /* 0x0001e40000100800 */
[----:B------:R1:W-:Y:S01]  /*90260*/  STL.64 [R1+0x1198], R12 ;  /* 0x0011980c01007387 */ /* 0x0003e20000100a00 */
[----:B0-----:R-:W-:Y:S01]  /*90270*/  LEA.HI.X.SX32 R17, R8, R3, 0x1, P6 ;  /* 0x0000000308117211 */ /* 0x001fe200030f0eff */
[----:B------:R-:W-:Y:S01]  /*90280*/  IMAD R8, R28, 0xad, RZ ;  /* 0x000000ad1c087824 */ /* 0x000fe200078e02ff */
[----:B-1----:R-:W-:-:S03]  /*90290*/  IADD3 R12, P5, R20, R2, RZ ;  /* 0x00000002140c7210 */ /* 0x002fc60007fbe0ff */
[----:B------:R0:W-:Y:S01]  /*902a0*/  STL.64 [R1+0x1190], R16 ;  /* 0x0011901001007387 */ /* 0x0001e20000100a00 */
[----:B------:R-:W-:Y:S01]  /*902b0*/  LEA.HI.X.SX32 R13, R8, R3, 0x1, P5 ;  /* 0x00000003080d7211 */ /* 0x000fe200028f0eff */
[----:B------:R-:W-:-:S04]  /*902c0*/  IMAD R8, R28, 0xae, RZ ;  /* 0x000000ae1c087824 */ /* 0x000fc800078e02ff */
[----:B------:R1:W-:Y:S01]  /*902d0*/  STL.64 [R1+0xaa8], R12 ;  /* 0x000aa80c01007387 */ /* 0x0003e20000100a00 */
[----:B0-----:R-:W-:Y:S01]  /*902e0*/  IADD3 R16, P6, R9, R2, RZ ;  /* 0x0000000209107210 */ /* 0x001fe20007fde0ff */
[----:B------:R-:W-:-:S03]  /*902f0*/  IMAD R9, R28, 0x2b6, RZ ;  /* 0x000002b61c097824 */ /* 0x000fc600078e02ff */
[-C--:B------:R-:W-:Y:S02]  /*90300*/  LEA.HI.X.SX32 R17, R20, R3.reuse, 0x1, P6 ;  /* 0x0000000314117211 */ /* 0x080fe400030f0eff */
[-C--:B-1----:R-:W-:Y:S01]  /*90310*/  IADD3 R12, P5, R9, R2.reuse, RZ ;  /* 0x00000002090c7210 */ /* 0x082fe20007fbe0ff */
[C---:B------:R-:W-:Y:S02]  /*90320*/  IMAD R9, R28.reuse, 0x15b, RZ ;  /* 0x0000015b1c097824 */ /* 0x040fe400078e02ff */
[----:B------:R0:W-:Y:S01]  /*90330*/  STL.64 [R1+0x11a8], R16 ;  /* 0x0011a81001007387 */ /* 0x0001e20000100a00 */
[C---:B------:R-:W-:Y:S02]  /*90340*/  IMAD R20, R28.reuse, 0x2fc, RZ ;  /* 0x000002fc1c147824 */ /* 0x040fe400078e02ff */
[----:B------:R-:W-:Y:S01]  /*90350*/  LEA.HI.X.SX32 R13, R9, R3, 0x1, P5 ;  /* 0x00000003090d7211 */ /* 0x000fe200028f0eff */
[----:B------:R-:W-:Y:S02]  /*90360*/  IMAD R9, R28, 0x57, RZ ;  /* 0x000000571c097824 */ /* 0x000fe400078e02ff */
[----:B------:R1:W-:Y:S01]  /*90370*/  STL.64 [R1+0x2f10], R20 ;  /* 0x002f101401007387 */ /* 0x0003e20000100a00 */
[----:B0-----:R-:W-:-:S03]  /*90380*/  IADD3 R16, P6, R8, R2, RZ ;  /* 0x0000000208107210 */ /* 0x001fc60007fde0ff */
[----:B------:R0:W-:Y:S01]  /*90390*/  STL.64 [R1+0x11c0], R12 ;  /* 0x0011c00c01007387 */ /* 0x0001e20000100a00 */
[-C--:B------:R-:W-:Y:S02]  /*903a0*/  LEA.HI.X.SX32 R17, R9, R3.reuse, 0x1, P6 ;  /* 0x0000000309117211 */ /* 0x080fe400030f0eff */
[-C--:B-1----:R-:W-:Y:S01]  /*903b0*/  IADD3 R20, P5, R25, R2.reuse, RZ ;  /* 0x0000000219147210 */ /* 0x082fe20007fbe0ff */
[----:B0-----:R-:W4:Y:S02]  /*903c0*/  LDL.LU.64 R12, [R1+0x2f48] ;  /* 0x002f4800010c7983 */ /* 0x001f240000300a00 */
[----:B------:R0:W-:Y:S01]  /*903d0*/  STL.64 [R1+0xc98], R16 ;  /* 0x000c981001007387 */ /* 0x0001e20000100a00 */
[----:B------:R-:W-:Y:S01]  /*903e0*/  LEA.HI.X.SX32 R21, R8, R3, 0x1, P5 ;  /* 0x0000000308157211 */ /* 0x000fe200028f0eff */
[----:B------:R-:W-:Y:S01]  /*903f0*/  IMAD R9, R28, 0x2ba, RZ ;  /* 0x000002ba1c097824 */ /* 0x000fe200078e02ff */
[----:B0-----:R-:W-:-:S04]  /*90400*/  IADD3 R16, P6, R24, R2, RZ ;  /* 0x0000000218107210 */ /* 0x001fc80007fde0ff */
[----:B------:R-:W-:Y:S01]  /*90410*/  LEA.HI.X.SX32 R17, R25, R3, 0x1, P6 ;  /* 0x0000000319117211 */ /* 0x000fe200030f0eff */
[----:B------:R-:W-:Y:S01]  /*90420*/  STL.64 [R1+0xaa0], R20 ;  /* 0x000aa01401007387 */ /* 0x000fe20000100a00 */
[----:B------:R-:W-:-:S03]  /*90430*/  IADD3 R8, P5, R9, R2, RZ ;  /* 0x0000000209087210 */ /* 0x000fc60007fbe0ff */
[----:B------:R0:W-:Y:S02]  /*90440*/  STL.64 [R1+0x11b8], R16 ;  /* 0x0011b81001007387 */ /* 0x0001e40000100a00 */
[----:B0-----:R-:W-:-:S05]  /*90450*/  IMAD R16, R28, 0x15d, RZ ;  /* 0x0000015d1c107824 */ /* 0x001fca00078e02ff */
[----:B------:R-:W-:-:S05]  /*90460*/  LEA.HI.X.SX32 R9, R16, R3, 0x1, P5 ;  /* 0x0000000310097211 */ /* 0x000fca00028f0eff */
[----:B------:R0:W-:Y:S04]  /*90470*/  STL.64 [R1+0x11b0], R8 ;  /* 0x0011b00801007387 */ /* 0x0001e80000100a00 */
[----:B0-----:R-:W5:Y:S01]  /*90480*/  LDL.LU.64 R8, [R1+0x2f40] ;  /* 0x002f400001087983 */ /* 0x001f620000300a00 */
[C---:B------:R-:W-:Y:S02]  /*90490*/  IMAD R24, R28.reuse, 0x15e, RZ ;  /* 0x0000015e1c187824 */ /* 0x040fe400078e02ff */
[C---:B------:R-:W-:Y:S02]  /*904a0*/  IMAD R26, R28.reuse, 0xaf, RZ ;  /* 0x000000af1c1a7824 */ /* 0x040fe400078e02ff */
[----:B------:R-:W-:Y:S01]  /*904b0*/  IMAD R17, R28, 0x2bc, RZ ;  /* 0x000002bc1c117824 */ /* 0x000fe200078e02ff */
[----:B------:R-:W-:Y:S01]  /*904c0*/  IADD3 R20, P6, R24, R2, RZ ;  /* 0x0000000218147210 */ /* 0x000fe20007fde0ff */
[----:B------:R-:W-:-:S03]  /*904d0*/  IMAD R25, R28, 0x2be, RZ ;  /* 0x000002be1c197824 */ /* 0x000fc600078e02ff */
[----:B------:R-:W-:Y:S02]  /*904e0*/  IADD3 R16, P5, R17, R2, RZ ;  /* 0x0000000211107210 */ /* 0x000fe40007fbe0ff */
[-C--:B------:R-:W-:Y:S02]  /*904f0*/  LEA.HI.X.SX32 R21, R26, R3.reuse, 0x1, P6 ;  /* 0x000000031a157211 */ /* 0x080fe400030f0eff */
[----:B------:R-:W-:-:S03]  /*90500*/  LEA.HI.X.SX32 R17, R24, R3, 0x1, P5 ;  /* 0x0000000318117211 */ /* 0x000fc600028f0eff */
[----:B------:R0:W-:Y:S02]  /*90510*/  STL.64 [R1+0xa98], R20 ;  /* 0x000a981401007387 */ /* 0x0001e40000100a00 */
[----:B------:R1:W-:Y:S02]  /*90520*/  STL.64 [R1+0x11c8], R16 ;  /* 0x0011c81001007387 */ /* 0x0003e40000100a00 */
[C---:B------:R-:W-:Y:S02]  /*90530*/  IMAD R24, R28.reuse, 0xb, RZ ;  /* 0x0000000b1c187824 */ /* 0x040fe400078e02ff */
[C---:B------:R-:W-:Y:S01]  /*90540*/  IMAD R26, R28.reuse, 0x2c, RZ ;  /* 0x0000002c1c1a7824 */ /* 0x040fe200078e02ff */
[----:B0-----:R-:W-:Y:S01]  /*90550*/  IADD3 R20, P6, R25, R2, RZ ;  /* 0x0000000219147210 */ /* 0x001fe20007fde0ff */
[----:B------:R-:W-:-:S05]  /*90560*/  IMAD R25, R28, 0x16, RZ ;  /* 0x000000161c197824 */ /* 0x000fca00078e02ff */
[----:B-1----:R-:W-:Y:S01]  /*90570*/  IADD3 R16, P5, R25, R2, RZ ;  /* 0x0000000219107210 */ /* 0x002fe20007fbe0ff */
[----:B------:R-:W-:-:S03]  /*90580*/  IMAD R25, R28, 0x58, RZ ;  /* 0x000000581c197824 */ /* 0x000fc600078e02ff */
[-C--:B------:R-:W-:Y:S01]  /*90590*/  LEA.HI.X.SX32 R17, R24, R3.reuse, 0x1, P5 ;  /* 0x0000000318117211 */ /* 0x080fe200028f0eff */
[C---:B------:R-:W-:Y:S02]  /*905a0*/  IMAD R24, R28.reuse, 0xb0, RZ ;  /* 0x000000b01c187824 */ /* 0x040fe400078e02ff */
[C---:B------:R-:W-:Y:S02]  /*905b0*/  IMAD R4, R28.reuse, 0x162, RZ ;  /* 0x000001621c047824 */ /* 0x040fe400078e02ff */
[C---:B------:R-:W-:Y:S02]  /*905c0*/  IMAD R11, R28.reuse, 0x2c6, RZ ;  /* 0x000002c61c0b7824 */ /* 0x040fe400078e02ff */
[----:B------:R-:W-:Y:S01]  /*905d0*/  IMAD R5, R28, 0x16a, RZ ;  /* 0x0000016a1c057824 */ /* 0x000fe200078e02ff */
[----:B----4-:R-:W-:-:S05]  /*905e0*/  LEA.HI.X.SX32 R21, R12, R3, 0x1, P6 ;  /* 0x000000030c157211 */ /* 0x010fca00030f0eff */
[----:B------:R0:W-:Y:S01]  /*905f0*/  STL.64 [R1+0x11e0], R20 ;  /* 0x0011e01401007387 */ /* 0x0001e20000100a00 */
[----:B------:R1:W-:Y:S02]  /*90600*/  STL.64 [R1+0xe20], R16 ;  /* 0x000e201001007387 */ /* 0x0003e40000100a00 */
[----:B0-----:R-:W-:Y:S01]  /*90610*/  IMAD R21, R28, 0x16, RZ ;  /* 0x000000161c157824 */ /* 0x001fe200078e02ff */
[CC--:B------:R-:W-:Y:S02]  /*90620*/  IADD3 R20, P6, R26.reuse, R2.reuse, RZ ;  /* 0x000000021a147210 */ /* 0x0c0fe40007fde0ff */
[----:B-1----:R-:W-:Y:S02]  /*90630*/  IADD3 R16, P5, R25, R2, RZ ;  /* 0x0000000219107210 */ /* 0x002fe40007fbe0ff */
[-C--:B------:R-:W-:Y:S02]  /*90640*/  LEA.HI.X.SX32 R21, R21, R3.reuse, 0x1, P6 ;  /* 0x0000000315157211 */ /* 0x080fe400030f0eff */
[----:B------:R-:W-:-:S03]  /*90650*/  LEA.HI.X.SX32 R17, R26, R3, 0x1, P5 ;  /* 0x000000031a117211 */ /* 0x000fc600028f0eff */
[----:B------:R0:W-:Y:S02]  /*90660*/  STL.64 [R1+0xde8], R20 ;  /* 0x000de81401007387 */ /* 0x0001e40000100a00 */
[----:B------:R5:W-:Y:S01]  /*90670*/  STL.64 [R1+0xd78], R16 ;  /* 0x000d781001007387 */ /* 0x000be20000100a00 */
[----:B0-----:R-:W-:-:S04]  /*90680*/  IADD3 R20, P6, R24, R2, RZ ;  /* 0x0000000218147210 */ /* 0x001fc80007fde0ff */
[----:B------:R-:W-:Y:S01]  /*90690*/  LEA.HI.X.SX32 R21, R25, R3, 0x1, P6 ;  /* 0x0000000319157211 */ /* 0x000fe200030f0eff */
[----:B------:R-:W-:-:S04]  /*906a0*/  IMAD R25, R28, 0x2c2, RZ ;  /* 0x000002c21c197824 */ /* 0x000fc800078e02ff */
[----:B------:R3:W-:Y:S01]  /*906b0*/  STL.64 [R1+0xc90], R20 ;  /* 0x000c901401007387 */ /* 0x0007e20000100a00 */
[----:B-----5:R-:W-:-:S04]  /*906c0*/  IADD3 R16, P5, R8, R2, RZ ;  /* 0x0000000208107210 */ /* 0x020fc80007fbe0ff */
[-C--:B------:R-:W-:Y:S02]  /*906d0*/  LEA.HI.X.SX32 R17, R24, R3.reuse, 0x1, P5 ;  /* 0x0000000318117211 */ /* 0x080fe400028f0eff */
[-C--:B---3--:R-:W-:Y:S01]  /*906e0*/  IADD3 R20, P6, R7, R2.reuse, RZ ;  /* 0x0000000207147210 */ /* 0x088fe20007fde0ff */
[----:B------:R-:W-:Y:S02]  /*906f0*/  IMAD R24, R28, 0x161, RZ ;  /* 0x000001611c187824 */ /* 0x000fe400078e02ff */
[----:B------:R0:W-:Y:S01]  /*90700*/  STL.64 [R1+0xa90], R16 ;  /* 0x000a901001007387 */ /* 0x0001e20000100a00 */
[----:B------:R-:W-:Y:S01]  /*90710*/  LEA.HI.X.SX32 R21, R8, R3, 0x1, P6 ;  /* 0x0000000308157211 */ /* 0x000fe200030f0eff */
[C---:B------:R-:W-:Y:S02]  /*90720*/  IMAD R26, R28.reuse, 0xb1, RZ ;  /* 0x000000b11c1a7824 */ /* 0x040fe400078e02ff */
[C---:B------:R-:W-:Y:S02]  /*90730*/  IMAD R8, R28.reuse, 0x30, RZ ;  /* 0x000000301c087824 */ /* 0x040fe400078e02ff */
[----:B------:R1:W-:Y:S01]  /*90740*/  STL.64 [R1+0x11d8], R20 ;  /* 0x0011d81401007387 */ /* 0x0003e20000100a00 */
[----:B0-----:R-:W-:Y:S01]  /*90750*/  IADD3 R16, P5, R25, R2, RZ ;  /* 0x0000000219107210 */ /* 0x001fe20007fbe0ff */
[----:B------:R-:W-:-:S03]  /*90760*/  IMAD R25, R28, 0x2c4, RZ ;  /* 0x000002c41c197824 */ /* 0x000fc600078e02ff */
[-C--:B------:R-:W-:Y:S02]  /*90770*/  LEA.HI.X.SX32 R17, R24, R3.reuse, 0x1, P5 ;  /* 0x0000000318117211 */ /* 0x080fe400028f0eff */
[-C--:B-1----:R-:W-:Y:S02]  /*90780*/  IADD3 R20, P6, R4, R2.reuse, RZ ;  /* 0x0000000204147210 */ /* 0x082fe40007fde0ff */
[-C--:B------:R-:W-:Y:S01]  /*90790*/  IADD3 R24, P5, R25, R2.reuse, RZ ;  /* 0x0000000219187210 */ /* 0x080fe20007fbe0ff */
[----:B------:R-:W-:Y:S01]  /*907a0*/  STL.64 [R1+0x2ef8], R8 ;  /* 0x002ef80801007387 */ /* 0x000fe20000100a00 */
[-C--:B------:R-:W-:Y:S02]  /*907b0*/  LEA.HI.X.SX32 R21, R26, R3.reuse, 0x1, P6 ;  /* 0x000000031a157211 */ /* 0x080fe400030f0eff */
[----:B------:R-:W-:Y:S01]  /*907c0*/  LEA.HI.X.SX32 R25, R4, R3, 0x1, P5 ;  /* 0x0000000304197211 */ /* 0x000fe200028f0eff */
[----:B------:R0:W-:Y:S04]  /*907d0*/  STL.64 [R1+0x11d0], R16 ;  /* 0x0011d01001007387 */ /* 0x0001e80000100a00 */
[----:B0-----:R-:W3:Y:S01]  /*907e0*/  LDL.LU.64 R16, [R1+0x2f38] ;  /* 0x002f380001107983 */ /* 0x001ee20000300a00 */
[----:B------:R-:W-:Y:S02]  /*907f0*/  STL.64 [R1+0xa88], R20 ;  /* 0x000a881401007387 */ /* 0x000fe40000100a00 */
[----:B------:R0:W-:Y:S02]  /*90800*/  STL.64 [R1+0x11e8], R24 ;  /* 0x0011e81801007387 */ /* 0x0001e40000100a00 */
[----:B0-----:R-:W4:Y:S01]  /*90810*/  LDL.LU.64 R24, [R1+0x2f30] ;  /* 0x002f300001187983 */ /* 0x001f220000300a00 */
[----:B------:R-:W-:Y:S01]  /*90820*/  IMAD R21, R28, 0x163, RZ ;  /* 0x000001631c157824 */ /* 0x000fe200078e02ff */
[----:B------:R-:W-:-:S02]  /*90830*/  IADD3 R8, P6, R11, R2, RZ ;  /* 0x000000020b087210 */ /* 0x000fc40007fde0ff */
[----:B------:R-:W-:Y:S01]  /*90840*/  IADD3 R26, P5, R13, R2, RZ ;  /* 0x000000020d1a7210 */ /* 0x000fe20007fbe0ff */
[----:B------:R-:W-:Y:S01]  /*90850*/  IMAD R4, R28, 0xc0, RZ ;  /* 0x000000c01c047824 */ /* 0x000fe200078e02ff */
[----:B------:R-:W-:-:S05]  /*90860*/  LEA.HI.X.SX32 R9, R21, R3, 0x1, P6 ;  /* 0x0000000315097211 */ /* 0x000fca00030f0eff */
[----:B------:R-:W-:Y:S01]  /*90870*/  STL.64 [R1+0x1200], R8 ;  /* 0x0012000801007387 */ /* 0x000fe20000100a00 */
[----:B------:R-:W-:Y:S02]  /*90880*/  STL [R1+0xc88], R26 ;  /* 0x000c881a01007387 */ /* 0x000fe40000100800 */
[----:B------:R0:W-:Y:S02]  /*90890*/  STL.64 [R1+0x2f20], R4 ;  /* 0x002f200401007387 */ /* 0x0001e40000100a00 */
[----:B0-----:R-:W-:Y:S02]  /*908a0*/  MOV R4, R26 ;  /* 0x0000001a00047202 */ /* 0x001fe40000000f00 */
[----:B--2---:R-:W-:Y:S02]  /*908b0*/  MOV R5, R27 ;  /* 0x0000001b00057202 */ /* 0x004fe40000000f00 */
[----:B------:R-:W2:Y:S01]  /*908c0*/  LDL.LU.64 R26, [R1+0x2f28] ;  /* 0x002f2800011a7983 */ /* 0x000ea20000300a00 */
[----:B------:R-:W-:-:S02]  /*908d0*/  IMAD R21, R28, 0x59, RZ ;  /* 0x000000591c157824 */ /* 0x000fc400078e02ff */
[----:B------:R-:W-:-:S03]  /*908e0*/  IMAD R20, R28, 0x2c8, RZ ;  /* 0x000002c81c147824 */ /* 0x000fc600078e02ff */
[----:B------:R-:W-:Y:S01]  /*908f0*/  LEA.HI.X.SX32 R5, R21, R3, 0x1, P5 ;  /* 0x0000000315057211 */ /* 0x000fe200028f0eff */
[----:B------:R-:W-:Y:S01]  /*90900*/  IMAD R21, R28, 0x2ca, RZ ;  /* 0x000002ca1c157824 */ /* 0x000fe200078e02ff */
[-C--:B------:R-:W-:Y:S01]  /*90910*/  IADD3 R4, P5, R20, R2.reuse, RZ ;  /* 0x0000000214047210 */ /* 0x080fe20007fbe0ff */
[C---:B------:R-:W-:Y:S02]  /*90920*/  IMAD R12, R28.reuse, 0x6, RZ ;  /* 0x000000061c0c7824 */ /* 0x040fe400078e02ff */
[C---:B------:R-:W-:Y:S01]  /*90930*/  IMAD R20, R28.reuse, 0x165, RZ ;  /* 0x000001651c147824 */ /* 0x040fe200078e02ff */
[----:B------:R0:W-:Y:S01]  /*90940*/  STL [R1+0xc8c], R5 ;  /* 0x000c8c0501007387 */ /* 0x0001e20000100800 */
[----:B------:R-:W-:Y:S01]  /*90950*/  IMAD R7, R28, 0x18, RZ ;  /* 0x000000181c077824 */ /* 0x000fe200078e02ff */
[----:B----4-:R-:W-:-:S04]  /*90960*/  IADD3 R8, P6, R24, R2, RZ ;  /* 0x0000000218087210 */ /* 0x010fc80007fde0ff */
[-C--:B------:R-:W-:Y:S01]  /*90970*/  LEA.HI.X.SX32 R9, R13, R3.reuse, 0x1, P6 ;  /* 0x000000030d097211 */ /* 0x080fe200030f0eff */
[----:B------:R-:W-:Y:S01]  /*90980*/  IMAD R13, R28, 0x180, RZ ;  /* 0x000001801c0d7824 */ /* 0x000fe200078e02ff */
[----:B0-----:R-:W-:-:S03]  /*90990*/  LEA.HI.X.SX32 R5, R24, R3, 0x1, P5 ;  /* 0x0000000318057211 */ /* 0x001fc600028f0eff */
[----:B------:R0:W-:Y:S01]  /*909a0*/  STL.64 [R1+0xa80], R8 ;  /* 0x000a800801007387 */ /* 0x0001e20000100a00 */
[----:B------:R-:W-:Y:S02]  /*909b0*/  STL.64 [R1+0x2f08], R12 ;  /* 0x002f080c01007387 */ /* 0x000fe40000100a00 */
[----:B------:R3:W-:Y:S01]  /*909c0*/  STL.64 [R1+0x11f8], R4 ;  /* 0x0011f80401007387 */ /* 0x0007e20000100a00 */
[-C--:B0-----:R-:W-:Y:S01]  /*909d0*/  IADD3 R8, P6, R21, R2.reuse, RZ ;  /* 0x0000000215087210 */ /* 0x081fe20007fde0ff */
[----:B------:R-:W-:Y:S01]  /*909e0*/  IMAD R21, R28, 0x2cc, RZ ;  /* 0x000002cc1c157824 */ /* 0x000fe200078e02ff */
[----:B---3--:R-:W-:Y:S02]  /*909f0*/  IADD3 R4, P5, R17, R2, RZ ;  /* 0x0000000211047210 */ /* 0x008fe40007fbe0ff */
[----:B------:R-:W-:Y:S01]  /*90a00*/  LEA.HI.X.SX32 R9, R20, R3, 0x1, P6 ;  /* 0x0000000314097211 */ /* 0x000fe200030f0eff */
[----:B------:R-:W-:-:S04]  /*90a10*/  IMAD R20, R28, 0xb3, RZ ;  /* 0x000000b31c147824 */ /* 0x000fc800078e02ff */
[----:B------:R0:W-:Y:S01]  /*90a20*/  STL.64 [R1+0x11f0], R8 ;  /* 0x0011f00801007387 */ /* 0x0001e20000100a00 */
[----:B------:R-:W-:-:S05]  /*90a30*/  LEA.HI.X.SX32 R5, R20, R3, 0x1, P5 ;  /* 0x0000000314057211 */ /* 0x000fca00028f0eff */
[----:B------:R1:W-:Y:S01]  /*90a40*/  STL.64 [R1+0xa78], R4 ;  /* 0x000a780401007387 */ /* 0x0003e20000100a00 */
[----:B0-----:R-:W-:Y:S01]  /*90a50*/  IADD3 R8, P6, R21, R2, RZ ;  /* 0x0000000215087210 */ /* 0x001fe20007fde0ff */
[----:B------:R-:W-:-:S05]  /*90a60*/  IMAD R21, R28, 0x2ce, RZ ;  /* 0x000002ce1c157824 */ /* 0x000fca00078e02ff */
[----:B-1----:R-:W-:Y:S01]  /*90a70*/  IADD3 R4, P5, R21, R2, RZ ;  /* 0x0000000215047210 */ /* 0x002fe20007fbe0ff */
[----:B------:R-:W-:Y:S01]  /*90a80*/  IMAD R21, R28, 0x167, RZ ;  /* 0x000001671c157824 */ /* 0x000fe200078e02ff */
[----:B------:R-:W-:-:S04]  /*90a90*/  LEA.HI.X.SX32 R9, R17, R3, 0x1, P6 ;  /* 0x0000000311097211 */ /* 0x000fc800030f0eff */
[-C--:B------:R-:W-:Y:S01]  /*90aa0*/  LEA.HI.X.SX32 R5, R21, R3.reuse, 0x1, P5 ;  /* 0x0000000315057211 */ /* 0x080fe200028f0eff */
[----:B------:R2:W-:Y:S04]  /*90ab0*/  STL.64 [R1+0x1208], R8 ;  /* 0x0012080801007387 */ /* 0x0005e80000100a00 */
[----:B------:R0:W-:Y:S01]  /*90ac0*/  STL.64 [R1+0x1220], R4 ;  /* 0x0012200401007387 */ /* 0x0001e20000100a00 */
[-C--:B--2---:R-:W-:Y:S02]  /*90ad0*/  IADD3 R8, P6, R26, R2.reuse, RZ ;  /* 0x000000021a087210 */ /* 0x084fe40007fde0ff */
[----:B0-----:R-:W-:Y:S02]  /*90ae0*/  IADD3 R4, P5, R25, R2, RZ ;  /* 0x0000000219047210 */ /* 0x001fe40007fbe0ff */
[-C--:B------:R-:W-:Y:S01]  /*90af0*/  LEA.HI.X.SX32 R9, R6, R3.reuse, 0x1, P6 ;  /* 0x0000000306097211 */ /* 0x080fe200030f0eff */
[----:B------:R-:W-:Y:S01]  /*90b00*/  IMAD R6, R28, 0x302, RZ ;  /* 0x000003021c067824 */ /* 0x000fe200078e02ff */
[----:B------:R-:W-:-:S03]  /*90b10*/  LEA.HI.X.SX32 R5, R26, R3, 0x1, P5 ;  /* 0x000000031a057211 */ /* 0x000fc600028f0eff */
[----:B------:R-:W-:Y:S01]  /*90b20*/  STL.64 [R1+0xd70], R8 ;  /* 0x000d700801007387 */ /* 0x000fe20000100a00 */
[----:B------:R-:W-:Y:S02]  /*90b30*/  STL.64 [R1+0x2f00], R6 ;  /* 0x002f000601007387 */ /* 0x000fe40000100a00 */
[----:B------:R0:W-:Y:S02]  /*90b40*/  STL.64 [R1+0xc80], R4 ;  /* 0x000c800401007387 */ /* 0x0001e40000100a00 */
[----:B0-----:R-:W2:Y:S01]  /*90b50*/  LDL.LU.64 R4, [R1+0x2f20] ;  /* 0x002f200001047983 */ /* 0x001ea20000300a00 */
[----:B------:R-:W-:Y:S01]  /*90b60*/  IADD3 R8, P6, R27, R2, RZ ;  /* 0x000000021b087210 */ /* 0x000fe20007fde0ff */
[C---:B------:R-:W-:Y:S02]  /*90b70*/  IMAD R20, R28.reuse, 0x2d0, RZ ;  /* 0x000002d01c147824 */ /* 0x040fe400078e02ff */
[----:B------:R-:W-:Y:S01]  /*90b80*/  IMAD R21, R28, 0x2d2, RZ ;  /* 0x000002d21c157824 */ /* 0x000fe200078e02ff */
[----:B------:R-:W-:-:S02]  /*90b90*/  LEA.HI.X.SX32 R9, R25, R3, 0x1, P6 ;  /* 0x0000000319097211 */ /* 0x000fc400030f0eff */
[----:B------:R-:W-:Y:S01]  /*90ba0*/  IADD3 R6, P5, R20, R2, RZ ;  /* 0x0000000214067210 */ /* 0x000fe20007fbe0ff */
[C---:B------:R-:W-:Y:S02]  /*90bb0*/  IMAD R20, R28.reuse, 0x169, RZ ;  /* 0x000001691c147824 */ /* 0x040fe400078e02ff */
[----:B------:R0:W-:Y:S01]  /*90bc0*/  STL.64 [R1+0xa70], R8 ;  /* 0x000a700801007387 */ /* 0x0001e20000100a00 */
[----:B------:R-:W-:Y:S01]  /*90bd0*/  LEA.HI.X.SX32 R7, R27, R3, 0x1, P5 ;  /* 0x000000031b077211 */ /* 0x000fe200028f0eff */
[----:B------:R-:W-:-:S04]  /*90be0*/  IMAD R17, R28, 0x182, RZ ;  /* 0x000001821c117824 */ /* 0x000fc800078e02ff */
[----:B------:R-:W-:Y:S01]  /*90bf0*/  STL.64 [R1+0x1218], R6 ;  /* 0x0012180601007387 */ /* 0x000fe20000100a00 */
[----:B0-----:R-:W-:Y:S01]  /*90c00*/  IADD3 R8, P6, R21, R2, RZ ;  /* 0x0000000215087210 */ /* 0x001fe20007fde0ff */
[----:B------:R-:W-:-:S03]  /*90c10*/  IMAD R21, R28, 0x2d4, RZ ;  /* 0x000002d41c157824 */ /* 0x000fc600078e02ff */
[----:B------:R-:W-:Y:S01]  /*90c20*/  LEA.HI.X.SX32 R9, R20, R3, 0x1, P6 ;  /* 0x0000000314097211 */ /* 0x000fe200030f0eff */
[----:B------:R-:W-:-:S04]  /*90c30*/  IMAD R20, R28, 0xb5, RZ ;  /* 0x000000b51c147824 */ /* 0x000fc800078e02ff */
[----:B------:R0:W-:Y:S01]  /*90c40*/  STL.64 [R1+0x1210], R8 ;  /* 0x0012100801007387 */ /* 0x0001e20000100a00 */
[----:B------:R-:W-:Y:S02]  /*90c50*/  STL.64 [R1+0x2f18], R16 ;  /* 0x002f181001007387 */ /* 0x000fe40000100a00 */
[C---:B------:R-:W-:Y:S02]  /*90c60*/  IMAD R24, R28.reuse, 0x16b, RZ ;  /* 0x0000016b1c187824 */ /* 0x040fe400078e02ff */
[C---:B------:R-:W-:Y:S01]  /*90c70*/  IMAD R12, R28.reuse, 0xb6, RZ ;  /* 0x000000b61c0c7824 */ /* 0x040fe200078e02ff */
[----:B0-----:R-:W-:Y:S01]  /*90c80*/  IADD3 R8, P6, R21, R2, RZ ;  /* 0x0000000215087210 */ /* 0x001fe20007fde0ff */
[C---:B------:R-:W-:Y:S02]  /*90c90*/  IMAD R21, R28.reuse, 0x2d6, RZ ;  /* 0x000002d61c157824 */ /* 0x040fe400078e02ff */
[C---:B------:R-:W-:Y:S02]  /*90ca0*/  IMAD R29, R28.reuse, 0x16c, RZ ;  /* 0x0000016c1c1d7824 */ /* 0x040fe400078e02ff */
[----:B------:R-:W-:-:S02]  /*90cb0*/  IMAD R26, R28, 0x17, RZ ;  /* 0x000000171c1a7824 */ /* 0x000fc400078e02ff */
[C---:B------:R-:W-:Y:S02]  /*90cc0*/  IMAD R25, R28.reuse, 0x170, RZ ;  /* 0x000001701c197824 */ /* 0x040fe400078e02ff */
[----:B------:R-:W-:Y:S01]  /*90cd0*/  IMAD R0, R28, 0x2e2, RZ ;  /* 0x000002e21c007824 */ /* 0x000fe200078e02ff */
[----:B--2---:R-:W-:-:S04]  /*90ce0*/  IADD3 R6, P5, R5, R2, RZ ;  /* 0x0000000205067210 */ /* 0x004fc80007fbe0ff */
[-C--:B------:R-:W-:Y:S02]  /*90cf0*/  LEA.HI.X.SX32 R7, R20, R3.reuse, 0x1, P5 ;  /* 0x0000000314077211 */ /* 0x080fe400028f0eff */
[----:B------:R-:W-:-:S03]  /*90d00*/  LEA.HI.X.SX32 R9, R5, R3, 0x1, P6 ;  /* 0x0000000305097211 */ /* 0x000fc600030f0eff */
[----:B------:R0:W-:Y:S02]  /*90d10*/  STL.64 [R1+0xa68], R6 ;  /* 0x000a680601007387 */ /* 0x0001e40000100a00 */
[----:B------:R1:W-:Y:S02]  /*90d20*/  STL.64 [R1+0x1228], R8 ;  /* 0x0012280801007387 */ /* 0x0003e40000100a00 */
[----:B------:R-:W-:Y:S01]  /*90d30*/  IMAD R20, R28, 0x5b, RZ ;  /* 0x0000005b1c147824 */ /* 0x000fe200078e02ff */
[----:B0-----:R-:W-:-:S04]  /*90d40*/  IADD3 R6, P5, R21, R2, RZ ;  /* 0x0000000215067210 */ /* 0x001fc80007fbe0ff */
[----:B------:R-:W-:Y:S02]  /*90d50*/  LEA.HI.X.SX32 R7, R24, R3, 0x1, P5 ;  /* 0x0000000318077211 */ /* 0x000fe400028f0eff */
[----:B-1----:R-:W-:-:S03]  /*90d60*/  IADD3 R8, P6, R12, R2, RZ ;  /* 0x000000020c087210 */ /* 0x002fc60007fde0ff */
[----:B------:R0:W-:Y:S01]  /*90d70*/  STL.64 [R1+0x1240], R6 ;  /* 0x0012400601007387 */ /* 0x0001e20000100a00 */
[-C--:B------:R-:W-:Y:S01]  /*90d80*/  LEA.HI.X.SX32 R9, R20, R3.reuse, 0x1, P6 ;  /* 0x0000000314097211 */ /* 0x080fe200030f0eff */
[C---:B------:R-:W-:Y:S02]  /*90d90*/  IMAD R21, R28.reuse, 0x2d8, RZ ;  /* 0x000002d81c157824 */ /* 0x040fe400078e02ff */
[----:B------:R-:W-:Y:S01]  /*90da0*/  IMAD R20, R28, 0x2da, RZ ;  /* 0x000002da1c147824 */ /* 0x000fe200078e02ff */
[----:B0-----:R-:W-:Y:S01]  /*90db0*/  IADD3 R6, P5, R29, R2, RZ ;  /* 0x000000021d067210 */ /* 0x001fe20007fbe0ff */
[----:B------:R0:W-:Y:S03]  /*90dc0*/  STL.64 [R1+0xc78], R8 ;  /* 0x000c780801007387 */ /* 0x0001e60000100a00 */
[----:B------:R-:W-:-:S05]  /*90dd0*/  LEA.HI.X.SX32 R7, R12, R3, 0x1, P5 ;  /* 0x000000030c077211 */ /* 0x000fca00028f0eff */
[----:B------:R1:W-:Y:S01]  /*90de0*/  STL.64 [R1+0xa60], R6 ;  /* 0x000a600601007387 */ /* 0x0003e20000100a00 */
[----:B0-----:R-:W-:Y:S01]  /*90df0*/  IADD3 R8, P6, R21, R2, RZ ;  /* 0x0000000215087210 */ /* 0x001fe20007fde0ff */
[----:B------:R-:W-:-:S03]  /*90e00*/  IMAD R21, R28, 0x16e, RZ ;  /* 0x0000016e1c157824 */ /* 0x000fc600078e02ff */
[-C--:B------:R-:W-:Y:S02]  /*90e10*/  LEA.HI.X.SX32 R9, R29, R3.reuse, 0x1, P6 ;  /* 0x000000031d097211 */ /* 0x080fe400030f0eff */
[----:B-1----:R-:W-:Y:S01]  /*90e20*/  IADD3 R6, P5, R20, R2, RZ ;  /* 0x0000000214067210 */ /* 0x002fe20007fbe0ff */
[C---:B------:R-:W-:Y:S02]  /*90e30*/  IMAD R20, R28.reuse, 0x16d, RZ ;  /* 0x0000016d1c147824 */ /* 0x040fe400078e02ff */
[----:B------:R0:W-:Y:S01]  /*90e40*/  STL.64 [R1+0x1238], R8 ;  /* 0x0012380801007387 */ /* 0x0001e20000100a00 */
[C---:B------:R-:W-:Y:S02]  /*90e50*/  IMAD R24, R28.reuse, 0x2dc, RZ ;  /* 0x000002dc1c187824 */ /* 0x040fe400078e02ff */
[----:B------:R-:W-:Y:S01]  /*90e60*/  IMAD R12, R28, 0xb7, RZ ;  /* 0x000000b71c0c7824 */ /* 0x000fe200078e02ff */
[----:B------:R-:W-:Y:S01]  /*90e70*/  LEA.HI.X.SX32 R7, R20, R3, 0x1, P5 ;  /* 0x0000000314077211 */ /* 0x000fe200028f0eff */
[----:B------:R-:W-:-:S04]  /*90e80*/  IMAD R20, R28, 0x2de, RZ ;  /* 0x000002de1c147824 */ /* 0x000fc800078e02ff */
[----:B------:R1:W-:Y:S01]  /*90e90*/  STL.64 [R1+0x1230], R6 ;  /* 0x0012300601007387 */ /* 0x0003e20000100a00 */
[----:B0-----:R-:W-:-:S04]  /*90ea0*/  IADD3 R8, P6, R21, R2, RZ ;  /* 0x0000000215087210 */ /* 0x001fc80007fde0ff */
[----:B------:R-:W-:Y:S02]  /*90eb0*/  LEA.HI.X.SX32 R9, R12, R3, 0x1, P6 ;  /* 0x000000030c097211 */ /* 0x000fe400030f0eff */
[----:B-1----:R-:W-:-:S03]  /*90ec0*/  IADD3 R6, P5, R24, R2, RZ ;  /* 0x0000000218067210 */ /* 0x002fc60007fbe0ff */
[----:B------:R0:W-:Y:S01]  /*90ed0*/  STL.64 [R1+0xa58], R8 ;  /* 0x000a580801007387 */ /* 0x0001e20000100a00 */
[----:B------:R-:W-:Y:S01]  /*90ee0*/  LEA.HI.X.SX32 R7, R21, R3, 0x1, P5 ;  /* 0x0000000315077211 */ /* 0x000fe200028f0eff */
[C---:B------:R-:W-:Y:S02]  /*90ef0*/  IMAD R21, R28.reuse, 0x16f, RZ ;  /* 0x0000016f1c157824 */ /* 0x040fe400078e02ff */
[----:B------:R-:W-:Y:S01]  /*90f00*/  IMAD R12, R28, 0x5c, RZ ;  /* 0x0000005c1c0c7824 */ /* 0x000fe200078e02ff */
[----:B0-----:R-:W-:Y:S01]  /*90f10*/  IADD3 R8, P6, R20, R2, RZ ;  /* 0x0000000214087210 */ /* 0x001fe20007fde0ff */
[----:B------:R-:W-:-:S03]  /*90f20*/  IMAD R20, R28, 0x2e, RZ ;  /* 0x0000002e1c147824 */ /* 0x000fc600078e02ff */
[-C--:B------:R-:W-:Y:S01]  /*90f30*/  LEA.HI.X.SX32 R9, R21, R3.reuse, 0x1, P6 ;  /* 0x0000000315097211 */ /* 0x080fe200030f0eff */
[----:B------:R0:W-:Y:S04]  /*90f40*/  STL.64 [R1+0x1248], R6 ;  /* 0x0012480601007387 */ /* 0x0001e80000100a00 */
[----:B------:R1:W-:Y:S01]  /*90f50*/  STL.64 [R1+0x1260], R8 ;  /* 0x0012600801007387 */ /* 0x0003e20000100a00 */
[----:B------:R-:W-:Y:S01]  /*90f60*/  IMAD R21, R28, 0xb8, RZ ;  /* 0x000000b81c157824 */ /* 0x000fe200078e02ff */
[-C--:B0-----:R-:W-:Y:S02]  /*90f70*/  IADD3 R6, P5, R20, R2.reuse, RZ ;  /* 0x0000000214067210 */ /* 0x081fe40007fbe0ff */
[----:B-1----:R-:W-:Y:S02]  /*90f80*/  IADD3 R8, P6, R12, R2, RZ ;  /* 0x000000020c087210 */ /* 0x002fe40007fde0ff */
[----:B------:R-:W-:-:S02]  /*90f90*/  LEA.HI.X.SX32 R7, R26, R3, 0x1, P5 ;  /* 0x000000031a077211 */ /* 0x000fc400028f0eff */
[----:B------:R-:W-:-:S03]  /*90fa0*/  LEA.HI.X.SX32 R9, R20, R3, 0x1, P6 ;  /* 0x0000000314097211 */ /* 0x000fc600030f0eff */
[----:B------:R0:W-:Y:S02]  /*90fb0*/  STL.64 [R1+0xde0], R6 ;  /* 0x000de00601007387 */ /* 0x0001e40000100a00 */
[----:B------:R1:W-:Y:S02]  /*90fc0*/  STL.64 [R1+0xd68], R8 ;  /* 0x000d680801007387 */ /* 0x0003e40000100a00 */
[----:B------:R-:W-:Y:S01]  /*90fd0*/  IMAD R20, R28, 0x2e0, RZ ;  /* 0x000002e01c147824 */ /* 0x000fe200078e02ff */
[-C--:B0-----:R-:W-:Y:S02]  /*90fe0*/  IADD3 R6, P5, R21, R2.reuse, RZ ;  /* 0x0000000215067210 */ /* 0x081fe40007fbe0ff */
[----:B-1----:R-:W-:Y:S02]  /*90ff0*/  IADD3 R8, P6, R25, R2, RZ ;  /* 0x0000000219087210 */ /* 0x002fe40007fde0ff */
[-C--:B------:R-:W-:Y:S02]  /*91000*/  LEA.HI.X.SX32 R7, R12, R3.reuse, 0x1, P5 ;  /* 0x000000030c077211 */ /* 0x080fe400028f0eff */
[----:B------:R-:W-:Y:S01]  /*91010*/  LEA.HI.X.SX32 R9, R21, R3, 0x1, P6 ;  /* 0x0000000315097211 */ /* 0x000fe200030f0eff */
[----:B------:R-:W-:-:S02]  /*91020*/  IMAD R12, R28, 0x171, RZ ;  /* 0x000001711c0c7824 */ /* 0x000fc400078e02ff */
[----:B------:R0:W-:Y:S02]  /*91030*/  STL.64 [R1+0xc70], R6 ;  /* 0x000c700601007387 */ /* 0x0001e40000100a00 */
[----:B------:R1:W-:Y:S02]  /*91040*/  STL.64 [R1+0xa50], R8 ;  /* 0x000a500801007387 */ /* 0x0003e40000100a00 */
[----:B------:R-:W-:Y:S01]  /*91050*/  IMAD R21, R28, 0x172, RZ ;  /* 0x000001721c157824 */ /* 0x000fe200078e02ff */
[-C--:B0-----:R-:W-:Y:S02]  /*91060*/  IADD3 R6, P5, R20, R2.reuse, RZ ;  /* 0x0000000214067210 */ /* 0x081fe40007fbe0ff */
[----:B-1----:R-:W-:Y:S01]  /*91070*/  IADD3 R8, P6, R0, R2, RZ ;  /* 0x0000000200087210 */ /* 0x002fe20007fde0ff */
[----:B------:R-:W-:Y:S01]  /*91080*/  IMAD R20, R28, 0x2e4, RZ ;  /* 0x000002e41c147824 */ /* 0x000fe200078e02ff */
        /* <DEDUP_REMOVED lines=8> */
[C---:B------:R-:W-:Y:S01]  /*91110*/  IMAD R20, R28.reuse, 0x2e6, RZ ;  /* 0x000002e61c147824 */ /* 0x040fe200078e02ff */
[-C--:B------:R-:W-:Y:S02]  /*91120*/  LEA.HI.X.SX32 R7, R25, R3.reuse, 0x1, P5 ;  /* 0x0000000319077211 */ /* 0x080fe400028f0eff */
[----:B------:R-:W-:Y:S01]  /*91130*/  LEA.HI.X.SX32 R9, R21, R3, 0x1, P6 ;  /* 0x0000000315097211 */ /* 0x000fe200030f0eff */
[----:B------:R-:W-:-:S02]  /*91140*/  IMAD R21, R28, 0x173, RZ ;  /* 0x000001731c157824 */ /* 0x000fc400078e02ff */
[----:B------:R0:W-:Y:S02]  /*91150*/  STL.64 [R1+0xa48], R6 ;  /* 0x000a480601007387 */ /* 0x0001e40000100a00 */
[----:B------:R1:W-:Y:S01]  /*91160*/  STL.64 [R1+0x1270], R8 ;  /* 0x0012700801007387 */ /* 0x0003e20000100a00 */
[-C--:B------:R-:W-:Y:S02]  /*91170*/  IADD3 R16, P6, R12, R2.reuse, RZ ;  /* 0x000000020c107210 */ /* 0x080fe40007fde0ff */
[-C--:B0-----:R-:W-:Y:S01]  /*91180*/  IADD3 R6, P5, R20, R2.reuse, RZ ;  /* 0x0000000214067210 */ /* 0x081fe20007fbe0ff */
[C---:B-1----:R-:W-:Y:S02]  /*91190*/  IMAD R9, R28.reuse, 0x174, RZ ;  /* 0x000001741c097824 */ /* 0x042fe400078e02ff */
[----:B------:R-:W-:Y:S01]  /*911a0*/  IMAD R8, R28, 0x5d, RZ ;  /* 0x0000005d1c087824 */ /* 0x000fe200078e02ff */
[----:B------:R-:W-:Y:S02]  /*911b0*/  LEA.HI.X.SX32 R7, R21, R3, 0x1, P5 ;  /* 0x0000000315077211 */ /* 0x000fe400028f0eff */
[----:B------:R-:W-:-:S02]  /*911c0*/  IADD3 R20, P5, R9, R2, RZ ;  /* 0x0000000209147210 */ /* 0x000fc40007fbe0ff */
[-C--:B------:R-:W-:Y:S02]  /*911d0*/  LEA.HI.X.SX32 R17, R8, R3.reuse, 0x1, P6 ;  /* 0x0000000308117211 */ /* 0x080fe400030f0eff */
[----:B------:R-:W-:Y:S01]  /*911e0*/  LEA.HI.X.SX32 R21, R12, R3, 0x1, P5 ;  /* 0x000000030c157211 */ /* 0x000fe200028f0eff */
[----:B------:R-:W-:Y:S02]  /*911f0*/  STL.64 [R1+0x1268], R6 ;  /* 0x0012680601007387 */ /* 0x000fe40000100a00 */
[----:B------:R0:W-:Y:S02]  /*91200*/  STL.64 [R1+0xc68], R16 ;  /* 0x000c681001007387 */ /* 0x0001e40000100a00 */
[----:B0-----:R-:W2:Y:S01]  /*91210*/  LDL.LU.64 R16, [R1+0x2f18] ;  /* 0x002f180001107983 */ /* 0x001ea20000300a00 */
[----:B------:R0:W-:Y:S03]  /*91220*/  STL.64 [R1+0xa40], R20 ;  /* 0x000a401401007387 */ /* 0x0001e60000100a00 */
[----:B0-----:R-:W3:Y:S01]  /*91230*/  LDL.LU.64 R20, [R1+0x2f10] ;  /* 0x002f100001147983 */ /* 0x001ee20000300a00 */
[----:B------:R-:W-:-:S02]  /*91240*/  IMAD R7, R28, 0x2e8, RZ ;  /* 0x000002e81c077824 */ /* 0x000fc400078e02ff */
[----:B------:R-:W-:-:S03]  /*91250*/  IMAD R8, R28, 0x2ea, RZ ;  /* 0x000002ea1c087824 */ /* 0x000fc600078e02ff */
[-C--:B------:R-:W-:Y:S02]  /*91260*/  IADD3 R6, P6, R7, R2.reuse, RZ ;  /* 0x0000000207067210 */ /* 0x080fe40007fde0ff */
[----:B------:R-:W-:Y:S01]  /*91270*/  IADD3 R12, P5, R8, R2, RZ ;  /* 0x00000002080c7210 */ /* 0x000fe20007fbe0ff */
[C---:B------:R-:W-:Y:S02]  /*91280*/  IMAD R24, R28.reuse, 0xc2, RZ ;  /* 0x000000c21c187824 */ /* 0x040fe400078e02ff */
[C---:B------:R-:W-:Y:S01]  /*91290*/  IMAD R25, R28.reuse, 0x186, RZ ;  /* 0x000001861c197824 */ /* 0x040fe200078e02ff */
[----:B------:R-:W-:Y:S01]  /*912a0*/  LEA.HI.X.SX32 R7, R9, R3, 0x1, P6 ;  /* 0x0000000309077211 */ /* 0x000fe200030f0eff */
[C---:B------:R-:W-:Y:S01]  /*912b0*/  IMAD R27, R28.reuse, 0x176, RZ ;  /* 0x000001761c1b7824 */ /* 0x040fe200078e02ff */
[----:B------:R-:W-:Y:S03]  /*912c0*/  STL [R1+0x1278], R12 ;  /* 0x0012780c01007387 */ /* 0x000fe60000100800 */
[----:B------:R-:W-:Y:S02]  /*912d0*/  STL.64 [R1+0x1280], R6 ;  /* 0x0012800601007387 */ /* 0x000fe40000100a00 */
[----:B------:R0:W-:Y:S02]  /*912e0*/  STL.64 [R1+0x2ef0], R24 ;  /* 0x002ef01801007387 */ /* 0x0001e40000100a00 */
[----:B------:R-:W-:-:S02]  /*912f0*/  IMAD R9, R28, 0x175, RZ ;  /* 0x000001751c097824 */ /* 0x000fc400078e02ff */
[C---:B------:R-:W-:Y:S02]  /*91300*/  IMAD R8, R28.reuse, 0xbb, RZ ;  /* 0x000000bb1c087824 */ /* 0x040fe400078e02ff */
[----:B0-----:R-:W-:Y:S02]  /*91310*/  IMAD.MOV.U32 R25, RZ, RZ, R13 ;  /* 0x000000ffff197224 */ /* 0x001fe400078e000d */
[C---:B------:R-:W-:Y:S01]  /*91320*/  IMAD R13, R28.reuse, 0x2ec, RZ ;  /* 0x000002ec1c0d7824 */ /* 0x040fe200078e02ff */
[----:B------:R-:W-:Y:S02]  /*91330*/  IADD3 R6, P6, R27, R2, RZ ;  /* 0x000000021b067210 */ /* 0x000fe40007fde0ff */
[----:B------:R-:W-:Y:S02]  /*91340*/  MOV R24, R12 ;  /* 0x0000000c00187202 */ /* 0x000fe40000000f00 */
[----:B------:R-:W-:Y:S01]  /*91350*/  LEA.HI.X.SX32 R25, R9, R3, 0x1, P5 ;  /* 0x0000000309197211 */ /* 0x000fe200028f0eff */
[----:B------:R-:W-:Y:S01]  /*91360*/  IMAD R9, R28, 0x2ee, RZ ;  /* 0x000002ee1c097824 */ /* 0x000fe200078e02ff */
[----:B------:R-:W-:-:S02]  /*91370*/  IADD3 R12, P5, R13, R2, RZ ;  /* 0x000000020d0c7210 */ /* 0x000fc40007fbe0ff */
[-C--:B------:R-:W-:Y:S01]  /*91380*/  LEA.HI.X.SX32 R7, R8, R3.reuse, 0x1, P6 ;  /* 0x0000000308077211 */ /* 0x080fe200030f0eff */
[----:B------:R-:W-:Y:S01]  /*91390*/  STL [R1+0x127c], R25 ;  /* 0x00127c1901007387 */ /* 0x000fe20000100800 */
[----:B------:R-:W-:-:S03]  /*913a0*/  LEA.HI.X.SX32 R13, R27, R3, 0x1, P5 ;  /* 0x000000031b0d7211 */ /* 0x000fc600028f0eff */
[----:B------:R0:W-:Y:S02]  /*913b0*/  STL.64 [R1+0xa38], R6 ;  /* 0x000a380601007387 */ /* 0x0001e40000100a00 */
[----:B------:R-:W-:Y:S01]  /*913c0*/  IMAD R8, R28, 0x5e, RZ ;  /* 0x0000005e1c087824 */ /* 0x000fe200078e02ff */
[----:B------:R1:W-:Y:S04]  /*913d0*/  STL.64 [R1+0x1288], R12 ;  /* 0x0012880c01007387 */ /* 0x0003e80000100a00 */
[-C--:B------:R-:W-:Y:S02]  /*913e0*/  IADD3 R24, P5, R8, R2.reuse, RZ ;  /* 0x0000000208187210 */ /* 0x080fe40007fbe0ff */
[----:B0-----:R-:W-:Y:S01]  /*913f0*/  IADD3 R6, P6, R9, R2, RZ ;  /* 0x0000000209067210 */ /* 0x001fe20007fde0ff */
[----:B------:R-:W-:-:S02]  /*91400*/  IMAD R9, R28, 0x177, RZ ;  /* 0x000001771c097824 */ /* 0x000fc400078e02ff */
[C---:B-1----:R-:W-:Y:S02]  /*91410*/  IMAD R12, R28.reuse, 0x2f, RZ ;  /* 0x0000002f1c0c7824 */ /* 0x042fe400078e02ff */
[C---:B------:R-:W-:Y:S01]  /*91420*/  IMAD R13, R28.reuse, 0xbc, RZ ;  /* 0x000000bc1c0d7824 */ /* 0x040fe200078e02ff */
        /* <DEDUP_REMOVED lines=8> */
[----:B------:R-:W-:Y:S01]  /*914b0*/  LEA.HI.X.SX32 R25, R13, R3, 0x1, P5 ;  /* 0x000000030d197211 */ /* 0x000fe200028f0eff */
[----:B------:R-:W-:-:S02]  /*914c0*/  IMAD R8, R28, 0x2f2, RZ ;  /* 0x000002f21c087824 */ /* 0x000fc400078e02ff */
[----:B------:R-:W-:Y:S02]  /*914d0*/  STL.64 [R1+0xc60], R6 ;  /* 0x000c600601007387 */ /* 0x000fe40000100a00 */
[----:B------:R0:W-:Y:S02]  /*914e0*/  STL.64 [R1+0xa30], R24 ;  /* 0x000a301801007387 */ /* 0x0001e40000100a00 */
[C---:B------:R-:W-:Y:S02]  /*914f0*/  IMAD R27, R28.reuse, 0x179, RZ ;  /* 0x000001791c1b7824 */ /* 0x040fe400078e02ff */
[C---:B------:R-:W-:Y:S02]  /*91500*/  IMAD R12, R28.reuse, 0x17a, RZ ;  /* 0x0000017a1c0c7824 */ /* 0x040fe400078e02ff */
[----:B------:R-:W-:Y:S01]  /*91510*/  IMAD R13, R28, 0x2f4, RZ ;  /* 0x000002f41c0d7824 */ /* 0x000fe200078e02ff */
[----:B0-----:R-:W-:Y:S01]  /*91520*/  IADD3 R24, P5, R8, R2, RZ ;  /* 0x0000000208187210 */ /* 0x001fe20007fbe0ff */
[----:B------:R-:W-:-:S03]  /*91530*/  IMAD R8, R28, 0xbd, RZ ;  /* 0x000000bd1c087824 */ /* 0x000fc600078e02ff */
[----:B------:R-:W-:Y:S02]  /*91540*/  LEA.HI.X.SX32 R25, R27, R3, 0x1, P5 ;  /* 0x000000031b197211 */ /* 0x000fe400028f0eff */
[----:B---3--:R-:W-:-:S04]  /*91550*/  IADD3 R6, P6, R21, R2, RZ ;  /* 0x0000000215067210 */ /* 0x008fc80007fde0ff */
[----:B------:R-:W-:Y:S01]  /*91560*/  LEA.HI.X.SX32 R7, R9, R3, 0x1, P6 ;  /* 0x0000000309077211 */ /* 0x000fe200030f0eff */
[----:B------:R-:W-:-:S04]  /*91570*/  IMAD R9, R28, 0x2f6, RZ ;  /* 0x000002f61c097824 */ /* 0x000fc800078e02ff */
[----:B------:R0:W-:Y:S01]  /*91580*/  STL.64 [R1+0x12a8], R6 ;  /* 0x0012a80601007387 */ /* 0x0001e20000100a00 */
[----:B------:R1:W-:Y:S01]  /*91590*/  STL.64 [R1+0x12a0], R24 ;  /* 0x0012a01801007387 */ /* 0x0003e20000100a00 */
[-C--:B0-----:R-:W-:Y:S02]  /*915a0*/  IADD3 R6, P6, R12, R2.reuse, RZ ;  /* 0x000000020c067210 */ /* 0x081fe40007fde0ff */
[-C--:B-1----:R-:W-:Y:S01]  /*915b0*/  IADD3 R24, P5, R13, R2.reuse, RZ ;  /* 0x000000020d187210 */ /* 0x082fe20007fbe0ff */
[----:B------:R-:W-:Y:S01]  /*915c0*/  IMAD R13, R28, 0x17b, RZ ;  /* 0x0000017b1c0d7824 */ /* 0x000fe200078e02ff */
[-C--:B------:R-:W-:Y:S01]  /*915d0*/  LEA.HI.X.SX32 R7, R8, R3.reuse, 0x1, P6 ;  /* 0x0000000308077211 */ /* 0x080fe200030f0eff */
[----:B------:R-:W-:Y:S01]  /*915e0*/  IADD3 R8, P6, R9, R2, RZ ;  /* 0x0000000209087210 */ /* 0x000fe20007fde0ff */
[----:B------:R-:W-:-:S03]  /*915f0*/  LEA.HI.X.SX32 R25, R12, R3, 0x1, P5 ;  /* 0x000000030c197211 */ /* 0x000fc600028f0eff */
[----:B------:R0:W-:Y:S01]  /*91600*/  STL.64 [R1+0xa28], R6 ;  /* 0x000a280601007387 */ /* 0x0001e20000100a00 */
[----:B------:R-:W-:Y:S01]  /*91610*/  LEA.HI.X.SX32 R9, R13, R3, 0x1, P6 ;  /* 0x000000030d097211 */ /* 0x000fe200030f0eff */
[----:B------:R-:W-:Y:S02]  /*91620*/  STL.64 [R1+0x12b0], R24 ;  /* 0x0012b01801007387 */ /* 0x000fe40000100a00 */
[C---:B------:R-:W-:Y:S02]  /*91630*/  IMAD R12, R28.reuse, 0x5f, RZ ;  /* 0x0000005f1c0c7824 */ /* 0x040fe400078e02ff */
[----:B------:R1:W-:Y:S01]  /*91640*/  STL.64 [R1+0x12b8], R8 ;  /* 0x0012b80801007387 */ /* 0x0003e20000100a00 */
[C---:B0-----:R-:W-:Y:S02]  /*91650*/  IMAD R6, R28.reuse, 0x17c, RZ ;  /* 0x0000017c1c067824 */ /* 0x041fe400078e02ff */
[----:B------:R-:W-:-:S03]  /*91660*/  IMAD R7, R28, 0xbe, RZ ;  /* 0x000000be1c077824 */ /* 0x000fc600078e02ff */
[-C--:B-1----:R-:W-:Y:S02]  /*91670*/  IADD3 R8, P6, R6, R2.reuse, RZ ;  /* 0x0000000206087210 */ /* 0x082fe40007fde0ff */
[CC--:B------:R-:W-:Y:S01]  /*91680*/  IADD3 R24, P5, R7.reuse, R2.reuse, RZ ;  /* 0x0000000207187210 */ /* 0x0c0fe20007fbe0ff */
[----:B------:R-:W-:Y:S01]  /*91690*/  IMAD R13, R28, 0x2f8, RZ ;  /* 0x000002f81c0d7824 */ /* 0x000fe200078e02ff */
[-C--:B------:R-:W-:Y:S02]  /*916a0*/  LEA.HI.X.SX32 R9, R7, R3.reuse, 0x1, P6 ;  /* 0x0000000307097211 */ /* 0x080fe400030f0eff */
[-C--:B------:R-:W-:Y:S02]  /*916b0*/  LEA.HI.X.SX32 R25, R12, R3.reuse, 0x1, P5 ;  /* 0x000000030c197211 */ /* 0x080fe400028f0eff */
[-C--:B------:R-:W-:Y:S01]  /*916c0*/  IADD3 R12, P5, R13, R2.reuse, RZ ;  /* 0x000000020d0c7210 */ /* 0x080fe20007fbe0ff */
[----:B------:R2:W-:Y:S02]  /*916d0*/  STL.64 [R1+0xa20], R8 ;  /* 0x000a200801007387 */ /* 0x0005e40000100a00 */
[----:B------:R0:W-:Y:S01]  /*916e0*/  STL.64 [R1+0xc58], R24 ;  /* 0x000c581801007387 */ /* 0x0001e20000100a00 */
[----:B------:R-:W-:Y:S01]  /*916f0*/  LEA.HI.X.SX32 R13, R6, R3, 0x1, P5 ;  /* 0x00000003060d7211 */ /* 0x000fe200028f0eff */
[----:B------:R-:W-:Y:S01]  /*91700*/  IMAD R7, R28, 0x17e, RZ ;  /* 0x0000017e1c077824 */ /* 0x000fe200078e02ff */
[----:B--2---:R-:W-:Y:S01]  /*91710*/  IADD3 R8, P6, R16, R2, RZ ;  /* 0x0000000210087210 */ /* 0x004fe20007fde0ff */
[----:B0-----:R-:W-:-:S02]  /*91720*/  IMAD R25, R28, 0x17d, RZ ;  /* 0x0000017d1c197824 */ /* 0x001fc400078e02ff */
[----:B------:R0:W-:Y:S03]  /*91730*/  STL.64 [R1+0x12c0], R12 ;  /* 0x0012c00c01007387 */ /* 0x0001e60000100a00 */
[----:B------:R-:W-:Y:S02]  /*91740*/  LEA.HI.X.SX32 R9, R25, R3, 0x1, P6 ;  /* 0x0000000319097211 */ /* 0x000fe400030f0eff */
[-C--:B------:R-:W-:Y:S01]  /*91750*/  IADD3 R6, P5, R7, R2.reuse, RZ ;  /* 0x0000000207067210 */ /* 0x080fe20007fbe0ff */
[----:B------:R-:W-:Y:S02]  /*91760*/  IADD3 R24, P6, R20, R2, RZ ;  /* 0x0000000214187210 */ /* 0x000fe40007fde0ff */
[C---:B------:R-:W-:Y:S01]  /*91770*/  IMAD R25, R28.reuse, 0x17e, RZ ;  /* 0x0000017e1c197824 */ /* 0x040fe200078e02ff */
[----:B0-----:R-:W2:Y:S01]  /*91780*/  LDL.LU.64 R12, [R1+0x2f08] ;  /* 0x002f0800010c7983 */ /* 0x001ea20000300a00 */
[----:B------:R0:W-:Y:S02]  /*91790*/  STL.64 [R1+0x12c8], R8 ;  /* 0x0012c80801007387 */ /* 0x0001e40000100a00 */
[----:B------:R-:W-:-:S02]  /*917a0*/  IMAD R20, R28, 0x310, RZ ;  /* 0x000003101c147824 */ /* 0x000fc400078e02ff */
[C---:B------:R-:W-:Y:S01]  /*917b0*/  IMAD R21, R28.reuse, 0x30e, RZ ;  /* 0x0000030e1c157824 */ /* 0x040fe200078e02ff */
[-C--:B------:R-:W-:Y:S01]  /*917c0*/  LEA.HI.X.SX32 R25, R25, R3.reuse, 0x1, P6 ;  /* 0x0000000319197211 */ /* 0x080fe200030f0eff */
[----:B0-----:R-:W-:Y:S01]  /*917d0*/  IMAD R8, R28, 0xbf, RZ ;  /* 0x000000bf1c087824 */ /* 0x001fe200078e02ff */
[----:B------:R-:W-:Y:S04]  /*917e0*/  STL [R1+0x2ee0], R20 ;  /* 0x002ee01401007387 */ /* 0x000fe80000100800 */
[----:B------:R-:W-:Y:S01]  /*917f0*/  LEA.HI.X.SX32 R7, R8, R3, 0x1, P5 ;  /* 0x0000000308077211 */ /* 0x000fe200028f0eff */
[C---:B------:R-:W-:Y:S01]  /*91800*/  IMAD R9, R28.reuse, 0x2fe, RZ ;  /* 0x000002fe1c097824 */ /* 0x040fe200078e02ff */
[----:B------:R-:W-:Y:S03]  /*91810*/  STL [R1+0x2ee4], R21 ;  /* 0x002ee41501007387 */ /* 0x000fe60000100800 */
[----:B------:R0:W-:Y:S01]  /*91820*/  STL.64 [R1+0xea8], R6 ;  /* 0x000ea80601007387 */ /* 0x0001e20000100a00 */
[----:B------:R-:W-:Y:S01]  /*91830*/  IADD3 R8, P5, R9, R2, RZ ;  /* 0x0000000209087210 */ /* 0x000fe20007fbe0ff */
[----:B0-----:R-:W3:Y:S01]  /*91840*/  LDL.LU.64 R6, [R1+0x2f00] ;  /* 0x002f000001067983 */ /* 0x001ee20000300a00 */
[----:B------:R0:W-:Y:S02]  /*91850*/  STL.64 [R1+0x12d0], R24 ;  /* 0x0012d01801007387 */ /* 0x0001e40000100a00 */
[----:B0-----:R-:W-:-:S05]  /*91860*/  IMAD R24, R28, 0x17f, RZ ;  /* 0x0000017f1c187824 */ /* 0x001fca00078e02ff */
[----:B------:R-:W-:-:S05]  /*91870*/  LEA.HI.X.SX32 R9, R24, R3, 0x1, P5 ;  /* 0x0000000318097211 */ /* 0x000fca00028f0eff */
[----:B------:R0:W-:Y:S04]  /*91880*/  STL.64 [R1+0x12d8], R8 ;  /* 0x0012d80801007387 */ /* 0x0001e80000100a00 */
[----:B0-----:R-:W4:Y:S01]  /*91890*/  LDL.LU.64 R8, [R1+0x2ef8] ;  /* 0x002ef80001087983 */ /* 0x001f220000300a00 */
[C---:B------:R-:W-:Y:S02]  /*918a0*/  IMAD R25, R28.reuse, 0xc, RZ ;  /* 0x0000000c1c197824 */ /* 0x040fe400078e02ff */
[----:B------:R-:W-:-:S03]  /*918b0*/  IMAD R21, R28, 0x3, RZ ;  /* 0x000000031c157824 */ /* 0x000fc600078e02ff */
[----:B------:R-:W-:Y:S01]  /*918c0*/  IADD3 R24, P5, R25, R2, RZ ;  /* 0x0000000219187210 */ /* 0x000fe20007fbe0ff */
[----:B------:R-:W-:-:S05]  /*918d0*/  IMAD R25, R28, 0x6, RZ ;  /* 0x000000061c197824 */ /* 0x000fca00078e02ff */
[----:B------:R-:W-:Y:S01]  /*918e0*/  LEA.HI.X.SX32 R25, R25, R3, 0x1, P5 ;  /* 0x0000000319197211 */ /* 0x000fe200028f0eff */
[----:B------:R-:W-:Y:S01]  /*918f0*/  IMAD R11, R28, 0x60, RZ ;  /* 0x000000601c0b7824 */ /* 0x000fe200078e02ff */
[----:B--2---:R-:W-:-:S04]  /*91900*/  IADD3 R20, P6, R12, R2, RZ ;  /* 0x000000020c147210 */ /* 0x004fc80007fde0ff */
[----:B------:R-:W-:-:S05]  /*91910*/  LEA.HI.X.SX32 R21, R21, R3, 0x1, P6 ;  /* 0x0000000315157211 */ /* 0x000fca00030f0eff */
[----:B------:R0:W-:Y:S01]  /*91920*/  STL.64 [R1+0xe90], R20 ;  /* 0x000e901401007387 */ /* 0x0001e20000100a00 */
[----:B------:R1:W-:Y:S02]  /*91930*/  STL.64 [R1+0xe38], R24 ;  /* 0x000e381801007387 */ /* 0x0003e40000100a00 */
[C---:B0-----:R-:W-:Y:S02]  /*91940*/  IMAD R21, R28.reuse, 0xc, RZ ;  /* 0x0000000c1c157824 */ /* 0x041fe400078e02ff */
[----:B-1----:R-:W-:Y:S01]  /*91950*/  IMAD R25, R28, 0x18, RZ ;  /* 0x000000181c197824 */ /* 0x002fe200078e02ff */
[----:B---3--:R-:W-:-:S04]  /*91960*/  IADD3 R20, P6, R7, R2, RZ ;  /* 0x0000000207147210 */ /* 0x008fc80007fde0ff */
[----:B------:R-:W-:-:S05]  /*91970*/  LEA.HI.X.SX32 R21, R21, R3, 0x1, P6 ;  /* 0x0000000315157211 */ /* 0x000fca00030f0eff */
[----:B------:R0:W-:Y:S02]  /*91980*/  STL.64 [R1+0xe18], R20 ;  /* 0x000e181401007387 */ /* 0x0001e40000100a00 */
[-C--:B0-----:R-:W-:Y:S02]  /*91990*/  IADD3 R20, P6, R11, R2.reuse, RZ ;  /* 0x000000020b147210 */ /* 0x081fe40007fde0ff */
[----:B----4-:R-:W-:-:S04]  /*919a0*/  IADD3 R24, P5, R8, R2, RZ ;  /* 0x0000000208187210 */ /* 0x010fc80007fbe0ff */
[-C--:B------:R-:W-:Y:S02]  /*919b0*/  LEA.HI.X.SX32 R25, R25, R3.reuse, 0x1, P5 ;  /* 0x0000000319197211 */ /* 0x080fe400028f0eff */
[----:B------:R-:W-:-:S03]  /*919c0*/  LEA.HI.X.SX32 R21, R8, R3, 0x1, P6 ;  /* 0x0000000308157211 */ /* 0x000fc600030f0eff */
[----:B------:R0:W-:Y:S01]  /*919d0*/  STL.64 [R1+0xdd8], R24 ;  /* 0x000dd81801007387 */ /* 0x0001e20000100a00 */
[C---:B------:R-:W-:Y:S02]  /*919e0*/  IMAD R8, R28.reuse, 0x18a, RZ ;  /* 0x0000018a1c087824 */ /* 0x040fe400078e02ff */
[----:B------:R-:W-:Y:S02]  /*919f0*/  STL.64 [R1+0xd58], R20 ;  /* 0x000d581401007387 */ /* 0x000fe40000100a00 */
[----:B0-----:R-:W-:Y:S01]  /*91a00*/  IMAD R25, R28, 0x60, RZ ;  /* 0x000000601c197824 */ /* 0x001fe200078e02ff */
[----:B------:R-:W-:-:S04]  /*91a10*/  IADD3 R24, P5, R4, R2, RZ ;  /* 0x0000000204187210 */ /* 0x000fc80007fbe0ff */
[----:B------:R-:W-:Y:S01]  /*91a20*/  LEA.HI.X.SX32 R25, R25, R3, 0x1, P5 ;  /* 0x0000000319197211 */ /* 0x000fe200028f0eff */
[----:B------:R-:W-:Y:S04]  /*91a30*/  STL.64 [R1+0x2ed8], R8 ;  /* 0x002ed80801007387 */ /* 0x000fe80000100a00 */
[----:B------:R0:W-:Y:S04]  /*91a40*/  STL.64 [R1+0xc50], R24 ;  /* 0x000c501801007387 */ /* 0x0001e80000100a00 */
[----:B0-----:R-:W2:Y:S01]  /*91a50*/  LDL.LU.64 R24, [R1+0x2ef0] ;  /* 0x002ef00001187983 */ /* 0x001ea20000300a00 */
[----:B------:R-:W-:Y:S01]  /*91a60*/  IMAD R21, R28, 0x300, RZ ;  /* 0x000003001c157824 */ /* 0x000fe200078e02ff */
[----:B------:R-:W-:-:S04]  /*91a70*/  IADD3 R20, P6, R13, R2, RZ ;  /* 0x000000020d147210 */ /* 0x000fc80007fde0ff */
[----:B------:R-:W-:Y:S01]  /*91a80*/  IADD3 R8, P5, R21, R2, RZ ;  /* 0x0000000215087210 */ /* 0x000fe20007fbe0ff */
[----:B------:R-:W-:Y:S01]  /*91a90*/  LEA.HI.X.SX32 R21, R4, R3, 0x1, P6 ;  /* 0x0000000304157211 */ /* 0x000fe200030f0eff */
[----:B------:R0:W-:Y:S03]  /*91aa0*/  STL.64 [R1+0x2ee8], R22 ;  /* 0x002ee81601007387 */ /* 0x0001e60000100a00 */
[----:B------:R1:W-:Y:S01]  /*91ab0*/  STL [R1+0x12e0], R8 ;  /* 0x0012e00801007387 */ /* 0x0003e20000100800 */
[----:B------:R3:W-:Y:S01]  /*91ac0*/  STL.64 [R1+0xea0], R20 ;  /* 0x000ea01401007387 */ /* 0x0007e20000100a00 */
[----:B------:R-:W-:Y:S01]  /*91ad0*/  IMAD R5, R28, 0x304, RZ ;  /* 0x000003041c057824 */ /* 0x000fe200078e02ff */
[----:B0-----:R-:W-:Y:S01]  /*91ae0*/  MOV R22, R8 ;  /* 0x0000000800167202 */ /* 0x001fe20000000f00 */
[----:B-1----:R-:W-:Y:S02]  /*91af0*/  IADD3 R8, P6, R6, R2, RZ ;  /* 0x0000000206087210 */ /* 0x002fe40007fde0ff */
[C---:B---3--:R-:W-:Y:S01]  /*91b00*/  IMAD R20, R28.reuse, 0x181, RZ ;  /* 0x000001811c147824 */ /* 0x048fe200078e02ff */
[----:B------:R-:W-:Y:S01]  /*91b10*/  MOV R23, R9 ;  /* 0x0000000900177202 */ /* 0x000fe20000000f00 */
[----:B------:R-:W-:Y:S01]  /*91b20*/  IMAD R6, R28, 0x314, RZ ;  /* 0x000003141c067824 */ /* 0x000fe200078e02ff */
[----:B------:R-:W-:-:S02]  /*91b30*/  LEA.HI.X.SX32 R23, R13, R3, 0x1, P5 ;  /* 0x000000030d177211 */ /* 0x000fc400028f0eff */
[-C--:B------:R-:W-:Y:S01]  /*91b40*/  LEA.HI.X.SX32 R9, R20, R3.reuse, 0x1, P6 ;  /* 0x0000000314097211 */ /* 0x080fe200030f0eff */
[C---:B------:R-:W-:Y:S01]  /*91b50*/  IMAD R21, R28.reuse, 0xc1, RZ ;  /* 0x000000c11c157824 */ /* 0x040fe200078e02ff */
[----:B------:R-:W-:Y:S01]  /*91b60*/  STL [R1+0x2ed4], R6 ;  /* 0x002ed40601007387 */ /* 0x000fe20000100800 */
[----:B------:R0:W-:Y:S01]  /*91b70*/  STL [R1+0x12e4], R23 ;  /* 0x0012e41701007387 */ /* 0x0001e20000100800 */
[-C--:B------:R-:W-:Y:S01]  /*91b80*/  IADD3 R22, P5, R17, R2.reuse, RZ ;  /* 0x0000000211167210 */ /* 0x080fe20007fbe0ff */
[----:B------:R1:W-:Y:S02]  /*91b90*/  STL.64 [R1+0x12e8], R8 ;  /* 0x0012e80801007387 */ /* 0x0003e40000100a00 */
[----:B------:R-:W-:Y:S01]  /*91ba0*/  IMAD R20, R28, 0x306, RZ ;  /* 0x000003061c147824 */ /* 0x000fe200078e02ff */
[----:B0-----:R-:W-:Y:S02]  /*91bb0*/  LEA.HI.X.SX32 R23, R21, R3, 0x1, P5 ;  /* 0x0000000315177211 */ /* 0x001fe400028f0eff */
[----:B-1----:R-:W-:-:S03]  /*91bc0*/  IADD3 R8, P6, R5, R2, RZ ;  /* 0x0000000205087210 */ /* 0x002fc60007fde0ff */
[----:B------:R0:W-:Y:S01]  /*91bd0*/  STL.64 [R1+0xe98], R22 ;  /* 0x000e981601007387 */ /* 0x0001e20000100a00 */
[----:B------:R-:W-:Y:S01]  /*91be0*/  LEA.HI.X.SX32 R9, R17, R3, 0x1, P6 ;  /* 0x0000000311097211 */ /* 0x000fe200030f0eff */
[----:B------:R-:W-:-:S04]  /*91bf0*/  IMAD R21, R28, 0x183, RZ ;  /* 0x000001831c157824 */ /* 0x000fc800078e02ff */
[----:B------:R-:W-:Y:S01]  /*91c00*/  STL.64 [R1+0x12f8], R8 ;  /* 0x0012f80801007387 */ /* 0x000fe20000100a00 */
[----:B0-----:R-:W-:Y:S01]  /*91c10*/  IADD3 R22, P5, R20, R2, RZ ;  /* 0x0000000214167210 */ /* 0x001fe20007fbe0ff */
[C---:B------:R-:W-:Y:S02]  /*91c20*/  IMAD R20, R28.reuse, 0x61, RZ ;  /* 0x000000611c147824 */ /* 0x040fe400078e02ff */
[C---:B------:R-:W-:Y:S01]  /*91c30*/  IMAD R26, R28.reuse, 0x184, RZ ;  /* 0x000001841c1a7824 */ /* 0x040fe200078e02ff */
[----:B------:R-:W-:Y:S01]  /*91c40*/  LEA.HI.X.SX32 R23, R21, R3, 0x1, P5 ;  /* 0x0000000315177211 */ /* 0x000fe200028f0eff */
[----:B------:R-:W-:-:S04]  /*91c50*/  IMAD R0, R28, 0x308, RZ ;  /* 0x000003081c007824 */ /* 0x000fc800078e02ff */
[----:B------:R0:W-:Y:S02]  /*91c60*/  STL.64 [R1+0x12f0], R22 ;  /* 0x0012f01601007387 */ /* 0x0001e40000100a00 */
[-C--:B0-----:R-:W-:Y:S01]  /*91c70*/  IADD3 R22, P5, R26, R2.reuse, RZ ;  /* 0x000000021a167210 */ /* 0x081fe20007fbe0ff */
[----:B------:R-:W-:Y:S01]  /*91c80*/  IMAD R6, R28, 0xc3, RZ ;  /* 0x000000c31c067824 */ /* 0x000fe200078e02ff */
[----:B--2---:R-:W-:-:S04]  /*91c90*/  IADD3 R8, P6, R24, R2, RZ ;  /* 0x0000000218087210 */ /* 0x004fc80007fde0ff */
[-C--:B------:R-:W-:Y:S02]  /*91ca0*/  LEA.HI.X.SX32 R9, R20, R3.reuse, 0x1, P6 ;  /* 0x0000000314097211 */ /* 0x080fe400030f0eff */
[----:B------:R-:W-:-:S03]  /*91cb0*/  LEA.HI.X.SX32 R23, R24, R3, 0x1, P5 ;  /* 0x0000000318177211 */ /* 0x000fc600028f0eff */
[----:B------:R0:W-:Y:S01]  /*91cc0*/  STL.64 [R1+0xc48], R8 ;  /* 0x000c480801007387 */ /* 0x0001e20000100a00 */
[----:B------:R-:W-:Y:S02]  /*91cd0*/  IMAD R20, R28, 0x30a, RZ ;  /* 0x0000030a1c147824 */ /* 0x000fe400078e02ff */
[----:B------:R1:W-:Y:S01]  /*91ce0*/  STL.64 [R1+0xeb0], R22 ;  /* 0x000eb01601007387 */ /* 0x0003e20000100a00 */
[----:B0-----:R-:W-:-:S04]  /*91cf0*/  IADD3 R8, P6, R0, R2, RZ ;  /* 0x0000000200087210 */ /* 0x001fc80007fde0ff */
[----:B------:R-:W-:Y:S02]  /*91d00*/  LEA.HI.X.SX32 R9, R26, R3, 0x1, P6 ;  /* 0x000000031a097211 */ /* 0x000fe400030f0eff */
[----:B-1----:R-:W-:-:S03]  /*91d10*/  IADD3 R22, P5, R20, R2, RZ ;  /* 0x0000000214167210 */ /* 0x002fc60007fbe0ff */
[----:B------:R0:W-:Y:S01]  /*91d20*/  STL.64 [R1+0x1300], R8 ;  /* 0x0013000801007387 */ /* 0x0001e20000100a00 */
[----:B------:R-:W-:-:S04]  /*91d30*/  IADD3 R20, P6, R25, R2, RZ ;  /* 0x0000000219147210 */ /* 0x000fc80007fde0ff */
[----:B------:R-:W-:Y:S01]  /*91d40*/  LEA.HI.X.SX32 R21, R6, R3, 0x1, P6 ;  /* 0x0000000306157211 */ /* 0x000fe200030f0eff */
[----:B0-----:R-:W-:-:S05]  /*91d50*/  IMAD R8, R28, 0x185, RZ ;  /* 0x000001851c087824 */ /* 0x001fca00078e02ff */
[----:B------:R-:W-:-:S05]  /*91d60*/  LEA.HI.X.SX32 R23, R8, R3, 0x1, P5 ;  /* 0x0000000308177211 */ /* 0x000fca00028f0eff */
[----:B------:R0:W-:Y:S04]  /*91d70*/  STL.64 [R1+0x1318], R22 ;  /* 0x0013181601007387 */ /* 0x0001e80000100a00 */
[----:B0-----:R-:W2:Y:S01]  /*91d80*/  LDL.LU.64 R22, [R1+0x2ee8] ;  /* 0x002ee80001167983 */ /* 0x001ea20000300a00 */
[----:B------:R0:W-:Y:S03]  /*91d90*/  STL.64 [R1+0xec8], R20 ;  /* 0x000ec81401007387 */ /* 0x0001e60000100a00 */
[----:B0-----:R-:W3:Y:S01]  /*91da0*/  LDL.LU R21, [R1+0x2ee4] ;  /* 0x002ee40001157983 */ /* 0x001ee20000300800 */
[C---:B------:R-:W-:Y:S02]  /*91db0*/  IMAD R9, R28.reuse, 0x30c, RZ ;  /* 0x0000030c1c097824 */ /* 0x040fe400078e02ff */
[----:B------:R-:W-:-:S03]  /*91dc0*/  IMAD R24, R28, 0x187, RZ ;  /* 0x000001871c187824 */ /* 0x000fc600078e02ff */
[----:B------:R-:W-:Y:S01]  /*91dd0*/  IADD3 R8, P5, R9, R2, RZ ;  /* 0x0000000209087210 */ /* 0x000fe20007fbe0ff */
[C---:B------:R-:W-:Y:S02]  /*91de0*/  IMAD R27, R28.reuse, 0x62, RZ ;  /* 0x000000621c1b7824 */ /* 0x040fe400078e02ff */
[C---:B------:R-:W-:Y:S01]  /*91df0*/  IMAD R29, R28.reuse, 0xc4, RZ ;  /* 0x000000c41c1d7824 */ /* 0x040fe200078e02ff */
[----:B------:R-:W-:Y:S01]  /*91e00*/  LEA.HI.X.SX32 R9, R25, R3, 0x1, P5 ;  /* 0x0000000319097211 */ /* 0x000fe200028f0eff */
[----:B------:R-:W-:-:S04]  /*91e10*/  IMAD R6, R28, 0x31, RZ ;  /* 0x000000311c067824 */ /* 0x000fc800078e02ff */
[----:B------:R0:W-:Y:S02]  /*91e20*/  STL.64 [R1+0x1310], R8 ;  /* 0x0013100801007387 */ /* 0x0001e40000100a00 */
[----:B0-----:R-:W-:-:S04]  /*91e30*/  IADD3 R8, P5, R27, R2, RZ ;  /* 0x000000021b087210 */ /* 0x001fc80007fbe0ff */
[----:B------:R-:W-:Y:S02]  /*91e40*/  LEA.HI.X.SX32 R9, R6, R3, 0x1, P5 ;  /* 0x0000000306097211 */ /* 0x000fe400028f0eff */
[----:B---3--:R-:W-:-:S04]  /*91e50*/  IADD3 R20, P6, R21, R2, RZ ;  /* 0x0000000215147210 */ /* 0x008fc80007fde0ff */
[----:B------:R-:W-:-:S05]  /*91e60*/  LEA.HI.X.SX32 R21, R24, R3, 0x1, P6 ;  /* 0x0000000318157211 */ /* 0x000fca00030f0eff */
[----:B------:R0:W-:Y:S01]  /*91e70*/  STL.64 [R1+0x1308], R20 ;  /* 0x0013081401007387 */ /* 0x0001e20000100a00 */
[----:B------:R-:W-:Y:S01]  /*91e80*/  STL.64 [R1+0xd50], R8 ;  /* 0x000d500801007387 */ /* 0x000fe20000100a00 */
[----:B0-----:R-:W-:-:S04]  /*91e90*/  IADD3 R20, P6, R29, R2, RZ ;  /* 0x000000021d147210 */ /* 0x001fc80007fde0ff */
[----:B------:R-:W-:-:S05]  /*91ea0*/  LEA.HI.X.SX32 R21, R27, R3, 0x1, P6 ;  /* 0x000000031b157211 */ /* 0x000fca00030f0eff */
[----:B------:R0:W-:Y:S04]  /*91eb0*/  STL.64 [R1+0xc40], R20 ;  /* 0x000c401401007387 */ /* 0x0001e80000100a00 */
[----:B0-----:R-:W3:Y:S01]  /*91ec0*/  LDL.LU R20, [R1+0x2ee0] ;  /* 0x002ee00001147983 */ /* 0x001ee20000300800 */
[C---:B------:R-:W-:Y:S02]  /*91ed0*/  IMAD R16, R28.reuse, 0x188, RZ ;  /* 0x000001881c107824 */ /* 0x040fe400078e02ff */
[----:B------:R-:W-:-:S03]  /*91ee0*/  IMAD R7, R28, 0x312, RZ ;  /* 0x000003121c077824 */ /* 0x000fc600078e02ff */
[----:B------:R-:W-:-:S04]  /*91ef0*/  IADD3 R8, P5, R16, R2, RZ ;  /* 0x0000000210087210 */ /* 0x000fc80007fbe0ff */
[----:B------:R-:W-:Y:S01]  /*91f00*/  LEA.HI.X.SX32 R9, R29, R3, 0x1, P5 ;  /* 0x000000031d097211 */ /* 0x000fe200028f0eff */
[----:B------:R-:W-:Y:S01]  /*91f10*/  IMAD R12, R28, 0x189, RZ ;  /* 0x000001891c0c7824 */ /* 0x000fe200078e02ff */
[----:B------:R-:W-:-:S03]  /*91f20*/  IADD3 R6, P5, R7, R2, RZ ;  /* 0x0000000207067210 */ /* 0x000fc60007fbe0ff */
[----:B------:R0:W-:Y:S01]  /*91f30*/  STL.64 [R1+0xec0], R8 ;  /* 0x000ec00801007387 */ /* 0x0001e20000100a00 */
[----:B------:R-:W-:-:S03]  /*91f40*/  LEA.HI.X.SX32 R7, R12, R3, 0x1, P5 ;  /* 0x000000030c077211 */ /* 0x000fc600028f0eff */
[----:B0-----:R-:W4:Y:S01]  /*91f50*/  LDL.LU.64 R8, [R1+0x2ed8] ;  /* 0x002ed80001087983 */ /* 0x001f220000300a00 */
[----:B---3--:R-:W-:-:S04]  /*91f60*/  IADD3 R20, P6, R20, R2, RZ ;  /* 0x0000000214147210 */ /* 0x008fc80007fde0ff */
[----:B------:R-:W-:-:S05]  /*91f70*/  LEA.HI.X.SX32 R21, R16, R3, 0x1, P6 ;  /* 0x0000000310157211 */ /* 0x000fca00030f0eff */
[----:B------:R-:W-:Y:S01]  /*91f80*/  STL.64 [R1+0x1320], R20 ;  /* 0x0013201401007387 */ /* 0x000fe20000100a00 */
[----:B------:R0:W-:Y:S03]  /*91f90*/  STL.64 [R1+0x1328], R6 ;  /* 0x0013280601007387 */ /* 0x0001e60000100a00 */
[----:B0-----:R-:W3:Y:S01]  /*91fa0*/  LDL.LU R6, [R1+0x2ed4] ;  /* 0x002ed40001067983 */ /* 0x001ee20000300800 */
[C---:B------:R-:W-:Y:S02]  /*91fb0*/  IMAD R11, R28.reuse, 0xc5, RZ ;  /* 0x000000c51c0b7824 */ /* 0x040fe400078e02ff */
[----:B------:R-:W-:Y:S01]  /*91fc0*/  IMAD R17, R28, 0x316, RZ ;  /* 0x000003161c117824 */ /* 0x000fe200078e02ff */
[----:B----4-:R-:W-:Y:S01]  /*91fd0*/  IADD3 R20, P6, R8, R2, RZ ;  /* 0x0000000208147210 */ /* 0x010fe20007fde0ff */
[----:B------:R-:W-:-:S03]  /*91fe0*/  IMAD R5, R28, 0x18b, RZ ;  /* 0x0000018b1c057824 */ /* 0x000fc600078e02ff */
[----:B------:R-:W-:Y:S01]  /*91ff0*/  LEA.HI.X.SX32 R21, R11, R3, 0x1, P6 ;  /* 0x000000030b157211 */ /* 0x000fe200030f0eff */
[----:B------:R-:W-:-:S04]  /*92000*/  IADD3 R16, P6, R17, R2, RZ ;  /* 0x0000000211107210 */ /* 0x000fc80007fde0ff */
[----:B------:R-:W-:Y:S02]  /*92010*/  LEA.HI.X.SX32 R17, R5, R3, 0x1, P6 ;  /* 0x0000000305117211 */ /* 0x000fe400030f0eff */
[----:B------:R-:W0:Y:S01]  /*92020*/  S2R R5, SR_TID.X ;  /* 0x0000000000057919 */ /* 0x000e220000002100 */
[----:B------:R-:W-:-:S03]  /*92030*/  IMAD R4, R28, 0xc6, RZ ;  /* 0x000000c61c047824 */ /* 0x000fc600078e02ff */
[----:B------:R1:W-:Y:S01]  /*92040*/  STL.64 [R1+0xeb8], R20 ;  /* 0x000eb81401007387 */ /* 0x0003e20000100a00 */
[C---:B------:R-:W-:Y:S02]  /*92050*/  IMAD R0, R28.reuse, 0x63, RZ ;  /* 0x000000631c007824 */ /* 0x040fe400078e02ff */
[C---:B------:R-:W-:Y:S02]  /*92060*/  IMAD R13, R28.reuse, 0x18c, RZ ;  /* 0x0000018c1c0d7824 */ /* 0x040fe400078e02ff */
[C---:B------:R-:W-:Y:S02]  /*92070*/  IMAD R25, R28.reuse, 0x318, RZ ;  /* 0x000003181c197824 */ /* 0x040fe400078e02ff */
[----:B------:R-:W-:Y:S01]  /*92080*/  IMAD R24, R28, 0x31a, RZ ;  /* 0x0000031a1c187824 */ /* 0x000fe200078e02ff */
[----:B--2---:R-:W2:Y:S01]  /*92090*/  MUFU.RCP R23, R23 ;  /* 0x0000001700177308 */ /* 0x004ea20000001000 */
[----:B-1----:R-:W-:-:S04]  /*920a0*/  IADD3 R20, P6, R13, R2, RZ ;  /* 0x000000020d147210 */ /* 0x002fc80007fde0ff */
[----:B------:R-:W-:-:S03]  /*920b0*/  LEA.HI.X.SX32 R21, R4, R3, 0x1, P6 ;  /* 0x0000000304157211 */ /* 0x000fc600030f0eff */
[----:B------:R-:W1:Y:S01]  /*920c0*/  MUFU.RCP R14, R14 ;  /* 0x0000000e000e7308 */ /* 0x000e620000001000 */
[C---:B------:R-:W-:Y:S01]  /*920d0*/  IMAD R27, R28.reuse, 0x18d, RZ ;  /* 0x0000018d1c1b7824 */ /* 0x040fe200078e02ff */
[----:B0-----:R-:W-:Y:S01]  /*920e0*/  LOP3.LUT R11, R5, 0x60, RZ, 0xc0, !PT ;  /* 0x00000060050b7812 */ /* 0x001fe200078ec0ff */
[----:B------:R-:W-:Y:S01]  /*920f0*/  IMAD R26, R28, 0xc7, RZ ;  /* 0x000000c71c1a7824 */ /* 0x000fe200078e02ff */
[----:B---3--:R-:W-:-:S04]  /*92100*/  IADD3 R6, P5, R6, R2, RZ ;  /* 0x0000000206067210 */ /* 0x008fc80007fbe0ff */
[----:B------:R-:W-:-:S05]  /*92110*/  LEA.HI.X.SX32 R7, R8, R3, 0x1, P5 ;  /* 0x0000000308077211 */ /* 0x000fca00028f0eff */
[----:B------:R0:W-:Y:S01]  /*92120*/  STL.64 [R1+0x1330], R6 ;  /* 0x0013300601007387 */ /* 0x0001e20000100a00 */
[----:B------:R3:W-:Y:S01]  /*92130*/  STL.64 [R1+0x1338], R16 ;  /* 0x0013381001007387 */ /* 0x0007e20000100a00 */
[----:B0-----:R-:W-:-:S04]  /*92140*/  IADD3 R6, P5, R4, R2, RZ ;  /* 0x0000000204067210 */ /* 0x001fc80007fbe0ff */
[----:B------:R-:W-:-:S05]  /*92150*/  LEA.HI.X.SX32 R7, R0, R3, 0x1, P5 ;  /* 0x0000000300077211 */ /* 0x000fca00028f0eff */
[----:B------:R0:W-:Y:S01]  /*92160*/  STL.64 [R1+0xc38], R6 ;  /* 0x000c380601007387 */ /* 0x0001e20000100a00 */
[----:B---3--:R-:W-:Y:S01]  /*92170*/  IMAD R17, R28, 0x18e, RZ ;  /* 0x0000018e1c117824 */ /* 0x008fe200078e02ff */
[C---:B------:R-:W-:Y:S01]  /*92180*/  LOP3.LUT R8, R5.reuse, 0x18, RZ, 0xc0, !PT ;  /* 0x0000001805087812 */ /* 0x040fe200078ec0ff */
[----:B------:R-:W-:Y:S01]  /*92190*/  SHF.L.U32 R5, R5, 0x4, RZ ;  /* 0x0000000405057819 */ /* 0x000fe200000006ff */
[----:B------:R3:W-:Y:S01]  /*921a0*/  STL.64 [R1+0xed8], R20 ;  /* 0x000ed81401007387 */ /* 0x0007e20000100a00 */
[----:B0-----:R-:W-:-:S04]  /*921b0*/  IADD3 R6, P5, R25, R2, RZ ;  /* 0x0000000219067210 */ /* 0x001fc80007fbe0ff */
[-C--:B------:R-:W-:Y:S02]  /*921c0*/  LEA.HI.X.SX32 R7, R13, R3.reuse, 0x1, P5 ;  /* 0x000000030d077211 */ /* 0x080fe400028f0eff */
[----:B---3--:R-:W-:Y:S01]  /*921d0*/  IADD3 R20, P6, R24, R2, RZ ;  /* 0x0000000218147210 */ /* 0x008fe20007fde0ff */
[----:B------:R-:W-:Y:S01]  /*921e0*/  IMAD R4, R28, 0x31c, RZ ;  /* 0x0000031c1c047824 */ /* 0x000fe200078e02ff */
[----:B------:R-:W-:Y:S01]  /*921f0*/  LOP3.LUT R5, R5, 0x70, RZ, 0xc0, !PT ;  /* 0x0000007005057812 */ /* 0x000fe200078ec0ff */
[----:B------:R0:W-:Y:S01]  /*92200*/  STL.64 [R1+0x1348], R6 ;  /* 0x0013480601007387 */ /* 0x0001e20000100a00 */
[----:B------:R-:W-:-:S03]  /*92210*/  LEA.HI.X.SX32 R21, R27, R3, 0x1, P6 ;  /* 0x000000031b157211 */ /* 0x000fc600030f0eff */
[----:B------:R-:W-:Y:S01]  /*92220*/  IMAD R5, R11, 0x4, R5 ;  /* 0x000000040b057824 */ /* 0x000fe200078e0205 */
[----:B0-----:R-:W-:-:S04]  /*92230*/  IADD3 R6, P5, R17, R2, RZ ;  /* 0x0000000211067210 */ /* 0x001fc80007fbe0ff */
[----:B------:R-:W-:Y:S01]  /*92240*/  LEA.HI.X.SX32 R7, R26, R3, 0x1, P5 ;  /* 0x000000031a077211 */ /* 0x000fe200028f0eff */
[----:B------:R-:W-:Y:S01]  /*92250*/  IADD3 R4, P5, R4, R2, RZ ;  /* 0x0000000204047210 */ /* 0x000fe20007fbe0ff */
[----:B------:R-:W-:Y:S01]  /*92260*/  STL.64 [R1+0x1340], R20 ;  /* 0x0013401401007387 */ /* 0x000fe20000100a00 */
[----:B------:R-:W-:Y:S01]  /*92270*/  LEA.HI R0, R8, R5, RZ, 0x1f ;  /* 0x0000000508007211 */ /* 0x000fe200078ff8ff */
[----:B--2---:R-:W-:Y:S02]  /*92280*/  FMUL R0, R23, R18 ;  /* 0x0000001217007220 */ /* 0x004fe40000400000 */
[----:B------:R0:W-:Y:S01]  /*92290*/  STL [R1+0x2ecc], R4 ;  /* 0x002ecc0401007387 */ /* 0x0001e20000100800 */
[----:B------:R-:W-:Y:S02]  /*922a0*/  STL.64 [R1+0xed0], R6 ;  /* 0x000ed00601007387 */ /* 0x000fe40000100a00 */
[----:B------:R2:W-:Y:S02]  /*922b0*/  STL [R1+0x2ec8], R2 ;  /* 0x002ec80201007387 */ /* 0x0005e40000100800 */
[----:B------:R3:W-:Y:S01]  /*922c0*/  STL [R1+0x2ec4], R3 ;  /* 0x002ec40301007387 */ /* 0x0007e20000100800 */
[----:B-1----:R1:W-:Y:S04]  /*922d0*/  STL [R1+0x2ed0], R14 ;  /* 0x002ed00e01007387 */ /* 0x0023e80000100800 */
[----:B0-----:R-:W4:Y:S01]  /*922e0*/  LDL.LU R4, [R1+0xbc] ;  /* 0x0000bc0001047983 */ /* 0x001f220000300800 */
[----:B------:R0:W-:Y:S02]  /*922f0*/  STL [R1+0x1698], R0 ;  /* 0x0016980001007387 */ /* 0x0001e40000100800 */
[----:B--2---:R-:W2:Y:S02]  /*92300*/  LDL.LU R2, [R1+0xb8] ;  /* 0x0000b80001027983 */ /* 0x004ea40000300800 */
[----:B---3--:R-:W3:Y:S01]  /*92310*/  LDL.LU R3, [R1+0xb4] ;  /* 0x0000b40001037983 */ /* 0x008ee20000300800 */
[----:B-1----:R-:W-:-:S02]  /*92320*/  MOV R14, R10 ;  /* 0x0000000a000e7202 */ /* 0x002fc40000000f00 */
[----:B------:R-:W5:Y:S01]  /*92330*/  LDL.LU R10, [R1+0xb0] ;  /* 0x0000b000010a7983 */ /* 0x000f620000300800 */
[----:B------:R-:W5:Y:S02]  /*92340*/  LDL.LU R13, [R1+0xac] ;  /* 0x0000ac00010d7983 */ /* 0x000f640000300800 */
[----:B------:R-:W5:Y:S02]  /*92350*/  LDL.LU R17, [R1+0xa8] ;  /* 0x0000a80001117983 */ /* 0x000f640000300800 */
[----:B------:R-:W5:Y:S01]  /*92360*/  LDL.LU R18, [R1+0xa4] ;  /* 0x0000a40001127983 */ /* 0x000f620000300800 */
[----:B------:R-:W5:Y:S01]  /*92370*/  LDL.LU R5, [R1+0xa0] ;  /* 0x0000a00001057983 */ /* 0x000f620000300800 */
[----:B0-----:R-:W-:Y:S02]  /*92380*/  FMUL R0, R23, R22 ;  /* 0x0000001617007220 */ /* 0x001fe40000400000 */
[----:B------:R-:W5:Y:S01]  /*92390*/  LDL.LU R26, [R1+0x9c] ;  /* 0x00009c00011a7983 */ /* 0x000f620000300800 */
[----:B------:R-:W-:-:S02]  /*923a0*/  FSETP.NEU.AND P6, PT, R9, RZ, PT ;  /* 0x000000ff0900720b */ /* 0x000fc40003fcd000 */
[----:B------:R0:W-:Y:S01]  /*923b0*/  STL [R1+0x1694], R0 ;  /* 0x0016940001007387 */ /* 0x0001e20000100800 */
[----:B------:R-:W5:Y:S02]  /*923c0*/  LDL.LU R28, [R1+0x98] ;  /* 0x00009800011c7983 */ /* 0x000f640000300800 */
[----:B------:R-:W5:Y:S02]  /*923d0*/  LDL.LU R9, [R1+0x94] ;  /* 0x0000940001097983 */ /* 0x000f640000300800 */
[----:B------:R-:W5:Y:S01]  /*923e0*/  LDL.LU R27, [R1+0x90] ;  /* 0x00009000011b7983 */ /* 0x000f620000300800 */
[----:B------:R-:W5:Y:S01]  /*923f0*/  LDL.LU R24, [R1+0x8c] ;  /* 0x00008c0001187983 */ /* 0x000f620000300800 */
[----:B------:R-:W5:Y:S02]  /*92400*/  LDL.LU R25, [R1+0x88] ;  /* 0x0000880001197983 */ /* 0x000f640000300800 */
[----:B------:R-:W5:Y:S02]  /*92410*/  LDL.LU R8, [R1+0x84] ;  /* 0x0000840001087983 */ /* 0x000f640000300800 */
[----:B------:R-:W5:Y:S01]  /*92420*/  LDL.LU R29, [R1+0x80] ;  /* 0x00008000011d7983 */ /* 0x000f620000300800 */
[----:B------:R-:W5:Y:S01]  /*92430*/  LDL.LU R12, [R1+0x7c] ;  /* 0x00007c00010c7983 */ /* 0x000f620000300800 */
[----:B0-----:R-:W-:-:S02]  /*92440*/  FMUL R0, R23, R19 ;  /* 0x0000001317007220 */ /* 0x001fc40000400000 */
[----:B------:R-:W-:-:S03]  /*92450*/  FMUL R15, R23, R15 ;  /* 0x0000000f170f7220 */ /* 0x000fc60000400000 */
[----:B------:R0:W-:Y:S01]  /*92460*/  STL [R1+0x1690], R0 ;  /* 0x0016900001007387 */ /* 0x0001e20000100800 */
[----:B------:R-:W-:-:S03]  /*92470*/  FMUL R14, R23, R14 ;  /* 0x0000000e170e7220 */ /* 0x000fc60000400000 */
[----:B0-----:R-:W5:Y:S01]  /*92480*/  LDL.LU R0, [R1+0x78] ;  /* 0x0000780001007983 */ /* 0x001f620000300800 */
[----:B------:R-:W5:Y:S02]  /*92490*/  LDL.LU R6, [R1+0x74] ;  /* 0x0000740001067983 */ /* 0x000f640000300800 */
[----:B------:R-:W5:Y:S02]  /*924a0*/  LDL.LU R20, [R1+0x70] ;  /* 0x0000700001147983 */ /* 0x000f640000300800 */
[----:B------:R-:W5:Y:S01]  /*924b0*/  LDL.LU R16, [R1+0x6c] ;  /* 0x00006c0001107983 */ /* 0x000f620000300800 */
[----:B------:R-:W5:Y:S01]  /*924c0*/  LDL.LU R7, [R1+0x68] ;  /* 0x0000680001077983 */ /* 0x000f620000300800 */
[----:B------:R-:W5:Y:S02]  /*924d0*/  LDL.LU R22, [R1+0x64] ;  /* 0x0000640001167983 */ /* 0x000f640000300800 */
[----:B------:R-:W5:Y:S02]  /*924e0*/  LDL.LU R11, [R1+0x60] ;  /* 0x00006000010b7983 */ /* 0x000f640000300800 */
[----:B------:R-:W5:Y:S01]  /*924f0*/  LDL.LU R21, [R1+0x5c] ;  /* 0x00005c0001157983 */ /* 0x000f620000300800 */
[----:B------:R0:W-:Y:S01]  /*92500*/  STL [R1+0x168c], R15 ;  /* 0x00168c0f01007387 */ /* 0x0001e20000100800 */
[----:B------:R-:W5:Y:S03]  /*92510*/  LDL.LU R19, [R1+0x58] ;  /* 0x0000580001137983 */ /* 0x000f660000300800 */
[----:B0-----:R-:W5:Y:S01]  /*92520*/  LDL.LU R15, [R1+0x54] ;  /* 0x00005400010f7983 */ /* 0x001f620000300800 */
[----:B------:R0:W-:Y:S03]  /*92530*/  STL [R1+0x1688], R14 ;  /* 0x0016880e01007387 */ /* 0x0001e60000100800 */
[----:B0-----:R-:W5:Y:S01]  /*92540*/  LDL.LU R14, [R1+0x2ed0] ;  /* 0x002ed000010e7983 */ /* 0x001f620000300800 */
[----:B----4-:R-:W-:-:S02]  /*92550*/  FMUL R4, R23, R4 ;  /* 0x0000000417047220 */ /* 0x010fc40000400000 */
[C---:B--2---:R-:W-:Y:S02]  /*92560*/  FMUL R2, R23.reuse, R2 ;  /* 0x0000000217027220 */ /* 0x044fe40000400000 */
[C---:B---3--:R-:W-:Y:S01]  /*92570*/  FMUL R3, R23.reuse, R3 ;  /* 0x0000000317037220 */ /* 0x048fe20000400000 */
[----:B------:R0:W-:Y:S01]  /*92580*/  STL [R1+0x1684], R4 ;  /* 0x0016840401007387 */ /* 0x0001e20000100800 */
[----:B-----5:R-:W-:-:S03]  /*92590*/  FMUL R10, R23, R10 ;  /* 0x0000000a170a7220 */ /* 0x020fc60000400000 */
[----:B0-----:R-:W2:Y:S01]  /*925a0*/  LDL.LU R4, [R1+0x2ecc] ;  /* 0x002ecc0001047983 */ /* 0x001ea20000300800 */
[----:B------:R0:W-:Y:S03]  /*925b0*/  STL [R1+0x1680], R2 ;  /* 0x0016800201007387 */ /* 0x0001e60000100800 */
[----:B0-----:R-:W3:Y:S01]  /*925c0*/  LDL.LU R2, [R1+0x2ec8] ;  /* 0x002ec80001027983 */ /* 0x001ee20000300800 */
[----:B------:R0:W-:Y:S02]  /*925d0*/  STL [R1+0x167c], R3 ;  /* 0x00167c0301007387 */ /* 0x0001e40000100800 */
[C---:B------:R-:W-:Y:S01]  /*925e0*/  FMUL R13, R23.reuse, R13 ;  /* 0x0000000d170d7220 */ /* 0x040fe20000400000 */
[----:B0-----:R-:W4:Y:S01]  /*925f0*/  LDL.LU R3, [R1+0x2ec4] ;  /* 0x002ec40001037983 */ /* 0x001f220000300800 */
[----:B------:R0:W-:Y:S02]  /*92600*/  STL [R1+0x15d8], R10 ;  /* 0x0015d80a01007387 */ /* 0x0001e40000100800 */
[C---:B------:R-:W-:Y:S01]  /*92610*/  FMUL R17, R23.reuse, R17 ;  /* 0x0000001117117220 */ /* 0x040fe20000400000 */
[----:B0-----:R-:W5:Y:S01]  /*92620*/  LDL.LU R10, [R1+0x2ec0] ;  /* 0x002ec000010a7983 */ /* 0x001f620000300800 */
[----:B------:R-:W-:-:S02]  /*92630*/  FMUL R18, R23, R18 ;  /* 0x0000001217127220 */ /* 0x000fc40000400000 */
[----:B------:R-:W-:Y:S02]  /*92640*/  STL [R1+0x15d4], R13 ;  /* 0x0015d40d01007387 */ /* 0x000fe40000100800 */
[----:B------:R-:W-:Y:S01]  /*92650*/  STL [R1+0x15d0], R17 ;  /* 0x0015d01101007387 */ /* 0x000fe20000100800 */
[----:B------:R0:W-:Y:S04]  /*92660*/  STL [R1+0x15cc], R18 ;  /* 0x0015cc1201007387 */ /* 0x0001e80000100800 */
[----:B0-----:R-:W2:Y:S01]  /*92670*/  LDL.LU R18, [R1+0x14c] ;  /* 0x00014c0001127983 */ /* 0x001ea20000300800 */
[----:B------:R-:W-:-:S05]  /*92680*/  FMUL R5, R23, R5 ;  /* 0x0000000517057220 */ /* 0x000fca0000400000 */
[----:B------:R0:W-:Y:S01]  /*92690*/  STL [R1+0x15c8], R5 ;  /* 0x0015c80501007387 */ /* 0x0001e20000100800 */
[C---:B------:R-:W-:Y:S02]  /*926a0*/  FMUL R9, R23.reuse, R9 ;  /* 0x0000000917097220 */ /* 0x040fe40000400000 */
[C---:B0-----:R-:W-:Y:S02]  /*926b0*/  FMUL R5, R23.reuse, R26 ;  /* 0x0000001a17057220 */ /* 0x041fe40000400000 */
[----:B------:R-:W-:-:S03]  /*926c0*/  FMUL R26, R23, R28 ;  /* 0x0000001c171a7220 */ /* 0x000fc60000400000 */
[----:B------:R0:W-:Y:S02]  /*926d0*/  STL [R1+0x15c4], R5 ;  /* 0x0015c40501007387 */ /* 0x0001e40000100800 */
[----:B------:R-:W-:Y:S02]  /*926e0*/  STL [R1+0x15c0], R26 ;  /* 0x0015c01a01007387 */ /* 0x000fe40000100800 */
[C---:B------:R-:W-:Y:S02]  /*926f0*/  FMUL R24, R23.reuse, R24 ;  /* 0x0000001817187220 */ /* 0x040fe40000400000 */
[----:B------:R1:W-:Y:S02]  /*92700*/  STL [R1+0x15bc], R9 ;  /* 0x0015bc0901007387 */ /* 0x0003e40000100800 */
[C---:B0-----:R-:W-:Y:S02]  /*92710*/  FMUL R5, R23.reuse, R27 ;  /* 0x0000001b17057220 */ /* 0x041fe40000400000 */
[----:B-1----:R-:W-:-:S03]  /*92720*/  FMUL R9, R23, R25 ;  /* 0x0000001917097220 */ /* 0x002fc60000400000 */
[----:B------:R0:W-:Y:S01]  /*92730*/  STL [R1+0x1474], R5 ;  /* 0x0014740501007387 */ /* 0x0001e20000100800 */
[----:B------:R1:W-:Y:S02]  /*92740*/  STL [R1+0x146c], R24 ;  /* 0x00146c1801007387 */ /* 0x0003e40000100800 */
[C---:B0-----:R-:W-:Y:S02]  /*92750*/  FMUL R5, R23.reuse, R8 ;  /* 0x0000000817057220 */ /* 0x041fe40000400000 */
[----:B------:R-:W2:Y:S01]  /*92760*/  LDL.LU R8, [R1+0x148] ;  /* 0x0001480001087983 */ /* 0x000ea20000300800 */
[----:B------:R-:W-:Y:S02]  /*92770*/  STL [R1+0x1464], R9 ;  /* 0x0014640901007387 */ /* 0x000fe40000100800 */
[C---:B-1----:R-:W-:Y:S02]  /*92780*/  FMUL R24, R23.reuse, R29 ;  /* 0x0000001d17187220 */ /* 0x042fe40000400000 */
[----:B------:R0:W-:Y:S03]  /*92790*/  STL [R1+0x145c], R5 ;  /* 0x00145c0501007387 */ /* 0x0001e60000100800 */
[----:B------:R-:W-:Y:S01]  /*927a0*/  STL [R1+0x1450], R24 ;  /* 0x0014501801007387 */ /* 0x000fe20000100800 */
[----:B0-----:R-:W-:-:S02]  /*927b0*/  FMUL R5, R23, R12 ;  /* 0x0000000c17057220 */ /* 0x001fc40000400000 */
[C---:B------:R-:W-:Y:S02]  /*927c0*/  FMUL R9, R23.reuse, R0 ;  /* 0x0000000017097220 */ /* 0x040fe40000400000 */
[C---:B------:R-:W-:Y:S01]  /*927d0*/  FMUL R0, R23.reuse, R6 ;  /* 0x0000000617007220 */ /* 0x040fe20000400000 */
[----:B------:R0:W-:Y:S02]  /*927e0*/  STL [R1+0x144c], R5 ;  /* 0x00144c0501007387 */ /* 0x0001e40000100800 */
[----:B------:R-:W-:Y:S02]  /*927f0*/  STL [R1+0x1444], R9 ;  /* 0x0014440901007387 */ /* 0x000fe40000100800 */
[C---:B------:R-:W-:Y:S02]  /*92800*/  FMUL R6, R23.reuse, R16 ;  /* 0x0000001017067220 */ /* 0x040fe40000400000 */
[----:B------:R1:W-:Y:S02]  /*92810*/  STL [R1+0x143c], R0 ;  /* 0x00143c0001007387 */ /* 0x0003e40000100800 */
[----:B0-----:R-:W-:-:S02]  /*92820*/  FMUL R5, R23, R20 ;  /* 0x0000001417057220 */ /* 0x001fc40000400000 */
[----:B-1----:R-:W-:-:S03]  /*92830*/  FMUL R0, R23, R7 ;  /* 0x0000000717007220 */ /* 0x002fc60000400000 */
[----:B------:R0:W-:Y:S01]  /*92840*/  STL [R1+0x6a0], R5 ;  /* 0x0006a00501007387 */ /* 0x0001e20000100800 */
[----:B------:R-:W-:Y:S01]  /*92850*/  MOV R17, c[0x0][0x1c8] ;  /* 0x0000720000117a02 */ /* 0x000fe20000000f00 */
[----:B------:R1:W-:Y:S01]  /*92860*/  STL [R1+0x694], R6 ;  /* 0x0006940601007387 */ /* 0x0003e20000100800 */
[----:B------:R-:W-:Y:S01]  /*92870*/  MOV R13, c[0x0][0x1c8] ;  /* 0x00007200000d7a02 */ /* 0x000fe20000000f00 */
[----:B0-----:R-:W-:Y:S02]  /*92880*/  FMUL R5, R23, R22 ;  /* 0x0000001617057220 */ /* 0x001fe40000400000 */
[----:B------:R-:W2:Y:S01]  /*92890*/  LDL.LU R22, [R1+0x144] ;  /* 0x0001440001167983 */ /* 0x000ea20000300800 */
[----:B------:R0:W-:Y:S02]  /*928a0*/  STL [R1+0x690], R0 ;  /* 0x0006900001007387 */ /* 0x0001e40000100800 */
[----:B------:R0:W-:Y:S02]  /*928b0*/  STL [R1+0x68c], R5 ;  /* 0x00068c0501007387 */ /* 0x0001e40000100800 */
[----:B------:R-:W-:-:S02]  /*928c0*/  IMAD R17, R17, 0x18e, RZ ;  /* 0x0000018e11117824 */ /* 0x000fc400078e02ff */
[----:B-1----:R-:W-:Y:S02]  /*928d0*/  FMUL R6, R23, R19 ;  /* 0x0000001317067220 */ /* 0x002fe40000400000 */
[----:B------:R-:W-:Y:S02]  /*928e0*/  IMAD R13, R13, 0x31e, RZ ;  /* 0x0000031e0d0d7824 */ /* 0x000fe400078e02ff */
[C---:B0-----:R-:W-:Y:S02]  /*928f0*/  FMUL R0, R23.reuse, R11 ;  /* 0x0000000b17007220 */ /* 0x041fe40000400000 */
[----:B------:R-:W-:-:S03]  /*92900*/  FMUL R5, R23, R21 ;  /* 0x0000001517057220 */ /* 0x000fc60000400000 */
[----:B------:R0:W-:Y:S02]  /*92910*/  STL [R1+0x688], R0 ;  /* 0x0006880001007387 */ /* 0x0001e40000100800 */
[----:B------:R4:W-:Y:S02]  /*92920*/  STL [R1+0x684], R5 ;  /* 0x0006840501007387 */ /* 0x0009e40000100800 */
[----:B------:R3:W-:Y:S02]  /*92930*/  STL [R1+0x680], R6 ;  /* 0x0006800601007387 */ /* 0x0007e40000100800 */
[----:B------:R-:W2:Y:S02]  /*92940*/  LDL.LU R19, [R1+0x140] ;  /* 0x0001400001137983 */ /* 0x000ea40000300800 */
[----:B0-----:R-:W-:-:S05]  /*92950*/  FMUL R0, R23, R15 ;  /* 0x0000000f17007220 */ /* 0x001fca0000400000 */
[----:B------:R0:W-:Y:S01]  /*92960*/  STL [R1+0x678], R0 ;  /* 0x0006780001007387 */ /* 0x0001e20000100800 */
[----:B----4-:R-:W-:Y:S01]  /*92970*/  LEA.HI.X.SX32 R5, R17, R3, 0x1, P5 ;  /* 0x0000000311057211 */ /* 0x010fe200028f0eff */
[----:B---3--:R-:W-:Y:S01]  /*92980*/  IADD3 R6, P5, R13, R2, RZ ;  /* 0x000000020d067210 */ /* 0x008fe20007fbe0ff */
[----:B-----5:R-:W1:Y:S04]  /*92990*/  MUFU.RCP R10, R10 ;  /* 0x0000000a000a7308 */ /* 0x020e680000001000 */
[----:B------:R-:W-:Y:S01]  /*929a0*/  STL [R1+0x2eb8], R6 ;  /* 0x002eb80601007387 */ /* 0x000fe20000100800 */
[----:B--2---:R-:W-:Y:S03]  /*929b0*/  STL.64 [R1+0x1350], R4 ;  /* 0x0013500401007387 */ /* 0x004fe60000100a00 */
[----:B------:R-:W-:Y:S01]  /*929c0*/  STL [R1+0x2eb4], R2 ;  /* 0x002eb40201007387 */ /* 0x000fe20000100800 */
[----:B------:R-:W-:Y:S02]  /*929d0*/  STL [R1+0x2eb0], R3 ;  /* 0x002eb00301007387 */ /* 0x000fe40000100800 */
[C---:B0-----:R-:W-:Y:S01]  /*929e0*/  FMUL R0, R14.reuse, R18 ;  /* 0x000000120e007220 */ /* 0x041fe20000400000 */
[----:B-1----:R0:W-:Y:S04]  /*929f0*/  STL [R1+0x2ebc], R10 ;  /* 0x002ebc0a01007387 */ /* 0x0021e80000100800 */
[----:B0-----:R-:W2:Y:S01]  /*92a00*/  LDL.LU R10, [R1+0x13c] ;  /* 0x00013c00010a7983 */ /* 0x001ea20000300800 */
[----:B------:R-:W3:Y:S02]  /*92a10*/  LDL.LU R6, [R1+0x138] ;  /* 0x0001380001067983 */ /* 0x000ee40000300800 */
[----:B------:R0:W-:Y:S02]  /*92a20*/  STL [R1+0x1678], R0 ;  /* 0x0016780001007387 */ /* 0x0001e40000100800 */
[----:B------:R-:W4:Y:S01]  /*92a30*/  LDL.LU R2, [R1+0x134] ;  /* 0x0001340001027983 */ /* 0x000f220000300800 */
[----:B------:R-:W5:Y:S01]  /*92a40*/  LDL.LU R3, [R1+0x130] ;  /* 0x0001300001037983 */ /* 0x000f620000300800 */
[----:B------:R-:W5:Y:S02]  /*92a50*/  LDL.LU R18, [R1+0x12c] ;  /* 0x00012c0001127983 */ /* 0x000f640000300800 */
[----:B------:R-:W5:Y:S02]  /*92a60*/  LDL.LU R9, [R1+0x128] ;  /* 0x0001280001097983 */ /* 0x000f640000300800 */
[----:B------:R-:W5:Y:S01]  /*92a70*/  LDL.LU R23, [R1+0x124] ;  /* 0x0001240001177983 */ /* 0x000f620000300800 */
[----:B------:R-:W5:Y:S01]  /*92a80*/  LDL.LU R15, [R1+0x120] ;  /* 0x00012000010f7983 */ /* 0x000f620000300800 */
[----:B------:R-:W5:Y:S02]  /*92a90*/  LDL.LU R7, [R1+0x11c] ;  /* 0x00011c0001077983 */ /* 0x000f640000300800 */
[----:B------:R-:W5:Y:S02]  /*92aa0*/  LDL.LU R13, [R1+0x118] ;  /* 0x00011800010d7983 */ /* 0x000f640000300800 */
[----:B0-----:R-:W-:-:S05]  /*92ab0*/  FMUL R0, R14, R8 ;  /* 0x000000080e007220 */ /* 0x001fca0000400000 */
        /* <DEDUP_REMOVED lines=9> */
[----:B0-----:R-:W-:-:S05]  /*92b50*/  FMUL R0, R14, R22 ;  /* 0x000000160e007220 */ /* 0x001fca0000400000 */
[----:B------:R0:W-:Y:S01]  /*92b60*/  STL [R1+0x1670], R0 ;  /* 0x0016700001007387 */ /* 0x0001e20000100800 */
[----:B------:R-:W5:Y:S02]  /*92b70*/  LDL.LU R29, [R1+0xf4] ;  /* 0x0000f400011d7983 */ /* 0x000f640000300800 */
[----:B------:R-:W5:Y:S01]  /*92b80*/  LDL.LU R12, [R1+0xf0] ;  /* 0x0000f000010c7983 */ /* 0x000f620000300800 */
[----:B0-----:R-:W5:Y:S01]  /*92b90*/  LDL.LU R0, [R1+0xec] ;  /* 0x0000ec0001007983 */ /* 0x001f620000300800 */
[----:B------:R-:W5:Y:S02]  /*92ba0*/  LDL.LU R20, [R1+0xe8] ;  /* 0x0000e80001147983 */ /* 0x000f640000300800 */
[----:B------:R-:W5:Y:S02]  /*92bb0*/  LDL.LU R16, [R1+0xe4] ;  /* 0x0000e40001107983 */ /* 0x000f640000300800 */
[----:B------:R-:W5:Y:S02]  /*92bc0*/  LDL.LU R8, [R1+0xe0] ;  /* 0x0000e00001087983 */ /* 0x000f640000300800 */
[C---:B------:R-:W-:Y:S01]  /*92bd0*/  FMUL R19, R14.reuse, R19 ;  /* 0x000000130e137220 */ /* 0x040fe20000400000 */
[----:B------:R-:W5:Y:S01]  /*92be0*/  LDL.LU R11, [R1+0xdc] ;  /* 0x0000dc00010b7983 */ /* 0x000f620000300800 */
[----:B------:R-:W5:Y:S03]  /*92bf0*/  LDL.LU R21, [R1+0xd8] ;  /* 0x0000d80001157983 */ /* 0x000f660000300800 */
[----:B------:R0:W-:Y:S01]  /*92c00*/  STL [R1+0x166c], R19 ;  /* 0x00166c1301007387 */ /* 0x0001e20000100800 */
[----:B------:R-:W5:Y:S03]  /*92c10*/  LDL.LU R22, [R1+0xd4] ;  /* 0x0000d40001167983 */ /* 0x000f660000300800 */
[----:B0-----:R-:W5:Y:S01]  /*92c20*/  LDL.LU R19, [R1+0x50] ;  /* 0x0000500001137983 */ /* 0x001f620000300800 */
[----:B--2---:R-:W-:-:S02]  /*92c30*/  FMUL R10, R14, R10 ;  /* 0x0000000a0e0a7220 */ /* 0x004fc40000400000 */
[C---:B---3--:R-:W-:Y:S02]  /*92c40*/  FMUL R6, R14.reuse, R6 ;  /* 0x000000060e067220 */ /* 0x048fe40000400000 */
[C---:B----4-:R-:W-:Y:S02]  /*92c50*/  FMUL R2, R14.reuse, R2 ;  /* 0x000000020e027220 */ /* 0x050fe40000400000 */
[C---:B-----5:R-:W-:Y:S01]  /*92c60*/  FMUL R3, R14.reuse, R3 ;  /* 0x000000030e037220 */ /* 0x060fe20000400000 */
[----:B------:R0:W-:Y:S01]  /*92c70*/  STL [R1+0x1668], R10 ;  /* 0x0016680a01007387 */ /* 0x0001e20000100800 */
[----:B------:R-:W-:-:S03]  /*92c80*/  FMUL R18, R14, R18 ;  /* 0x000000120e127220 */ /* 0x000fc60000400000 */
[----:B0-----:R-:W2:Y:S01]  /*92c90*/  LDL.LU R10, [R1+0x2ebc] ;  /* 0x002ebc00010a7983 */ /* 0x001ea20000300800 */
[----:B------:R0:W-:Y:S03]  /*92ca0*/  STL [R1+0x1664], R6 ;  /* 0x0016640601007387 */ /* 0x0001e60000100800 */
[----:B0-----:R-:W3:Y:S01]  /*92cb0*/  LDL.LU R6, [R1+0x2eb8] ;  /* 0x002eb80001067983 */ /* 0x001ee20000300800 */
[----:B------:R0:W-:Y:S03]  /*92cc0*/  STL [R1+0x1660], R2 ;  /* 0x0016600201007387 */ /* 0x0001e60000100800 */
[----:B0-----:R-:W4:Y:S01]  /*92cd0*/  LDL.LU R2, [R1+0x2eb4] ;  /* 0x002eb40001027983 */ /* 0x001f220000300800 */
[----:B------:R0:W-:Y:S02]  /*92ce0*/  STL [R1+0x165c], R3 ;  /* 0x00165c0301007387 */ /* 0x0001e40000100800 */
[C---:B------:R-:W-:Y:S01]  /*92cf0*/  FMUL R9, R14.reuse, R9 ;  /* 0x000000090e097220 */ /* 0x040fe20000400000 */
[----:B0-----:R-:W5:Y:S01]  /*92d00*/  LDL.LU R3, [R1+0x2eb0] ;  /* 0x002eb00001037983 */ /* 0x001f620000300800 */
[----:B------:R0:W-:Y:S02]  /*92d10*/  STL [R1+0x15a0], R18 ;  /* 0x0015a01201007387 */ /* 0x0001e40000100800 */
[C---:B------:R-:W-:Y:S01]  /*92d20*/  FMUL R23, R14.reuse, R23 ;  /* 0x000000170e177220 */ /* 0x040fe20000400000 */
[----:B0-----:R-:W2:Y:S01]  /*92d30*/  LDL.LU R18, [R1+0x2eac] ;  /* 0x002eac0001127983 */ /* 0x001ea20000300800 */
[----:B------:R-:W-:-:S02]  /*92d40*/  FMUL R15, R14, R15 ;  /* 0x0000000f0e0f7220 */ /* 0x000fc40000400000 */
[----:B------:R-:W-:Y:S02]  /*92d50*/  STL [R1+0x1598], R9 ;  /* 0x0015980901007387 */ /* 0x000fe40000100800 */
[----:B------:R-:W-:Y:S01]  /*92d60*/  STL [R1+0x1590], R23 ;  /* 0x0015901701007387 */ /* 0x000fe20000100800 */
[----:B------:R0:W-:Y:S04]  /*92d70*/  STL [R1+0x158c], R15 ;  /* 0x00158c0f01007387 */ /* 0x0001e80000100800 */
[----:B0-----:R-:W4:Y:S01]  /*92d80*/  LDL.LU R15, [R1+0x18c] ;  /* 0x00018c00010f7983 */ /* 0x001f220000300800 */
[----:B------:R-:W-:-:S05]  /*92d90*/  FMUL R7, R14, R7 ;  /* 0x000000070e077220 */ /* 0x000fca0000400000 */
[----:B------:R0:W-:Y:S01]  /*92da0*/  STL [R1+0x1588], R7 ;  /* 0x0015880701007387 */ /* 0x0001e20000100800 */
[C---:B------:R-:W-:Y:S02]  /*92db0*/  FMUL R4, R14.reuse, R4 ;  /* 0x000000040e047220 */ /* 0x040fe40000400000 */
[C---:B0-----:R-:W-:Y:S02]  /*92dc0*/  FMUL R7, R14.reuse, R13 ;  /* 0x0000000d0e077220 */ /* 0x041fe40000400000 */
[----:B------:R-:W-:-:S03]  /*92dd0*/  FMUL R13, R14, R17 ;  /* 0x000000110e0d7220 */ /* 0x000fc60000400000 */
[----:B------:R0:W-:Y:S02]  /*92de0*/  STL [R1+0x1584], R7 ;  /* 0x0015840701007387 */ /* 0x0001e40000100800 */
[----:B------:R1:W-:Y:S02]  /*92df0*/  STL [R1+0x1580], R13 ;  /* 0x0015800d01007387 */ /* 0x0003e40000100800 */
[C---:B0-----:R-:W-:Y:S02]  /*92e00*/  FMUL R7, R14.reuse, R28 ;  /* 0x0000001c0e077220 */ /* 0x041fe40000400000 */
[----:B-1----:R-:W-:-:S03]  /*92e10*/  FMUL R13, R14, R26 ;  /* 0x0000001a0e0d7220 */ /* 0x002fc60000400000 */
[----:B------:R0:W-:Y:S01]  /*92e20*/  STL [R1+0x157c], R7 ;  /* 0x00157c0701007387 */ /* 0x0001e20000100800 */
[----:B------:R1:W-:Y:S02]  /*92e30*/  STL [R1+0x141c], R4 ;  /* 0x00141c0401007387 */ /* 0x0003e40000100800 */
[----:B------:R1:W-:Y:S02]  /*92e40*/  STL [R1+0x1418], R13 ;  /* 0x0014180d01007387 */ /* 0x0003e40000100800 */
[C---:B0-----:R-:W-:Y:S02]  /*92e50*/  FMUL R7, R14.reuse, R27 ;  /* 0x0000001b0e077220 */ /* 0x041fe40000400000 */
[C---:B-1----:R-:W-:Y:S02]  /*92e60*/  FMUL R4, R14.reuse, R5 ;  /* 0x000000050e047220 */ /* 0x042fe40000400000 */
[----:B------:R-:W4:Y:S01]  /*92e70*/  LDL.LU R5, [R1+0x188] ;  /* 0x0001880001057983 */ /* 0x000f220000300800 */
[----:B------:R0:W-:Y:S02]  /*92e80*/  STL [R1+0x140c], R7 ;  /* 0x00140c0701007387 */ /* 0x0001e40000100800 */
[----:B------:R-:W-:-:S02]  /*92e90*/  FMUL R13, R14, R24 ;  /* 0x000000180e0d7220 */ /* 0x000fc40000400000 */
[----:B------:R1:W-:Y:S02]  /*92ea0*/  STL [R1+0x1408], R4 ;  /* 0x0014080401007387 */ /* 0x0003e40000100800 */
[C---:B------:R-:W-:Y:S01]  /*92eb0*/  FMUL R12, R14.reuse, R12 ;  /* 0x0000000c0e0c7220 */ /* 0x040fe20000400000 */
[----:B------:R-:W-:Y:S01]  /*92ec0*/  STL [R1+0x13fc], R13 ;  /* 0x0013fc0d01007387 */ /* 0x000fe20000100800 */
[C---:B0-----:R-:W-:Y:S02]  /*92ed0*/  FMUL R7, R14.reuse, R29 ;  /* 0x0000001d0e077220 */ /* 0x041fe40000400000 */
[----:B-1----:R-:W-:-:S05]  /*92ee0*/  FMUL R4, R14, R25 ;  /* 0x000000190e047220 */ /* 0x002fca0000400000 */
[----:B------:R0:W-:Y:S01]  /*92ef0*/  STL [R1+0x13f8], R4 ;  /* 0x0013f80401007387 */ /* 0x0001e20000100800 */
[----:B------:R1:W-:Y:S02]  /*92f00*/  STL [R1+0x13e4], R7 ;  /* 0x0013e40701007387 */ /* 0x0003e40000100800 */
[----:B------:R-:W-:Y:S01]  /*92f10*/  STL [R1+0x13e0], R12 ;  /* 0x0013e00c01007387 */ /* 0x000fe20000100800 */
[----:B------:R-:W-:Y:S01]  /*92f20*/  MOV R23, c[0x0][0x1c8] ;  /* 0x0000720000177a02 */ /* 0x000fe20000000f00 */
[C---:B0-----:R-:W-:Y:S02]  /*92f30*/  FMUL R4, R14.reuse, R0 ;  /* 0x000000000e047220 */ /* 0x041fe40000400000 */
[C---:B-1----:R-:W-:Y:S02]  /*92f40*/  FMUL R7, R14.reuse, R20 ;  /* 0x000000140e077220 */ /* 0x042fe40000400000 */
[----:B------:R-:W-:Y:S01]  /*92f50*/  FMUL R0, R14, R16 ;  /* 0x000000100e007220 */ /* 0x000fe20000400000 */
[----:B------:R0:W-:Y:S02]  /*92f60*/  STL [R1+0x674], R4 ;  /* 0x0006740401007387 */ /* 0x0001e40000100800 */
[----:B------:R1:W-:Y:S02]  /*92f70*/  STL [R1+0x670], R7 ;  /* 0x0006700701007387 */ /* 0x0003e40000100800 */
[----:B------:R-:W-:-:S02]  /*92f80*/  IMAD R23, R23, 0x18f, RZ ;  /* 0x0000018f17177824 */ /* 0x000fc400078e02ff */
[----:B------:R-:W-:Y:S02]  /*92f90*/  IMAD.MOV.U32 R9, RZ, RZ, c[0x0][0x1c8] ;  /* 0x00007200ff097624 */ /* 0x000fe400078e00ff */
[C---:B0-----:R-:W-:Y:S02]  /*92fa0*/  FMUL R4, R14.reuse, R8 ;  /* 0x000000080e047220 */ /* 0x041fe40000400000 */
[----:B------:R-:W4:Y:S01]  /*92fb0*/  LDL.LU R8, [R1+0x184] ;  /* 0x0001840001087983 */ /* 0x000f220000300800 */
[----:B------:R0:W-:Y:S02]  /*92fc0*/  STL [R1+0x66c], R0 ;  /* 0x00066c0001007387 */ /* 0x0001e40000100800 */
[C---:B-1----:R-:W-:Y:S02]  /*92fd0*/  FMUL R7, R14.reuse, R21 ;  /* 0x000000150e077220 */ /* 0x042fe40000400000 */
[----:B------:R1:W-:Y:S02]  /*92fe0*/  STL [R1+0x668], R4 ;  /* 0x0006680401007387 */ /* 0x0003e40000100800 */
[----:B0-----:R-:W-:-:S02]  /*92ff0*/  FMUL R0, R14, R11 ;  /* 0x0000000b0e007220 */ /* 0x001fc40000400000 */
[----:B-1----:R-:W-:-:S03]  /*93000*/  FMUL R4, R14, R22 ;  /* 0x000000160e047220 */ /* 0x002fc60000400000 */
[----:B------:R0:W-:Y:S01]  /*93010*/  STL [R1+0x664], R0 ;  /* 0x0006640001007387 */ /* 0x0001e20000100800 */
[----:B------:R5:W-:Y:S02]  /*93020*/  STL [R1+0x660], R7 ;  /* 0x0006600701007387 */ /* 0x000be40000100800 */
[----:B------:R-:W-:Y:S02]  /*93030*/  IMAD R9, R9, 0x32, RZ ;  /* 0x0000003209097824 */ /* 0x000fe400078e02ff */
[----:B------:R-:W-:Y:S01]  /*93040*/  STL [R1+0x65c], R4 ;  /* 0x00065c0401007387 */ /* 0x000fe20000100800 */
[----:B------:R-:W4:Y:S01]  /*93050*/  LDL.LU R22, [R1+0x180] ;  /* 0x0001800001167983 */ /* 0x000f220000300800 */
[----:B0-----:R-:W-:-:S05]  /*93060*/  FMUL R0, R14, R19 ;  /* 0x000000130e007220 */ /* 0x001fca0000400000 */
[----:B------:R-:W-:Y:S01]  /*93070*/  STL [R1+0x658], R0 ;  /* 0x0006580001007387 */ /* 0x000fe20000100800 */
[----:B-----5:R-:W-:Y:S01]  /*93080*/  LEA.HI.X.SX32 R7, R23, R3, 0x1, P5 ;  /* 0x0000000317077211 */ /* 0x020fe200028f0eff */
[----:B--2---:R-:W0:Y:S04]  /*93090*/  MUFU.RCP R18, R18 ;  /* 0x0000001200127308 */ /* 0x004e280000001000 */
[----:B---3--:R4:W-:Y:S02]  /*930a0*/  STL.64 [R1+0x1298], R6 ;  /* 0x0012980601007387 */ /* 0x0089e40000100a00 */
[----:B----4-:R-:W-:Y:S01]  /*930b0*/  IADD3 R6, P5, R9, R2, RZ ;  /* 0x0000000209067210 */ /* 0x010fe20007fbe0ff */
[----:B------:R-:W-:-:S04]  /*930c0*/  FMUL R0, R10, R15 ;  /* 0x0000000f0a007220 */ /* 0x000fc80000400000 */
[----:B------:R-:W-:Y:S01]  /*930d0*/  STL [R1+0x2ea4], R6 ;  /* 0x002ea40601007387 */ /* 0x000fe20000100800 */
[----:B------:R-:W-:Y:S02]  /*930e0*/  STL [R1+0x2ea0], R2 ;  /* 0x002ea00201007387 */ /* 0x000fe40000100800 */
[----:B------:R-:W-:Y:S02]  /*930f0*/  STL [R1+0x2e9c], R3 ;  /* 0x002e9c0301007387 */ /* 0x000fe40000100800 */
[----:B0-----:R0:W-:Y:S02]  /*93100*/  STL [R1+0x2ea8], R18 ;  /* 0x002ea81201007387 */ /* 0x0011e40000100800 */
        /* <DEDUP_REMOVED lines=24> */
[----:B------:R-:W5:Y:S02]  /*93290*/  LDL.LU R29, [R1+0x1dc] ;  /* 0x0001dc00011d7983 */ /* 0x000f640000300800 */
[----:B------:R-:W5:Y:S01]  /*932a0*/  LDL.LU R12, [R1+0x1e4] ;  /* 0x0001e400010c7983 */ /* 0x000f620000300800 */
[----:B0-----:R-:W5:Y:S01]  /*932b0*/  LDL.LU R0, [R1+0x1ec] ;  /* 0x0001ec0001007983 */ /* 0x001f620000300800 */
[----:B------:R-:W5:Y:S02]  /*932c0*/  LDL.LU R20, [R1+0x1f4] ;  /* 0x0001f40001147983 */ /* 0x000f640000300800 */
[----:B------:R-:W5:Y:S02]  /*932d0*/  LDL.LU R21, [R1+0x1fc] ;  /* 0x0001fc0001157983 */ /* 0x000f640000300800 */
[----:B------:R-:W5:Y:S01]  /*932e0*/  LDL.LU R16, [R1+0x204] ;  /* 0x0002040001107983 */ /* 0x000f620000300800 */
[----:B------:R-:W5:Y:S01]  /*932f0*/  LDL.LU R5, [R1+0x20c] ;  /* 0x00020c0001057983 */ /* 0x000f620000300800 */
[----:B------:R-:W-:-:S05]  /*93300*/  FMUL R8, R10, R22 ;  /* 0x000000160a087220 */ /* 0x000fca0000400000 */
[----:B------:R0:W-:Y:S04]  /*93310*/  STL [R1+0x164c], R8 ;  /* 0x00164c0801007387 */ /* 0x0001e80000100800 */
[----:B0-----:R-:W5:Y:S01]  /*93320*/  LDL.LU R8, [R1+0x214] ;  /* 0x0002140001087983 */ /* 0x001f620000300800 */
[----:B------:R-:W5:Y:S02]  /*93330*/  LDL.LU R22, [R1+0x21c] ;  /* 0x00021c0001167983 */ /* 0x000f640000300800 */
[C---:B--2---:R-:W-:Y:S02]  /*93340*/  FMUL R18, R10.reuse, R18 ;  /* 0x000000120a127220 */ /* 0x044fe40000400000 */
[C---:B---3--:R-:W-:Y:S02]  /*93350*/  FMUL R6, R10.reuse, R6 ;  /* 0x000000060a067220 */ /* 0x048fe40000400000 */
[----:B----4-:R-:W-:-:S02]  /*93360*/  FMUL R2, R10, R2 ;  /* 0x000000020a027220 */ /* 0x010fc40000400000 */
        /* <DEDUP_REMOVED lines=18> */
[----:B0-----:R-:W3:Y:S01]  /*93490*/  LDL.LU R19, [R1+0x194] ;  /* 0x0001940001137983 */ /* 0x001ee20000300800 */
[----:B------:R-:W-:-:S05]  /*934a0*/  FMUL R7, R10, R7 ;  /* 0x000000070a077220 */ /* 0x000fca0000400000 */
[----:B------:R0:W-:Y:S01]  /*934b0*/  STL [R1+0x1548], R7 ;  /* 0x0015480701007387 */ /* 0x0001e20000100800 */
[C---:B------:R-:W-:Y:S02]  /*934c0*/  FMUL R23, R10.reuse, R23 ;  /* 0x000000170a177220 */ /* 0x040fe40000400000 */
[C---:B0-----:R-:W-:Y:S02]  /*934d0*/  FMUL R7, R10.reuse, R9 ;  /* 0x000000090a077220 */ /* 0x041fe40000400000 */
[----:B------:R-:W-:-:S03]  /*934e0*/  FMUL R9, R10, R28 ;  /* 0x0000001c0a097220 */ /* 0x000fc60000400000 */
[----:B------:R0:W-:Y:S01]  /*934f0*/  STL [R1+0x1544], R7 ;  /* 0x0015440701007387 */ /* 0x0001e20000100800 */
[----:B------:R-:W-:Y:S02]  /*93500*/  STL [R1+0x1540], R23 ;  /* 0x0015401701007387 */ /* 0x000fe40000100800 */
[----:B------:R1:W-:Y:S02]  /*93510*/  STL [R1+0x153c], R9 ;  /* 0x00153c0901007387 */ /* 0x0003e40000100800 */
[C---:B0-----:R-:W-:Y:S02]  /*93520*/  FMUL R7, R10.reuse, R14 ;  /* 0x0000000e0a077220 */ /* 0x041fe40000400000 */
[C---:B------:R-:W-:Y:S02]  /*93530*/  FMUL R14, R10.reuse, R17 ;  /* 0x000000110a0e7220 */ /* 0x040fe40000400000 */
[C---:B-1----:R-:W-:Y:S01]  /*93540*/  FMUL R9, R10.reuse, R26 ;  /* 0x0000001a0a097220 */ /* 0x042fe20000400000 */
[----:B------:R0:W-:Y:S02]  /*93550*/  STL [R1+0x13a0], R7 ;  /* 0x0013a00701007387 */ /* 0x0001e40000100800 */
[----:B------:R1:W-:Y:S02]  /*93560*/  STL [R1+0x139c], R14 ;  /* 0x00139c0e01007387 */ /* 0x0003e40000100800 */
[----:B0-----:R-:W-:-:S02]  /*93570*/  FMUL R7, R10, R11 ;  /* 0x0000000b0a077220 */ /* 0x001fc40000400000 */
[----:B------:R-:W3:Y:S01]  /*93580*/  LDL.LU R11, [R1+0x190] ;  /* 0x00019000010b7983 */ /* 0x000ee20000300800 */
[----:B------:R-:W-:Y:S02]  /*93590*/  STL [R1+0x1398], R9 ;  /* 0x0013980901007387 */ /* 0x000fe40000100800 */
[C---:B-1----:R-:W-:Y:S02]  /*935a0*/  FMUL R14, R10.reuse, R27 ;  /* 0x0000001b0a0e7220 */ /* 0x042fe40000400000 */
[----:B------:R0:W-:Y:S03]  /*935b0*/  STL [R1+0x1394], R7 ;  /* 0x0013940701007387 */ /* 0x0001e60000100800 */
[----:B------:R1:W-:Y:S01]  /*935c0*/  STL [R1+0x1390], R14 ;  /* 0x0013900e01007387 */ /* 0x0003e20000100800 */
[C---:B0-----:R-:W-:Y:S02]  /*935d0*/  FMUL R7, R10.reuse, R24 ;  /* 0x000000180a077220 */ /* 0x041fe40000400000 */
[----:B------:R-:W-:-:S02]  /*935e0*/  FMUL R9, R10, R25 ;  /* 0x000000190a097220 */ /* 0x000fc40000400000 */
[C---:B-1----:R-:W-:Y:S01]  /*935f0*/  FMUL R14, R10.reuse, R29 ;  /* 0x0000001d0a0e7220 */ /* 0x042fe20000400000 */
[----:B------:R0:W-:Y:S02]  /*93600*/  STL [R1+0x1388], R7 ;  /* 0x0013880701007387 */ /* 0x0001e40000100800 */
[----:B------:R1:W-:Y:S02]  /*93610*/  STL [R1+0x1380], R9 ;  /* 0x0013800901007387 */ /* 0x0003e40000100800 */
[----:B------:R-:W-:Y:S01]  /*93620*/  STL [R1+0x137c], R14 ;  /* 0x00137c0e01007387 */ /* 0x000fe20000100800 */
[C---:B0-----:R-:W-:Y:S02]  /*93630*/  FMUL R7, R10.reuse, R12 ;  /* 0x0000000c0a077220 */ /* 0x041fe40000400000 */
[C---:B-1----:R-:W-:Y:S02]  /*93640*/  FMUL R9, R10.reuse, R0 ;  /* 0x000000000a097220 */ /* 0x042fe40000400000 */
[C---:B------:R-:W-:Y:S01]  /*93650*/  FMUL R0, R10.reuse, R20 ;  /* 0x000000140a007220 */ /* 0x040fe20000400000 */
[----:B------:R0:W-:Y:S01]  /*93660*/  STL [R1+0x654], R7 ;  /* 0x0006540701007387 */ /* 0x0001e20000100800 */
[----:B------:R-:W-:Y:S01]  /*93670*/  MOV R13, c[0x0][0x1c8] ;  /* 0x00007200000d7a02 */ /* 0x000fe20000000f00 */
[----:B------:R-:W-:Y:S01]  /*93680*/  STL [R1+0x650], R9 ;  /* 0x0006500901007387 */ /* 0x000fe20000100800 */
[----:B------:R-:W-:Y:S01]  /*93690*/  MOV R4, c[0x0][0x1c8] ;  /* 0x0000720000047a02 */ /* 0x000fe20000000f00 */
[----:B0-----:R-:W-:-:S02]  /*936a0*/  FMUL R7, R10, R21 ;  /* 0x000000150a077220 */ /* 0x001fc40000400000 */
[----:B------:R-:W3:Y:S01]  /*936b0*/  LDL.LU R21, [R1+0x17c] ;  /* 0x00017c0001157983 */ /* 0x000ee20000300800 */
[----:B------:R0:W-:Y:S02]  /*936c0*/  STL [R1+0x644], R0 ;  /* 0x0006440001007387 */ /* 0x0001e40000100800 */
[----:B------:R1:W-:Y:S02]  /*936d0*/  STL [R1+0x640], R7 ;  /* 0x0006400701007387 */ /* 0x0003e40000100800 */
[----:B------:R-:W-:Y:S02]  /*936e0*/  IMAD R13, R13, 0x19, RZ ;  /* 0x000000190d0d7824 */ /* 0x000fe400078e02ff */
[----:B------:R-:W-:Y:S02]  /*936f0*/  IMAD R4, R4, 0x64, RZ ;  /* 0x0000006404047824 */ /* 0x000fe400078e02ff */
[C---:B0-----:R-:W-:Y:S02]  /*93700*/  FMUL R0, R10.reuse, R16 ;  /* 0x000000100a007220 */ /* 0x041fe40000400000 */
[----:B-1----:R-:W-:-:S02]  /*93710*/  FMUL R7, R10, R5 ;  /* 0x000000050a077220 */ /* 0x002fc40000400000 */
[C---:B------:R-:W-:Y:S01]  /*93720*/  FMUL R5, R10.reuse, R8 ;  /* 0x000000080a057220 */ /* 0x040fe20000400000 */
[----:B------:R0:W-:Y:S02]  /*93730*/  STL [R1+0x638], R0 ;  /* 0x0006380001007387 */ /* 0x0001e40000100800 */
[----:B------:R5:W-:Y:S02]  /*93740*/  STL [R1+0x630], R7 ;  /* 0x0006300701007387 */ /* 0x000be40000100800 */
[----:B------:R-:W-:Y:S02]  /*93750*/  STL [R1+0x62c], R5 ;  /* 0x00062c0501007387 */ /* 0x000fe40000100800 */
[----:B------:R-:W3:Y:S02]  /*93760*/  LDL.LU R8, [R1+0x178] ;  /* 0x0001780001087983 */ /* 0x000ee40000300800 */
[----:B0-----:R-:W-:-:S05]  /*93770*/  FMUL R0, R10, R22 ;  /* 0x000000160a007220 */ /* 0x001fca0000400000 */
[----:B------:R0:W-:Y:S01]  /*93780*/  STL [R1+0x21c], R0 ;  /* 0x00021c0001007387 */ /* 0x0001e20000100800 */
[----:B-----5:R-:W-:Y:S01]  /*93790*/  LEA.HI.X.SX32 R7, R13, R3, 0x1, P5 ;  /* 0x000000030d077211 */ /* 0x020fe200028f0eff */
[----:B----4-:R-:W-:Y:S01]  /*937a0*/  IADD3 R4, P5, R4, R2, RZ ;  /* 0x0000000204047210 */ /* 0x010fe20007fbe0ff */
[----:B--2---:R-:W1:Y:S04]  /*937b0*/  MUFU.RCP R15, R15 ;  /* 0x0000000f000f7308 */ /* 0x004e680000001000 */
[----:B------:R-:W-:Y:S01]  /*937c0*/  STL [R1+0x2e90], R4 ;  /* 0x002e900401007387 */ /* 0x000fe20000100800 */
[----:B---3--:R-:W-:Y:S03]  /*937d0*/  STL.64 [R1+0xa10], R6 ;  /* 0x000a100601007387 */ /* 0x008fe60000100a00 */
        /* <DEDUP_REMOVED lines=33> */
[----:B------:R-:W5:Y:S02]  /*939f0*/  LDL.LU R20, [R1+0x210] ;  /* 0x0002100001147983 */ /* 0x000f640000300800 */
[C---:B------:R-:W-:Y:S01]  /*93a00*/  FMUL R7, R18.reuse, R8 ;  /* 0x0000000812077220 */ /* 0x040fe20000400000 */
[----:B------:R-:W5:Y:S04]  /*93a10*/  LDL.LU R16, [R1+0x218] ;  /* 0x0002180001107983 */ /* 0x000f680000300800 */
[----:B------:R0:W-:Y:S04]  /*93a20*/  STL [R1+0x162c], R7 ;  /* 0x00162c0701007387 */ /* 0x0001e80000100800 */
[----:B0-----:R-:W5:Y:S01]  /*93a30*/  LDL.LU R7, [R1+0x220] ;  /* 0x0002200001077983 */ /* 0x001f620000300800 */
[----:B------:R-:W5:Y:S02]  /*93a40*/  LDL.LU R8, [R1+0x224] ;  /* 0x0002240001087983 */ /* 0x000f640000300800 */
        /* <DEDUP_REMOVED lines=37> */
[----:B------:R0:W-:Y:S02]  /*93ca0*/  STL [R1+0x1364], R13 ;  /* 0x0013640d01007387 */ /* 0x0001e40000100800 */
[----:B------:R0:W-:Y:S02]  /*93cb0*/  STL [R1+0x1360], R5 ;  /* 0x0013600501007387 */ /* 0x0001e40000100800 */
[C---:B-1----:R-:W-:Y:S02]  /*93cc0*/  FMUL R14, R18.reuse, R25 ;  /* 0x00000019120e7220 */ /* 0x042fe40000400000 */
[C---:B0-----:R-:W-:Y:S02]  /*93cd0*/  FMUL R13, R18.reuse, R27 ;  /* 0x0000001b120d7220 */ /* 0x041fe40000400000 */
[----:B------:R-:W-:-:S03]  /*93ce0*/  FMUL R5, R18, R24 ;  /* 0x0000001812057220 */ /* 0x000fc60000400000 */
[----:B------:R0:W-:Y:S02]  /*93cf0*/  STL [R1+0x135c], R13 ;  /* 0x00135c0d01007387 */ /* 0x0001e40000100800 */
[----:B------:R1:W-:Y:S02]  /*93d00*/  STL [R1+0x1358], R5 ;  /* 0x0013580501007387 */ /* 0x0003e40000100800 */
[----:B------:R-:W-:Y:S02]  /*93d10*/  STL [R1+0xe8c], R14 ;  /* 0x000e8c0e01007387 */ /* 0x000fe40000100800 */
[C---:B0-----:R-:W-:Y:S02]  /*93d20*/  FMUL R13, R18.reuse, R29 ;  /* 0x0000001d120d7220 */ /* 0x041fe40000400000 */
[C---:B-1----:R-:W-:Y:S02]  /*93d30*/  FMUL R5, R18.reuse, R12 ;  /* 0x0000000c12057220 */ /* 0x042fe40000400000 */
[----:B------:R-:W-:-:S02]  /*93d40*/  FMUL R12, R18, R0 ;  /* 0x00000000120c7220 */ /* 0x000fc40000400000 */
[C---:B------:R-:W-:Y:S01]  /*93d50*/  FMUL R0, R18.reuse, R6 ;  /* 0x0000000612007220 */ /* 0x040fe20000400000 */
[----:B------:R-:W-:Y:S01]  /*93d60*/  STL [R1+0xe48], R13 ;  /* 0x000e480d01007387 */ /* 0x000fe20000100800 */
[----:B------:R0:W-:Y:S01]  /*93d70*/  STL [R1+0x214], R5 ;  /* 0x0002140501007387 */ /* 0x0001e20000100800 */
[----:B------:R-:W-:Y:S01]  /*93d80*/  MOV R9, c[0x0][0x1c8] ;  /* 0x0000720000097a02 */ /* 0x000fe20000000f00 */
[----:B------:R-:W-:Y:S02]  /*93d90*/  STL [R1+0x20c], R12 ;  /* 0x00020c0c01007387 */ /* 0x000fe40000100800 */
[----:B------:R-:W-:Y:S02]  /*93da0*/  IMAD.MOV.U32 R10, RZ, RZ, c[0x0][0x1c8] ;  /* 0x00007200ff0a7624 */ /* 0x000fe400078e00ff */
[----:B0-----:R-:W-:Y:S02]  /*93db0*/  FMUL R5, R18, R21 ;  /* 0x0000001512057220 */ /* 0x001fe40000400000 */
[----:B------:R-:W3:Y:S01]  /*93dc0*/  LDL.LU R21, [R1+0x234] ;  /* 0x0002340001157983 */ /* 0x000ee20000300800 */
[----:B------:R0:W-:Y:S02]  /*93dd0*/  STL [R1+0x204], R0 ;  /* 0x0002040001007387 */ /* 0x0001e40000100800 */
[----:B------:R1:W-:Y:S02]  /*93de0*/  STL [R1+0x200], R5 ;  /* 0x0002000501007387 */ /* 0x0003e40000100800 */
[----:B------:R-:W-:-:S02]  /*93df0*/  IMAD R9, R9, 0x32, RZ ;  /* 0x0000003209097824 */ /* 0x000fc400078e02ff */
[----:B------:R-:W-:Y:S02]  /*93e00*/  FMUL R6, R18, R7 ;  /* 0x0000000712067220 */ /* 0x000fe40000400000 */
[----:B------:R-:W-:Y:S02]  /*93e10*/  IMAD R10, R10, 0xc8, RZ ;  /* 0x000000c80a0a7824 */ /* 0x000fe400078e02ff */
[C---:B0-----:R-:W-:Y:S02]  /*93e20*/  FMUL R0, R18.reuse, R20 ;  /* 0x0000001412007220 */ /* 0x041fe40000400000 */
[----:B-1----:R-:W-:-:S03]  /*93e30*/  FMUL R5, R18, R16 ;  /* 0x0000001012057220 */ /* 0x002fc60000400000 */
[----:B------:R0:W-:Y:S02]  /*93e40*/  STL [R1+0x1fc], R0 ;  /* 0x0001fc0001007387 */ /* 0x0001e40000100800 */
[----:B------:R5:W-:Y:S02]  /*93e50*/  STL [R1+0x1f8], R5 ;  /* 0x0001f80501007387 */ /* 0x000be40000100800 */
[----:B------:R4:W-:Y:S02]  /*93e60*/  STL [R1+0x1f4], R6 ;  /* 0x0001f40601007387 */ /* 0x0009e40000100800 */
[----:B0-----:R-:W-:Y:S01]  /*93e70*/  FMUL R0, R18, R8 ;  /* 0x0000000812007220 */ /* 0x001fe20000400000 */
[----:B-----5:R-:W-:Y:S01]  /*93e80*/  LEA.HI.X.SX32 R5, R9, R3, 0x1, P5 ;  /* 0x0000000309057211 */ /* 0x020fe200028f0eff */
[----:B----4-:R-:W-:Y:S01]  /*93e90*/  IADD3 R6, P5, R10, R2, RZ ;  /* 0x000000020a067210 */ /* 0x010fe20007fbe0ff */
[----:B--2---:R-:W0:Y:S03]  /*93ea0*/  MUFU.RCP R19, R19 ;  /* 0x0000001300137308 */ /* 0x004e260000001000 */
[----:B---3--:R1:W-:Y:S01]  /*93eb0*/  STL.64 [R1+0xa00], R4 ;  /* 0x000a000401007387 */ /* 0x0083e20000100a00 */
[----:B------:R2:W-:Y:S03]  /*93ec0*/  STL [R1+0x1f0], R0 ;  /* 0x0001f00001007387 */ /* 0x0005e60000100800 */
[----:B-1----:R-:W3:Y:S01]  /*93ed0*/  LDL.LU R5, [R1+0x23c] ;  /* 0x00023c0001057983 */ /* 0x002ee20000300800 */
[----:B------:R-:W-:Y:S02]  /*93ee0*/  STL [R1+0x2e7c], R6 ;  /* 0x002e7c0601007387 */ /* 0x000fe40000100800 */
[----:B------:R-:W-:Y:S02]  /*93ef0*/  STL [R1+0x2e78], R2 ;  /* 0x002e780201007387 */ /* 0x000fe40000100800 */
[----:B------:R-:W-:Y:S02]  /*93f00*/  STL [R1+0x2e74], R3 ;  /* 0x002e740301007387 */ /* 0x000fe40000100800 */
[C---:B--2---:R-:W-:Y:S01]  /*93f10*/  FMUL R0, R15.reuse, R22 ;  /* 0x000000160f007220 */ /* 0x044fe20000400000 */
[----:B0-----:R0:W-:Y:S04]  /*93f20*/  STL [R1+0x2e80], R19 ;  /* 0x002e801301007387 */ /* 0x0011e80000100800 */
[----:B0-----:R-:W2:Y:S01]  /*93f30*/  LDL.LU R19, [R1+0x244] ;  /* 0x0002440001137983 */ /* 0x001ea20000300800 */
[----:B------:R-:W4:Y:S02]  /*93f40*/  LDL.LU R6, [R1+0x24c] ;  /* 0x00024c0001067983 */ /* 0x000f240000300800 */
[----:B------:R0:W-:Y:S02]  /*93f50*/  STL [R1+0x1618], R0 ;  /* 0x0016180001007387 */ /* 0x0001e40000100800 */
[----:B------:R-:W5:Y:S01]  /*93f60*/  LDL.LU R2, [R1+0x254] ;  /* 0x0002540001027983 */ /* 0x000f620000300800 */
        /* <DEDUP_REMOVED lines=22> */
[----:B------:R-:W5:Y:S01]  /*940d0*/  LDL.LU R29, [R1+0x2f0] ;  /* 0x0002f000011d7983 */ /* 0x000f620000300800 */
[----:B------:R-:W5:Y:S02]  /*940e0*/  LDL.LU R12, [R1+0x2f8] ;  /* 0x0002f800010c7983 */ /* 0x000f640000300800 */
[----:B------:R-:W5:Y:S01]  /*940f0*/  LDL.LU R11, [R1+0x300] ;  /* 0x00030000010b7983 */ /* 0x000f620000300800 */
[----:B0-----:R-:W5:Y:S01]  /*94100*/  LDL.LU R0, [R1+0x308] ;  /* 0x0003080001007983 */ /* 0x001f620000300800 */
[----:B------:R-:W5:Y:S02]  /*94110*/  LDL.LU R20, [R1+0x310] ;  /* 0x0003100001147983 */ /* 0x000f640000300800 */
[----:B---3--:R-:W-:-:S05]  /*94120*/  FMUL R5, R15, R5 ;  /* 0x000000050f057220 */ /* 0x008fca0000400000 */
[----:B------:R0:W-:Y:S01]  /*94130*/  STL [R1+0x160c], R5 ;  /* 0x00160c0501007387 */ /* 0x0001e20000100800 */
[----:B------:R-:W3:Y:S02]  /*94140*/  LDL.LU R21, [R1+0x318] ;  /* 0x0003180001157983 */ /* 0x000ee40000300800 */
[C---:B--2---:R-:W-:Y:S02]  /*94150*/  FMUL R19, R15.reuse, R19 ;  /* 0x000000130f137220 */ /* 0x044fe40000400000 */
[C---:B----4-:R-:W-:Y:S01]  /*94160*/  FMUL R6, R15.reuse, R6 ;  /* 0x000000060f067220 */ /* 0x050fe20000400000 */
[----:B0-----:R-:W2:Y:S01]  /*94170*/  LDL.LU R5, [R1+0x320] ;  /* 0x0003200001057983 */ /* 0x001ea20000300800 */
[----:B-----5:R-:W-:-:S03]  /*94180*/  FMUL R2, R15, R2 ;  /* 0x000000020f027220 */ /* 0x020fc60000400000 */
[----:B------:R0:W-:Y:S01]  /*94190*/  STL [R1+0x1608], R19 ;  /* 0x0016081301007387 */ /* 0x0001e20000100800 */
[C---:B------:R-:W-:Y:S02]  /*941a0*/  FMUL R3, R15.reuse, R3 ;  /* 0x000000030f037220 */ /* 0x040fe40000400000 */
[C---:B------:R-:W-:Y:S01]  /*941b0*/  FMUL R22, R15.reuse, R22 ;  /* 0x000000160f167220 */ /* 0x040fe20000400000 */
[----:B0-----:R-:W4:Y:S01]  /*941c0*/  LDL.LU R19, [R1+0x2e80] ;  /* 0x002e800001137983 */ /* 0x001f220000300800 */
[----:B------:R0:W-:Y:S03]  /*941d0*/  STL [R1+0x1604], R6 ;  /* 0x0016040601007387 */ /* 0x0001e60000100800 */
[----:B0-----:R-:W5:Y:S01]  /*941e0*/  LDL.LU R6, [R1+0x2e7c] ;  /* 0x002e7c0001067983 */ /* 0x001f620000300800 */
[----:B------:R0:W-:Y:S03]  /*941f0*/  STL [R1+0x1600], R2 ;  /* 0x0016000201007387 */ /* 0x0001e60000100800 */
[----:B0-----:R-:W4:Y:S01]  /*94200*/  LDL.LU R2, [R1+0x2e78] ;  /* 0x002e780001027983 */ /* 0x001f220000300800 */
        /* <DEDUP_REMOVED lines=10> */
[----:B0-----:R-:W5:Y:S01]  /*942b0*/  LDL.LU R8, [R1+0x230] ;  /* 0x0002300001087983 */ /* 0x001f620000300800 */
[----:B------:R-:W-:-:S05]  /*942c0*/  FMUL R7, R15, R7 ;  /* 0x000000070f077220 */ /* 0x000fca0000400000 */
[----:B------:R0:W-:Y:S02]  /*942d0*/  STL [R1+0x14c8], R7 ;  /* 0x0014c80701007387 */ /* 0x0001e40000100800 */
[C---:B0-----:R-:W-:Y:S02]  /*942e0*/  FMUL R7, R15.reuse, R10 ;  /* 0x0000000a0f077220 */ /* 0x041fe40000400000 */
[C---:B------:R-:W-:Y:S02]  /*942f0*/  FMUL R10, R15.reuse, R9 ;  /* 0x000000090f0a7220 */ /* 0x040fe40000400000 */
[C---:B------:R-:W-:Y:S01]  /*94300*/  FMUL R9, R15.reuse, R28 ;  /* 0x0000001c0f097220 */ /* 0x040fe20000400000 */
[----:B------:R0:W-:Y:S02]  /*94310*/  STL [R1+0x14c4], R7 ;  /* 0x0014c40701007387 */ /* 0x0001e40000100800 */
[----:B------:R1:W-:Y:S02]  /*94320*/  STL [R1+0x14c0], R10 ;  /* 0x0014c00a01007387 */ /* 0x0003e40000100800 */
[----:B------:R1:W-:Y:S02]  /*94330*/  STL [R1+0x14bc], R9 ;  /* 0x0014bc0901007387 */ /* 0x0003e40000100800 */
[----:B0-----:R-:W-:-:S02]  /*94340*/  FMUL R7, R15, R18 ;  /* 0x000000120f077220 */ /* 0x001fc40000400000 */
[C---:B-1----:R-:W-:Y:S02]  /*94350*/  FMUL R10, R15.reuse, R23 ;  /* 0x000000170f0a7220 */ /* 0x042fe40000400000 */
[C---:B------:R-:W-:Y:S01]  /*94360*/  FMUL R9, R15.reuse, R14 ;  /* 0x0000000e0f097220 */ /* 0x040fe20000400000 */
[----:B------:R0:W-:Y:S02]  /*94370*/  STL [R1+0x704], R7 ;  /* 0x0007040701007387 */ /* 0x0001e40000100800 */
[----:B------:R1:W-:Y:S02]  /*94380*/  STL [R1+0x6fc], R10 ;  /* 0x0006fc0a01007387 */ /* 0x0003e40000100800 */
[C---:B0-----:R-:W-:Y:S02]  /*94390*/  FMUL R7, R15.reuse, R16 ;  /* 0x000000100f077220 */ /* 0x041fe40000400000 */
[----:B------:R-:W5:Y:S01]  /*943a0*/  LDL.LU R16, [R1+0x238] ;  /* 0x0002380001107983 */ /* 0x000f620000300800 */
[----:B------:R0:W-:Y:S02]  /*943b0*/  STL [R1+0x6f8], R9 ;  /* 0x0006f80901007387 */ /* 0x0001e40000100800 */
[----:B------:R0:W-:Y:S02]  /*943c0*/  STL [R1+0x6f4], R7 ;  /* 0x0006f40701007387 */ /* 0x0001e40000100800 */
[----:B-1----:R-:W-:-:S02]  /*943d0*/  FMUL R10, R15, R27 ;  /* 0x0000001b0f0a7220 */ /* 0x002fc40000400000 */
[C---:B0-----:R-:W-:Y:S02]  /*943e0*/  FMUL R9, R15.reuse, R17 ;  /* 0x000000110f097220 */ /* 0x041fe40000400000 */
[----:B------:R-:W-:-:S03]  /*943f0*/  FMUL R7, R15, R26 ;  /* 0x0000001a0f077220 */ /* 0x000fc60000400000 */
[----:B------:R0:W-:Y:S02]  /*94400*/  STL [R1+0x6f0], R9 ;  /* 0x0006f00901007387 */ /* 0x0001e40000100800 */
[----:B------:R1:W-:Y:S02]  /*94410*/  STL [R1+0x6ec], R7 ;  /* 0x0006ec0701007387 */ /* 0x0003e40000100800 */
[----:B------:R1:W-:Y:S02]  /*94420*/  STL [R1+0x6e8], R10 ;  /* 0x0006e80a01007387 */ /* 0x0003e40000100800 */
[C---:B0-----:R-:W-:Y:S02]  /*94430*/  FMUL R9, R15.reuse, R24 ;  /* 0x000000180f097220 */ /* 0x041fe40000400000 */
[C---:B-1----:R-:W-:Y:S02]  /*94440*/  FMUL R7, R15.reuse, R25 ;  /* 0x000000190f077220 */ /* 0x042fe40000400000 */
[C---:B------:R-:W-:Y:S01]  /*94450*/  FMUL R10, R15.reuse, R29 ;  /* 0x0000001d0f0a7220 */ /* 0x040fe20000400000 */
[----:B------:R0:W-:Y:S02]  /*94460*/  STL [R1+0x6e4], R9 ;  /* 0x0006e40901007387 */ /* 0x0001e40000100800 */
[----:B------:R1:W-:Y:S01]  /*94470*/  STL [R1+0x1ec], R7 ;  /* 0x0001ec0701007387 */ /* 0x0003e20000100800 */
[----:B------:R-:W-:Y:S01]  /*94480*/  MOV R4, c[0x0][0x1c8] ;  /* 0x0000720000047a02 */ /* 0x000fe20000000f00 */
[----:B------:R-:W-:Y:S02]  /*94490*/  STL [R1+0x1e8], R10 ;  /* 0x0001e80a01007387 */ /* 0x000fe40000100800 */
[----:B------:R-:W-:-:S02]  /*944a0*/  FMUL R0, R15, R0 ;  /* 0x000000000f007220 */ /* 0x000fc40000400000 */
[C---:B0-----:R-:W-:Y:S02]  /*944b0*/  FMUL R9, R15.reuse, R12 ;  /* 0x0000000c0f097220 */ /* 0x041fe40000400000 */
[C---:B-1----:R-:W-:Y:S02]  /*944c0*/  FMUL R7, R15.reuse, R11 ;  /* 0x0000000b0f077220 */ /* 0x042fe40000400000 */
[----:B------:R-:W5:Y:S01]  /*944d0*/  LDL.LU R11, [R1+0x240] ;  /* 0x00024000010b7983 */ /* 0x000f620000300800 */
[----:B------:R-:W-:Y:S02]  /*944e0*/  STL [R1+0x1e4], R9 ;  /* 0x0001e40901007387 */ /* 0x000fe40000100800 */
[----:B------:R0:W-:Y:S02]  /*944f0*/  STL [R1+0x1e0], R7 ;  /* 0x0001e00701007387 */ /* 0x0001e40000100800 */
[----:B------:R-:W-:Y:S01]  /*94500*/  IMAD R4, R4, 0x64, RZ ;  /* 0x0000006404047824 */ /* 0x000fe200078e02ff */
[----:B------:R-:W-:Y:S01]  /*94510*/  MOV R13, c[0x0][0x1c8] ;  /* 0x00007200000d7a02 */ /* 0x000fe20000000f00 */
[----:B------:R2:W-:Y:S01]  /*94520*/  STL [R1+0x1dc], R0 ;  /* 0x0001dc0001007387 */ /* 0x0005e20000100800 */
[----:B0-----:R-:W-:-:S03]  /*94530*/  FMUL R7, R15, R20 ;  /* 0x000000140f077220 */ /* 0x001fc60000400000 */
[----:B------:R-:W-:Y:S02]  /*94540*/  IMAD R13, R13, 0x190, RZ ;  /* 0x000001900d0d7824 */ /* 0x000fe400078e02ff */
[----:B------:R4:W-:Y:S01]  /*94550*/  STL [R1+0x1d8], R7 ;  /* 0x0001d80701007387 */ /* 0x0009e20000100800 */
[----:B---3--:R-:W-:-:S05]  /*94560*/  FMUL R9, R15, R21 ;  /* 0x000000150f097220 */ /* 0x008fca0000400000 */
[----:B------:R-:W-:Y:S01]  /*94570*/  STL [R1+0x1d4], R9 ;  /* 0x0001d40901007387 */ /* 0x000fe20000100800 */
[----:B------:R-:W3:Y:S02]  /*94580*/  LDL.LU R21, [R1+0x248] ;  /* 0x0002480001157983 */ /* 0x000ee40000300800 */
[----:B--2---:R-:W-:-:S05]  /*94590*/  FMUL R0, R15, R5 ;  /* 0x000000050f007220 */ /* 0x004fca0000400000 */
[----:B------:R-:W-:Y:S01]  /*945a0*/  STL [R1+0x1d0], R0 ;  /* 0x0001d00001007387 */ /* 0x000fe20000100800 */
[----:B----4-:R-:W-:Y:S01]  /*945b0*/  LEA.HI.X.SX32 R7, R4, R3, 0x1, P5 ;  /* 0x0000000304077211 */ /* 0x010fe200028f0eff */
[----:B-----5:R-:W0:Y:S04]  /*945c0*/  MUFU.RCP R22, R22 ;  /* 0x0000001600167308 */ /* 0x020e280000001000 */
[----:B------:R1:W-:Y:S02]  /*945d0*/  STL.64 [R1+0x9f8], R6 ;  /* 0x0009f80601007387 */ /* 0x0003e40000100a00 */
[----:B-1----:R-:W-:Y:S01]  /*945e0*/  IADD3 R6, P5, R13, R2, RZ ;  /* 0x000000020d067210 */ /* 0x002fe20007fbe0ff */
[----:B------:R-:W-:-:S04]  /*945f0*/  FMUL R0, R19, R8 ;  /* 0x0000000813007220 */ /* 0x000fc80000400000 */
[----:B------:R-:W-:Y:S01]  /*94600*/  STL [R1+0x2e68], R6 ;  /* 0x002e680601007387 */ /* 0x000fe20000100800 */
[----:B------:R-:W-:Y:S02]  /*94610*/  STL [R1+0x2e64], R2 ;  /* 0x002e640201007387 */ /* 0x000fe40000100800 */
[----:B------:R-:W-:Y:S02]  /*94620*/  STL [R1+0x2e60], R3 ;  /* 0x002e600301007387 */ /* 0x000fe40000100800 */
[----:B0-----:R0:W-:Y:S02]  /*94630*/  STL [R1+0x2e6c], R22 ;  /* 0x002e6c1601007387 */ /* 0x0011e40000100800 */
        /* <DEDUP_REMOVED lines=30> */
[----:B0-----:R-:W5:Y:S01]  /*94820*/  LDL.LU R0, [R1+0x31c] ;  /* 0x00031c0001007983 */ /* 0x001f620000300800 */
[----:B---3--:R-:W-:-:S05]  /*94830*/  FMUL R11, R19, R21 ;  /* 0x00000015130b7220 */ /* 0x008fca0000400000 */
[----:B------:R0:W-:Y:S04]  /*94840*/  STL [R1+0x15ec], R11 ;  /* 0x0015ec0b01007387 */ /* 0x0001e80000100800 */
[----:B0-----:R-:W3:Y:S01]  /*94850*/  LDL.LU R11, [R1+0x324] ;  /* 0x00032400010b7983 */ /* 0x001ee20000300800 */
[----:B------:R-:W3:Y:S02]  /*94860*/  LDL.LU R21, [R1+0x328] ;  /* 0x0003280001157983 */ /* 0x000ee40000300800 */
[C---:B--2---:R-:W-:Y:S02]  /*94870*/  FMUL R22, R19.reuse, R22 ;  /* 0x0000001613167220 */ /* 0x044fe40000400000 */
[C---:B----4-:R-:W-:Y:S02]  /*94880*/  FMUL R6, R19.reuse, R6 ;  /* 0x0000000613067220 */ /* 0x050fe40000400000 */
[----:B-----5:R-:W-:-:S02]  /*94890*/  FMUL R2, R19, R2 ;  /* 0x0000000213027220 */ /* 0x020fc40000400000 */
[C---:B------:R-:W-:Y:S01]  /*948a0*/  FMUL R3, R19.reuse, R3 ;  /* 0x0000000313037220 */ /* 0x040fe20000400000 */
[----:B------:R0:W-:Y:S01]  /*948b0*/  STL [R1+0x15e8], R22 ;  /* 0x0015e81601007387 */ /* 0x0001e20000100800 */
[----:B------:R-:W-:-:S03]  /*948c0*/  FMUL R8, R19, R8 ;  /* 0x0000000813087220 */ /* 0x000fc60000400000 */
[----:B0-----:R-:W2:Y:S01]  /*948d0*/  LDL.LU R22, [R1+0x2e6c] ;  /* 0x002e6c0001167983 */ /* 0x001ea20000300800 */
[----:B------:R0:W-:Y:S03]  /*948e0*/  STL [R1+0x15e4], R6 ;  /* 0x0015e40601007387 */ /* 0x0001e60000100800 */
[----:B0-----:R-:W4:Y:S01]  /*948f0*/  LDL.LU R6, [R1+0x2e68] ;  /* 0x002e680001067983 */ /* 0x001f220000300800 */
[----:B------:R0:W-:Y:S03]  /*94900*/  STL [R1+0x15e0], R2 ;  /* 0x0015e00201007387 */ /* 0x0001e60000100800 */
[----:B0-----:R-:W5:Y:S01]  /*94910*/  LDL.LU R2, [R1+0x2e64] ;  /* 0x002e640001027983 */ /* 0x001f620000300800 */
[----:B------:R0:W-:Y:S02]  /*94920*/  STL [R1+0x15dc], R3 ;  /* 0x0015dc0301007387 */ /* 0x0001e40000100800 */
[C---:B------:R-:W-:Y:S01]  /*94930*/  FMUL R9, R19.reuse, R9 ;  /* 0x0000000913097220 */ /* 0x040fe20000400000 */
[----:B0-----:R-:W2:Y:S01]  /*94940*/  LDL.LU R3, [R1+0x2e60] ;  /* 0x002e600001037983 */ /* 0x001ea20000300800 */
[----:B------:R0:W-:Y:S02]  /*94950*/  STL [R1+0x14a0], R8 ;  /* 0x0014a00801007387 */ /* 0x0001e40000100800 */
[C---:B------:R-:W-:Y:S01]  /*94960*/  FMUL R10, R19.reuse, R10 ;  /* 0x0000000a130a7220 */ /* 0x040fe20000400000 */
[----:B0-----:R-:W4:Y:S01]  /*94970*/  LDL.LU R8, [R1+0x2e5c] ;  /* 0x002e5c0001087983 */ /* 0x001f220000300800 */
        /* <DEDUP_REMOVED lines=8> */
[----:B------:R-:W-:-:S03]  /*94a00*/  FMUL R13, R19, R4 ;  /* 0x00000004130d7220 */ /* 0x000fc60000400000 */
[----:B------:R0:W-:Y:S01]  /*94a10*/  STL [R1+0x1484], R7 ;  /* 0x0014840701007387 */ /* 0x0001e20000100800 */
[C---:B------:R-:W-:Y:S02]  /*94a20*/  FMUL R4, R19.reuse, R15 ;  /* 0x0000000f13047220 */ /* 0x040fe40000400000 */
        /* <DEDUP_REMOVED lines=8> */
[----:B------:R-:W5:Y:S01]  /*94ab0*/  LDL.LU R20, [R1+0x330] ;  /* 0x0003300001147983 */ /* 0x000f620000300800 */
[----:B------:R0:W-:Y:S02]  /*94ac0*/  STL [R1+0x6d8], R7 ;  /* 0x0006d80701007387 */ /* 0x0001e40000100800 */
[----:B------:R1:W-:Y:S02]  /*94ad0*/  STL [R1+0x6b4], R4 ;  /* 0x0006b40401007387 */ /* 0x0003e40000100800 */
[----:B------:R-:W-:-:S02]  /*94ae0*/  FMUL R13, R19, R26 ;  /* 0x0000001a130d7220 */ /* 0x000fc40000400000 */
[C---:B0-----:R-:W-:Y:S02]  /*94af0*/  FMUL R7, R19.reuse, R14 ;  /* 0x0000000e13077220 */ /* 0x041fe40000400000 */
[----:B-1----:R-:W-:-:S03]  /*94b00*/  FMUL R4, R19, R17 ;  /* 0x0000001113047220 */ /* 0x002fc60000400000 */
[----:B------:R0:W-:Y:S02]  /*94b10*/  STL [R1+0x6b0], R7 ;  /* 0x0006b00701007387 */ /* 0x0001e40000100800 */
[----:B------:R1:W-:Y:S02]  /*94b20*/  STL [R1+0x6ac], R4 ;  /* 0x0006ac0401007387 */ /* 0x0003e40000100800 */
[----:B------:R1:W-:Y:S02]  /*94b30*/  STL [R1+0x6a8], R13 ;  /* 0x0006a80d01007387 */ /* 0x0003e40000100800 */
[C---:B0-----:R-:W-:Y:S02]  /*94b40*/  FMUL R7, R19.reuse, R27 ;  /* 0x0000001b13077220 */ /* 0x041fe40000400000 */
[C---:B-1----:R-:W-:Y:S02]  /*94b50*/  FMUL R4, R19.reuse, R24 ;  /* 0x0000001813047220 */ /* 0x042fe40000400000 */
[C---:B------:R-:W-:Y:S01]  /*94b60*/  FMUL R13, R19.reuse, R25 ;  /* 0x00000019130d7220 */ /* 0x040fe20000400000 */
[----:B------:R0:W-:Y:S01]  /*94b70*/  STL [R1+0x6a4], R7 ;  /* 0x0006a40701007387 */ /* 0x0001e20000100800 */
[----:B------:R-:W-:Y:S01]  /*94b80*/  MOV R10, c[0x0][0x1c8] ;  /* 0x00007200000a7a02 */ /* 0x000fe20000000f00 */
[----:B------:R1:W-:Y:S02]  /*94b90*/  STL [R1+0x1b8], R4 ;  /* 0x0001b80401007387 */ /* 0x0003e40000100800 */
[----:B------:R-:W-:Y:S02]  /*94ba0*/  STL [R1+0x1b4], R13 ;  /* 0x0001b40d01007387 */ /* 0x000fe40000100800 */
[----:B------:R-:W-:-:S02]  /*94bb0*/  FMUL R12, R19, R12 ;  /* 0x0000000c130c7220 */ /* 0x000fc40000400000 */
[C---:B0-----:R-:W-:Y:S02]  /*94bc0*/  FMUL R7, R19.reuse, R29 ;  /* 0x0000001d13077220 */ /* 0x041fe40000400000 */
[C---:B-1----:R-:W-:Y:S02]  /*94bd0*/  FMUL R4, R19.reuse, R16 ;  /* 0x0000001013047220 */ /* 0x042fe40000400000 */
[----:B------:R-:W5:Y:S01]  /*94be0*/  LDL.LU R16, [R1+0x338] ;  /* 0x0003380001107983 */ /* 0x000f620000300800 */
[----:B------:R0:W-:Y:S02]  /*94bf0*/  STL [R1+0x1b0], R7 ;  /* 0x0001b00701007387 */ /* 0x0001e40000100800 */
[----:B------:R-:W-:Y:S02]  /*94c00*/  IMAD R10, R10, 0xc8, RZ ;  /* 0x000000c80a0a7824 */ /* 0x000fe400078e02ff */
[----:B------:R3:W-:Y:S02]  /*94c10*/  STL [R1+0x1ac], R4 ;  /* 0x0001ac0401007387 */ /* 0x0007e40000100800 */
[----:B------:R-:W-:Y:S01]  /*94c20*/  IMAD.MOV.U32 R9, RZ, RZ, c[0x0][0x1c8] ;  /* 0x00007200ff097624 */ /* 0x000fe200078e00ff */
[----:B------:R-:W-:Y:S01]  /*94c30*/  STL [R1+0x1a8], R12 ;  /* 0x0001a80c01007387 */ /* 0x000fe20000100800 */
[----:B0-----:R-:W-:-:S02]  /*94c40*/  FMUL R7, R19, R0 ;  /* 0x0000000013077220 */ /* 0x001fc40000400000 */
[----:B------:R-:W-:-:S03]  /*94c50*/  IMAD R9, R9, 0x320, RZ ;  /* 0x0000032009097824 */ /* 0x000fc600078e02ff */
[----:B------:R2:W-:Y:S01]  /*94c60*/  STL [R1+0x1a4], R7 ;  /* 0x0001a40701007387 */ /* 0x0005e20000100800 */
[C---:B---3--:R-:W-:Y:S02]  /*94c70*/  FMUL R4, R19.reuse, R11 ;  /* 0x0000000b13047220 */ /* 0x048fe40000400000 */
[----:B------:R-:W-:-:S03]  /*94c80*/  FMUL R0, R19, R21 ;  /* 0x0000001513007220 */ /* 0x000fc60000400000 */
[----:B------:R-:W-:Y:S01]  /*94c90*/  STL [R1+0x1a0], R4 ;  /* 0x0001a00401007387 */ /* 0x000fe20000100800 */
[----:B------:R-:W3:Y:S02]  /*94ca0*/  LDL.LU R11, [R1+0x340] ;  /* 0x00034000010b7983 */ /* 0x000ee40000300800 */
[----:B------:R-:W-:Y:S01]  /*94cb0*/  STL [R1+0x19c], R0 ;  /* 0x00019c0001007387 */ /* 0x000fe20000100800 */
[----:B--2---:R-:W-:Y:S01]  /*94cc0*/  LEA.HI.X.SX32 R7, R10, R3, 0x1, P5 ;  /* 0x000000030a077211 */ /* 0x004fe200028f0eff */
[----:B----4-:R-:W0:Y:S04]  /*94cd0*/  MUFU.RCP R8, R8 ;  /* 0x0000000800087308 */ /* 0x010e280000001000 */
[----:B------:R5:W-:Y:S02]  /*94ce0*/  STL.64 [R1+0x9f0], R6 ;  /* 0x0009f00601007387 */ /* 0x000be40000100a00 */
[----:B-----5:R-:W-:Y:S01]  /*94cf0*/  IADD3 R6, P5, R9, R2, RZ ;  /* 0x0000000209067210 */ /* 0x020fe20007fbe0ff */
        /* <DEDUP_REMOVED lines=61> */
[----:B0-----:R-:W4:Y:S01]  /*950d0*/  LDL.LU R21, [R1+0x334] ;  /* 0x0003340001157983 */ /* 0x001f220000300800 */
        /* <DEDUP_REMOVED lines=10> */
[----:B------:R-:W-:Y:S02]  /*95180*/  STL [R1+0x69c], R10 ;  /* 0x00069c0a01007387 */ /* 0x000fe40000100800 */
[C---:B------:R-:W-:Y:S02]  /*95190*/  FMUL R4, R22.reuse, R20 ;  /* 0x0000001416047220 */ /* 0x040fe40000400000 */
[----:B------:R1:W-:Y:S01]  /*951a0*/  STL [R1+0x698], R9 ;  /* 0x0006980901007387 */ /* 0x0003e20000100800 */
[----:B------:R-:W4:Y:S01]  /*951b0*/  LDL.LU R20, [R1+0x33c] ;  /* 0x00033c0001147983 */ /* 0x000f220000300800 */
[----:B0-----:R-:W-:-:S05]  /*951c0*/  FMUL R7, R22, R15 ;  /* 0x0000000f16077220 */ /* 0x001fca0000400000 */
[----:B------:R0:W-:Y:S01]  /*951d0*/  STL [R1+0x67c], R7 ;  /* 0x00067c0701007387 */ /* 0x0001e20000100800 */
[----:B------:R0:W-:Y:S02]  /*951e0*/  STL [R1+0x3c0], R4 ;  /* 0x0003c00401007387 */ /* 0x0001e40000100800 */
[C---:B-1----:R-:W-:Y:S02]  /*951f0*/  FMUL R9, R22.reuse, R17 ;  /* 0x0000001116097220 */ /* 0x042fe40000400000 */
        /* <DEDUP_REMOVED lines=11> */
[----:B------:R3:W-:Y:S01]  /*952b0*/  STL [R1+0x154], R9 ;  /* 0x0001540901007387 */ /* 0x0007e20000100800 */
[----:B------:R-:W-:Y:S01]  /*952c0*/  MOV R14, c[0x0][0x1c8] ;  /* 0x00007200000e7a02 */ /* 0x000fe20000000f00 */
[----:B0-----:R-:W-:-:S02]  /*952d0*/  FMUL R7, R22, R25 ;  /* 0x0000001916077220 */ /* 0x001fc40000400000 */
[C---:B-1----:R-:W-:Y:S02]  /*952e0*/  FMUL R4, R22.reuse, R16 ;  /* 0x0000001016047220 */ /* 0x042fe40000400000 */
[----:B---3--:R-:W-:Y:S01]  /*952f0*/  FMUL R9, R22, R29 ;  /* 0x0000001d16097220 */ /* 0x008fe20000400000 */
[----:B------:R-:W3:Y:S01]  /*95300*/  LDL.LU R16, [R1+0x344] ;  /* 0x0003440001107983 */ /* 0x000ee20000300800 */
[----:B------:R0:W-:Y:S02]  /*95310*/  STL [R1+0x150], R7 ;  /* 0x0001500701007387 */ /* 0x0001e40000100800 */
[----:B------:R-:W-:Y:S02]  /*95320*/  IMAD R13, R13, 0x190, RZ ;  /* 0x000001900d0d7824 */ /* 0x000fe400078e02ff */
[----:B------:R1:W-:Y:S02]  /*95330*/  STL [R1+0x14c], R4 ;  /* 0x00014c0401007387 */ /* 0x0003e40000100800 */
[----:B------:R-:W-:Y:S01]  /*95340*/  IMAD R14, R14, 0x322, RZ ;  /* 0x000003220e0e7824 */ /* 0x000fe200078e02ff */
[----:B------:R-:W-:Y:S01]  /*95350*/  STL [R1+0x148], R9 ;  /* 0x0001480901007387 */ /* 0x000fe20000100800 */
[----:B0-----:R-:W-:-:S02]  /*95360*/  FMUL R7, R22, R12 ;  /* 0x0000000c16077220 */ /* 0x001fc40000400000 */
[C---:B-1----:R-:W-:Y:S02]  /*95370*/  FMUL R4, R22.reuse, R0 ;  /* 0x0000000016047220 */ /* 0x042fe40000400000 */
[----:B------:R-:W-:Y:S01]  /*95380*/  FMUL R0, R22, R11 ;  /* 0x0000000b16007220 */ /* 0x000fe20000400000 */
[----:B------:R2:W-:Y:S02]  /*95390*/  STL [R1+0x144], R7 ;  /* 0x0001440701007387 */ /* 0x0005e40000100800 */
[----:B------:R-:W-:Y:S01]  /*953a0*/  STL [R1+0x140], R4 ;  /* 0x0001400401007387 */ /* 0x000fe20000100800 */
[----:B--2---:R-:W-:Y:S01]  /*953b0*/  LEA.HI.X.SX32 R7, R13, R3, 0x1, P5 ;  /* 0x000000030d077211 */ /* 0x004fe200028f0eff */
[----:B-----5:R-:W-:Y:S01]  /*953c0*/  IADD3 R14, P5, R14, R2, RZ ;  /* 0x000000020e0e7210 */ /* 0x020fe20007fbe0ff */
[----:B----4-:R-:W0:Y:S03]  /*953d0*/  MUFU.RCP R5, R5 ;  /* 0x0000000500057308 */ /* 0x010e260000001000 */
[----:B------:R1:W-:Y:S01]  /*953e0*/  STL.64 [R1+0xa18], R6 ;  /* 0x000a180601007387 */ /* 0x0003e20000100a00 */
[----:B------:R2:W-:Y:S03]  /*953f0*/  STL [R1+0x13c], R0 ;  /* 0x00013c0001007387 */ /* 0x0005e60000100800 */
[----:B-1----:R-:W4:Y:S01]  /*95400*/  LDL.LU R7, [R1+0x34c] ;  /* 0x00034c0001077983 */ /* 0x002f220000300800 */
[----:B------:R-:W-:Y:S02]  /*95410*/  STL [R1+0x2e40], R14 ;  /* 0x002e400e01007387 */ /* 0x000fe40000100800 */
[----:B------:R-:W-:Y:S02]  /*95420*/  STL [R1+0x2e3c], R2 ;  /* 0x002e3c0201007387 */ /* 0x000fe40000100800 */
[----:B------:R-:W-:Y:S02]  /*95430*/  STL [R1+0x2e38], R3 ;  /* 0x002e380301007387 */ /* 0x000fe40000100800 */
[C---:B--2---:R-:W-:Y:S01]  /*95440*/  FMUL R0, R8.reuse, R21 ;  /* 0x0000001508007220 */ /* 0x044fe20000400000 */
[----:B0-----:R0:W-:Y:S04]  /*95450*/  STL [R1+0x2e44], R5 ;  /* 0x002e440501007387 */ /* 0x0011e80000100800 */
[----:B0-----:R-:W2:Y:S01]  /*95460*/  LDL.LU R5, [R1+0x354] ;  /* 0x0003540001057983 */ /* 0x001ea20000300800 */
[----:B------:R-:W5:Y:S02]  /*95470*/  LDL.LU R14, [R1+0x35c] ;  /* 0x00035c00010e7983 */ /* 0x000f640000300800 */
        /* <DEDUP_REMOVED lines=20> */
[----:B------:R0:W-:Y:S01]  /*955c0*/  STL [R1+0x1570], R0 ;  /* 0x0015700001007387 */ /* 0x0001e20000100800 */
[----:B------:R-:W3:Y:S02]  /*955d0*/  LDL.LU R26, [R1+0x3e4] ;  /* 0x0003e400011a7983 */ /* 0x000ee40000300800 */
[----:B------:R-:W3:Y:S02]  /*955e0*/  LDL.LU R27, [R1+0x3ec] ;  /* 0x0003ec00011b7983 */ /* 0x000ee40000300800 */
[----:B------:R-:W3:Y:S01]  /*955f0*/  LDL.LU R24, [R1+0x3f4] ;  /* 0x0003f40001187983 */ /* 0x000ee20000300800 */
[----:B------:R-:W3:Y:S01]  /*95600*/  LDL.LU R25, [R1+0x3fc] ;  /* 0x0003fc0001197983 */ /* 0x000ee20000300800 */
[----:B------:R-:W3:Y:S02]  /*95610*/  LDL.LU R29, [R1+0x404] ;  /* 0x00040400011d7983 */ /* 0x000ee40000300800 */
[----:B------:R-:W3:Y:S02]  /*95620*/  LDL.LU R20, [R1+0x40c] ;  /* 0x00040c0001147983 */ /* 0x000ee40000300800 */
[----:B------:R-:W3:Y:S01]  /*95630*/  LDL.LU R12, [R1+0x414] ;  /* 0x00041400010c7983 */ /* 0x000ee20000300800 */
[----:B0-----:R-:W3:Y:S01]  /*95640*/  LDL.LU R0, [R1+0x41c] ;  /* 0x00041c0001007983 */ /* 0x001ee20000300800 */
[----:B----4-:R-:W-:-:S05]  /*95650*/  FMUL R7, R8, R7 ;  /* 0x0000000708077220 */ /* 0x010fca0000400000 */
[----:B------:R0:W-:Y:S01]  /*95660*/  STL [R1+0x156c], R7 ;  /* 0x00156c0701007387 */ /* 0x0001e20000100800 */
[----:B------:R-:W4:Y:S02]  /*95670*/  LDL.LU R16, [R1+0x424] ;  /* 0x0004240001107983 */ /* 0x000f240000300800 */
[C---:B--2---:R-:W-:Y:S02]  /*95680*/  FMUL R5, R8.reuse, R5 ;  /* 0x0000000508057220 */ /* 0x044fe40000400000 */
[C---:B-----5:R-:W-:Y:S01]  /*95690*/  FMUL R14, R8.reuse, R14 ;  /* 0x0000000e080e7220 */ /* 0x060fe20000400000 */
[----:B0-----:R-:W2:Y:S01]  /*956a0*/  LDL.LU R7, [R1+0x428] ;  /* 0x0004280001077983 */ /* 0x001ea20000300800 */
[C---:B------:R-:W-:Y:S02]  /*956b0*/  FMUL R2, R8.reuse, R2 ;  /* 0x0000000208027220 */ /* 0x040fe40000400000 */
[----:B------:R0:W-:Y:S02]  /*956c0*/  STL [R1+0x1568], R5 ;  /* 0x0015680501007387 */ /* 0x0001e40000100800 */
[----:B------:R-:W-:-:S02]  /*956d0*/  FMUL R3, R8, R3 ;  /* 0x0000000308037220 */ /* 0x000fc40000400000 */
[C---:B------:R-:W-:Y:S01]  /*956e0*/  FMUL R21, R8.reuse, R21 ;  /* 0x0000001508157220 */ /* 0x040fe20000400000 */
[----:B0-----:R-:W5:Y:S01]  /*956f0*/  LDL.LU R5, [R1+0x2e44] ;  /* 0x002e440001057983 */ /* 0x001f620000300800 */
[----:B------:R0:W-:Y:S03]  /*95700*/  STL [R1+0x1564], R14 ;  /* 0x0015640e01007387 */ /* 0x0001e60000100800 */
[----:B0-----:R-:W5:Y:S01]  /*95710*/  LDL.LU R14, [R1+0x2e40] ;  /* 0x002e4000010e7983 */ /* 0x001f620000300800 */
[----:B------:R0:W-:Y:S03]  /*95720*/  STL [R1+0x1560], R2 ;  /* 0x0015600201007387 */ /* 0x0001e60000100800 */
[----:B0-----:R-:W5:Y:S01]  /*95730*/  LDL.LU R2, [R1+0x2e3c] ;  /* 0x002e3c0001027983 */ /* 0x001f620000300800 */
[----:B------:R0:W-:Y:S02]  /*95740*/  STL [R1+0x155c], R3 ;  /* 0x00155c0301007387 */ /* 0x0001e40000100800 */
[C---:B------:R-:W-:Y:S01]  /*95750*/  FMUL R4, R8.reuse, R4 ;  /* 0x0000000408047220 */ /* 0x040fe20000400000 */
[----:B0-----:R-:W5:Y:S01]  /*95760*/  LDL.LU R3, [R1+0x2e38] ;  /* 0x002e380001037983 */ /* 0x001f620000300800 */
        /* <DEDUP_REMOVED lines=8> */
[C---:B------:R-:W-:Y:S02]  /*957f0*/  FMUL R15, R8.reuse, R15 ;  /* 0x0000000f080f7220 */ /* 0x040fe40000400000 */
[----:B------:R-:W-:-:S03]  /*95800*/  FMUL R13, R8, R13 ;  /* 0x0000000d080d7220 */ /* 0x000fc60000400000 */
[----:B------:R0:W-:Y:S02]  /*95810*/  STL [R1+0x13b0], R15 ;  /* 0x0013b00f01007387 */ /* 0x0001e40000100800 */
[----:B------:R1:W-:Y:S02]  /*95820*/  STL [R1+0x13ac], R13 ;  /* 0x0013ac0d01007387 */ /* 0x0003e40000100800 */
[C---:B------:R-:W-:Y:S02]  /*95830*/  FMUL R9, R8.reuse, R9 ;  /* 0x0000000908097220 */ /* 0x040fe40000400000 */
[C---:B0-----:R-:W-:Y:S02]  /*95840*/  FMUL R15, R8.reuse, R28 ;  /* 0x0000001c080f7220 */ /* 0x041fe40000400000 */
[----:B-1----:R-:W-:-:S03]  /*95850*/  FMUL R13, R8, R22 ;  /* 0x00000016080d7220 */ /* 0x002fc60000400000 */
[----:B------:R0:W-:Y:S02]  /*95860*/  STL [R1+0x13a8], R15 ;  /* 0x0013a80f01007387 */ /* 0x0001e40000100800 */
[----:B------:R1:W-:Y:S02]  /*95870*/  STL [R1+0x13a4], R13 ;  /* 0x0013a40d01007387 */ /* 0x0003e40000100800 */
[----:B------:R3:W-:Y:S02]  /*95880*/  STL [R1+0x38c], R9 ;  /* 0x00038c0901007387 */ /* 0x0007e40000100800 */
[C---:B0-----:R-:W-:Y:S02]  /*95890*/  FMUL R15, R8.reuse, R19 ;  /* 0x00000013080f7220 */ /* 0x041fe40000400000 */
[C---:B-1----:R-:W-:Y:S02]  /*958a0*/  FMUL R13, R8.reuse, R18 ;  /* 0x00000012080d7220 */ /* 0x042fe40000400000 */
[C---:B---3--:R-:W-:Y:S01]  /*958b0*/  FMUL R9, R8.reuse, R6 ;  /* 0x0000000608097220 */ /* 0x048fe20000400000 */
[----:B------:R-:W-:Y:S01]  /*958c0*/  STL [R1+0x388], R15 ;  /* 0x0003880f01007387 */ /* 0x000fe20000100800 */
[----:B------:R-:W3:Y:S02]  /*958d0*/  LDL.LU R6, [R1+0x430] ;  /* 0x0004300001067983 */ /* 0x000ee40000300800 */
[----:B------:R0:W-:Y:S02]  /*958e0*/  STL [R1+0x37c], R13 ;  /* 0x00037c0d01007387 */ /* 0x0001e40000100800 */
[----:B------:R1:W-:Y:S02]  /*958f0*/  STL [R1+0x378], R9 ;  /* 0x0003780901007387 */ /* 0x0003e40000100800 */
[----:B0-----:R-:W-:-:S02]  /*95900*/  FMUL R13, R8, R23 ;  /* 0x00000017080d7220 */ /* 0x001fc40000400000 */
[C---:B-1----:R-:W-:Y:S02]  /*95910*/  FMUL R9, R8.reuse, R17 ;  /* 0x0000001108097220 */ /* 0x042fe40000400000 */
[C---:B------:R-:W-:Y:S01]  /*95920*/  FMUL R15, R8.reuse, R26 ;  /* 0x0000001a080f7220 */ /* 0x040fe20000400000 */
[----:B------:R0:W-:Y:S02]  /*95930*/  STL [R1+0x36c], R13 ;  /* 0x00036c0d01007387 */ /* 0x0001e40000100800 */
[----:B------:R1:W-:Y:S02]  /*95940*/  STL [R1+0x368], R9 ;  /* 0x0003680901007387 */ /* 0x0003e40000100800 */
[----:B------:R1:W-:Y:S02]  /*95950*/  STL [R1+0x364], R15 ;  /* 0x0003640f01007387 */ /* 0x0003e40000100800 */
[C---:B0-----:R-:W-:Y:S02]  /*95960*/  FMUL R13, R8.reuse, R27 ;  /* 0x0000001b080d7220 */ /* 0x041fe40000400000 */
[----:B-1----:R-:W-:-:S02]  /*95970*/  FMUL R9, R8, R24 ;  /* 0x0000001808097220 */ /* 0x002fc40000400000 */
[C---:B------:R-:W-:Y:S01]  /*95980*/  FMUL R15, R8.reuse, R25 ;  /* 0x00000019080f7220 */ /* 0x040fe20000400000 */
[----:B------:R0:W-:Y:S01]  /*95990*/  STL [R1+0x360], R13 ;  /* 0x0003600d01007387 */ /* 0x0001e20000100800 */
[----:B------:R-:W-:Y:S01]  /*959a0*/  MOV R10, c[0x0][0x1c8] ;  /* 0x00007200000a7a02 */ /* 0x000fe20000000f00 */
[----:B------:R1:W-:Y:S02]  /*959b0*/  STL [R1+0x128], R9 ;  /* 0x0001280901007387 */ /* 0x0003e40000100800 */
[----:B------:R-:W-:Y:S02]  /*959c0*/  STL [R1+0x124], R15 ;  /* 0x0001240f01007387 */ /* 0x000fe40000100800 */
[----:B------:R-:W-:Y:S02]  /*959d0*/  IMAD.MOV.U32 R4, RZ, RZ, c[0x0][0x1c8] ;  /* 0x00007200ff047624 */ /* 0x000fe400078e00ff */
[C---:B0-----:R-:W-:Y:S02]  /*959e0*/  FMUL R13, R8.reuse, R29 ;  /* 0x0000001d080d7220 */ /* 0x041fe40000400000 */
[----:B-1----:R-:W-:-:S02]  /*959f0*/  FMUL R9, R8, R20 ;  /* 0x0000001408097220 */ /* 0x002fc40000400000 */
[----:B------:R-:W3:Y:S01]  /*95a00*/  LDL.LU R20, [R1+0x434] ;  /* 0x0004340001147983 */ /* 0x000ee20000300800 */
[----:B------:R0:W-:Y:S02]  /*95a10*/  STL [R1+0x118], R13 ;  /* 0x0001180d01007387 */ /* 0x0001e40000100800 */
[----:B------:R-:W-:Y:S02]  /*95a20*/  IMAD R10, R10, 0x191, RZ ;  /* 0x000001910a0a7824 */ /* 0x000fe400078e02ff */
[----:B------:R-:W-:Y:S01]  /*95a30*/  IMAD R4, R4, 0x192, RZ ;  /* 0x0000019204047824 */ /* 0x000fe200078e02ff */
[----:B------:R4:W-:Y:S01]  /*95a40*/  STL [R1+0x114], R9 ;  /* 0x0001140901007387 */ /* 0x0009e20000100800 */
[C---:B0-----:R-:W-:Y:S02]  /*95a50*/  FMUL R13, R8.reuse, R12 ;  /* 0x0000000c080d7220 */ /* 0x041fe40000400000 */
[----:B------:R-:W-:-:S03]  /*95a60*/  FMUL R12, R8, R0 ;  /* 0x00000000080c7220 */ /* 0x000fc60000400000 */
[----:B------:R-:W-:Y:S02]  /*95a70*/  STL [R1+0x108], R13 ;  /* 0x0001080d01007387 */ /* 0x000fe40000100800 */
[----:B------:R0:W-:Y:S02]  /*95a80*/  STL [R1+0x104], R12 ;  /* 0x0001040c01007387 */ /* 0x0001e40000100800 */
[----:B----4-:R-:W-:-:S05]  /*95a90*/  FMUL R9, R8, R16 ;  /* 0x0000001008097220 */ /* 0x010fca0000400000 */
[----:B------:R-:W-:Y:S01]  /*95aa0*/  STL [R1+0x100], R9 ;  /* 0x0001000901007387 */ /* 0x000fe20000100800 */
[----:B------:R-:W4:Y:S02]  /*95ab0*/  LDL.LU R16, [R1+0x438] ;  /* 0x0004380001107983 */ /* 0x000f240000300800 */
[----:B--2---:R-:W-:-:S05]  /*95ac0*/  FMUL R0, R8, R7 ;  /* 0x0000000708007220 */ /* 0x004fca0000400000 */
[----:B------:R1:W-:Y:S01]  /*95ad0*/  STL [R1+0xfc], R0 ;  /* 0x0000fc0001007387 */ /* 0x0003e20000100800 */
[----:B-----5:R-:W-:Y:S01]  /*95ae0*/  LEA.HI.X.SX32 R15, R10, R3, 0x1, P5 ;  /* 0x000000030a0f7211 */ /* 0x020fe200028f0eff */
[----:B0-----:R-:W-:Y:S01]  /*95af0*/  IADD3 R12, P5, R4, R2, RZ ;  /* 0x00000002040c7210 */ /* 0x001fe20007fbe0ff */
[----:B------:R-:W0:Y:S04]  /*95b00*/  MUFU.RCP R21, R21 ;  /* 0x0000001500157308 */ /* 0x000e280000001000 */
[----:B------:R-:W-:Y:S01]  /*95b10*/  STL [R1+0x2e2c], R12 ;  /* 0x002e2c0c01007387 */ /* 0x000fe20000100800 */
[----:B------:R-:W-:Y:S02]  /*95b20*/  STL.64 [R1+0xa08], R14 ;  /* 0x000a080e01007387 */ /* 0x000fe40000100a00 */
[----:B------:R-:W-:Y:S02]  /*95b30*/  STL [R1+0x2e28], R2 ;  /* 0x002e280201007387 */ /* 0x000fe40000100800 */
[----:B------:R-:W-:Y:S02]  /*95b40*/  STL [R1+0x2e24], R3 ;  /* 0x002e240301007387 */ /* 0x000fe40000100800 */
[C---:B-1----:R-:W-:Y:S01]  /*95b50*/  FMUL R0, R5.reuse, R11 ;  /* 0x0000000b05007220 */ /* 0x042fe20000400000 */
        /* <DEDUP_REMOVED lines=12> */
[----:B---3--:R-:W-:-:S05]  /*95c20*/  FMUL R0, R5, R6 ;  /* 0x0000000605007220 */ /* 0x008fca0000400000 */
[----:B------:R0:W-:Y:S01]  /*95c30*/  STL [R1+0x1534], R0 ;  /* 0x0015340001007387 */ /* 0x0001e20000100800 */
[----:B------:R-:W3:Y:S02]  /*95c40*/  LDL.LU R10, [R1+0x494] ;  /* 0x00049400010a7983 */ /* 0x000ee40000300800 */
[----:B------:R-:W3:Y:S02]  /*95c50*/  LDL.LU R28, [R1+0x498] ;  /* 0x00049800011c7983 */ /* 0x000ee40000300800 */
[----:B------:R-:W3:Y:S01]  /*95c60*/  LDL.LU R14, [R1+0x4a4] ;  /* 0x0004a400010e7983 */ /* 0x000ee20000300800 */
[----:B------:R-:W3:Y:S01]  /*95c70*/  LDL.LU R22, [R1+0x4a8] ;  /* 0x0004a80001167983 */ /* 0x000ee20000300800 */
[----:B------:R-:W3:Y:S03]  /*95c80*/  LDL.LU R19, [R1+0x4b4] ;  /* 0x0004b40001137983 */ /* 0x000ee60000300800 */
[----:B0-----:R-:W3:Y:S01]  /*95c90*/  LDL.LU R0, [R1+0x4b8] ;  /* 0x0004b80001007983 */ /* 0x001ee20000300800 */
[----:B------:R-:W3:Y:S02]  /*95ca0*/  LDL.LU R15, [R1+0x4c4] ;  /* 0x0004c400010f7983 */ /* 0x000ee40000300800 */
[----:B------:R-:W3:Y:S02]  /*95cb0*/  LDL.LU R18, [R1+0x4c8] ;  /* 0x0004c80001127983 */ /* 0x000ee40000300800 */
[----:B------:R-:W-:-:S05]  /*95cc0*/  FMUL R6, R5, R20 ;  /* 0x0000001405067220 */ /* 0x000fca0000400000 */
[----:B------:R0:W-:Y:S01]  /*95cd0*/  STL [R1+0x1530], R6 ;  /* 0x0015300601007387 */ /* 0x0001e20000100800 */
[----:B------:R-:W3:Y:S02]  /*95ce0*/  LDL.LU R23, [R1+0x4d4] ;  /* 0x0004d40001177983 */ /* 0x000ee40000300800 */
[----:B------:R-:W3:Y:S02]  /*95cf0*/  LDL.LU R17, [R1+0x4d8] ;  /* 0x0004d80001117983 */ /* 0x000ee40000300800 */
[----:B------:R-:W3:Y:S01]  /*95d00*/  LDL.LU R26, [R1+0x4e4] ;  /* 0x0004e400011a7983 */ /* 0x000ee20000300800 */
[----:B------:R-:W3:Y:S04]  /*95d10*/  LDL.LU R27, [R1+0x4e8] ;  /* 0x0004e800011b7983 */ /* 0x000ee80000300800 */
[----:B0-----:R-:W3:Y:S01]  /*95d20*/  LDL.LU R6, [R1+0x4f4] ;  /* 0x0004f40001067983 */ /* 0x001ee20000300800 */
[----:B------:R-:W3:Y:S02]  /*95d30*/  LDL.LU R24, [R1+0x4f8] ;  /* 0x0004f80001187983 */ /* 0x000ee40000300800 */
[----:B------:R-:W3:Y:S02]  /*95d40*/  LDL.LU R25, [R1+0x504] ;  /* 0x0005040001197983 */ /* 0x000ee40000300800 */
[----:B----4-:R-:W-:-:S05]  /*95d50*/  FMUL R16, R5, R16 ;  /* 0x0000001005107220 */ /* 0x010fca0000400000 */
[----:B------:R0:W-:Y:S01]  /*95d60*/  STL [R1+0x152c], R16 ;  /* 0x00152c1001007387 */ /* 0x0001e20000100800 */
[----:B------:R-:W4:Y:S02]  /*95d70*/  LDL.LU R29, [R1+0x508] ;  /* 0x00050800011d7983 */ /* 0x000f240000300800 */
[----:B------:R-:W4:Y:S01]  /*95d80*/  LDL.LU R20, [R1+0x510] ;  /* 0x0005100001147983 */ /* 0x000f220000300800 */
[----:B0-----:R-:W4:Y:S01]  /*95d90*/  LDL.LU R16, [R1+0x518] ;  /* 0x0005180001107983 */ /* 0x001f220000300800 */
[C---:B--2---:R-:W-:Y:S02]  /*95da0*/  FMUL R21, R5.reuse, R21 ;  /* 0x0000001505157220 */ /* 0x044fe40000400000 */
[C---:B-----5:R-:W-:Y:S02]  /*95db0*/  FMUL R12, R5.reuse, R12 ;  /* 0x0000000c050c7220 */ /* 0x060fe40000400000 */
[C---:B------:R-:W-:Y:S02]  /*95dc0*/  FMUL R2, R5.reuse, R2 ;  /* 0x0000000205027220 */ /* 0x040fe40000400000 */
[C---:B------:R-:W-:Y:S01]  /*95dd0*/  FMUL R3, R5.reuse, R3 ;  /* 0x0000000305037220 */ /* 0x040fe20000400000 */
[----:B------:R0:W-:Y:S01]  /*95de0*/  STL [R1+0x1528], R21 ;  /* 0x0015281501007387 */ /* 0x0001e20000100800 */
[----:B------:R-:W-:-:S03]  /*95df0*/  FMUL R11, R5, R11 ;  /* 0x0000000b050b7220 */ /* 0x000fc60000400000 */
[----:B0-----:R-:W2:Y:S01]  /*95e00*/  LDL.LU R21, [R1+0x2e30] ;  /* 0x002e300001157983 */ /* 0x001ea20000300800 */
[----:B------:R0:W-:Y:S03]  /*95e10*/  STL [R1+0x1524], R12 ;  /* 0x0015240c01007387 */ /* 0x0001e60000100800 */
[----:B0-----:R-:W5:Y:S01]  /*95e20*/  LDL.LU R12, [R1+0x2e2c] ;  /* 0x002e2c00010c7983 */ /* 0x001f620000300800 */
[----:B------:R0:W-:Y:S03]  /*95e30*/  STL [R1+0x1520], R2 ;  /* 0x0015200201007387 */ /* 0x0001e60000100800 */
[----:B0-----:R-:W2:Y:S01]  /*95e40*/  LDL.LU R2, [R1+0x2e28] ;  /* 0x002e280001027983 */ /* 0x001ea20000300800 */
[----:B------:R0:W-:Y:S02]  /*95e50*/  STL [R1+0x151c], R3 ;  /* 0x00151c0301007387 */ /* 0x0001e40000100800 */
[C---:B------:R-:W-:Y:S01]  /*95e60*/  FMUL R8, R5.reuse, R8 ;  /* 0x0000000805087220 */ /* 0x040fe20000400000 */
[----:B0-----:R-:W2:Y:S01]  /*95e70*/  LDL.LU R3, [R1+0x2e24] ;  /* 0x002e240001037983 */ /* 0x001ea20000300800 */
        /* <DEDUP_REMOVED lines=12> */
[C---:B---3--:R-:W-:Y:S02]  /*95f40*/  FMUL R13, R5.reuse, R10 ;  /* 0x0000000a050d7220 */ /* 0x048fe40000400000 */
[C---:B0-----:R-:W-:Y:S02]  /*95f50*/  FMUL R4, R5.reuse, R28 ;  /* 0x0000001c05047220 */ /* 0x041fe40000400000 */
[C---:B------:R-:W-:Y:S01]  /*95f60*/  FMUL R10, R5.reuse, R14 ;  /* 0x0000000e050a7220 */ /* 0x040fe20000400000 */
[----:B------:R0:W-:Y:S02]  /*95f70*/  STL [R1+0x458], R13 ;  /* 0x0004580d01007387 */ /* 0x0001e40000100800 */
[----:B------:R1:W-:Y:S02]  /*95f80*/  STL [R1+0x454], R4 ;  /* 0x0004540401007387 */ /* 0x0003e40000100800 */
[----:B------:R3:W-:Y:S02]  /*95f90*/  STL [R1+0x33c], R10 ;  /* 0x00033c0a01007387 */ /* 0x0007e40000100800 */
[----:B0-----:R-:W-:-:S02]  /*95fa0*/  FMUL R13, R5, R22 ;  /* 0x00000016050d7220 */ /* 0x001fc40000400000 */
[C---:B-1----:R-:W-:Y:S02]  /*95fb0*/  FMUL R4, R5.reuse, R19 ;  /* 0x0000001305047220 */ /* 0x042fe40000400000 */
[C---:B---3--:R-:W-:Y:S01]  /*95fc0*/  FMUL R10, R5.reuse, R0 ;  /* 0x00000000050a7220 */ /* 0x048fe20000400000 */
[----:B------:R-:W-:Y:S01]  /*95fd0*/  STL [R1+0x338], R13 ;  /* 0x0003380d01007387 */ /* 0x000fe20000100800 */
[----:B------:R-:W3:Y:S02]  /*95fe0*/  LDL.LU R0, [R1+0x440] ;  /* 0x0004400001007983 */ /* 0x000ee40000300800 */
[----:B------:R0:W-:Y:S02]  /*95ff0*/  STL [R1+0x334], R4 ;  /* 0x0003340401007387 */ /* 0x0001e40000100800 */
[----:B------:R1:W-:Y:S02]  /*96000*/  STL [R1+0x330], R10 ;  /* 0x0003300a01007387 */ /* 0x0003e40000100800 */
[----:B0-----:R-:W-:-:S02]  /*96010*/  FMUL R4, R5, R15 ;  /* 0x0000000f05047220 */ /* 0x001fc40000400000 */
[C---:B------:R-:W-:Y:S02]  /*96020*/  FMUL R13, R5.reuse, R18 ;  /* 0x00000012050d7220 */ /* 0x040fe40000400000 */
[C---:B-1----:R-:W-:Y:S01]  /*96030*/  FMUL R10, R5.reuse, R23 ;  /* 0x00000017050a7220 */ /* 0x042fe20000400000 */
[----:B------:R0:W-:Y:S02]  /*96040*/  STL [R1+0x32c], R4 ;  /* 0x00032c0401007387 */ /* 0x0001e40000100800 */
[----:B------:R1:W-:Y:S02]  /*96050*/  STL [R1+0x328], R13 ;  /* 0x0003280d01007387 */ /* 0x0003e40000100800 */
[----:B------:R1:W-:Y:S02]  /*96060*/  STL [R1+0x324], R10 ;  /* 0x0003240a01007387 */ /* 0x0003e40000100800 */
[C---:B0-----:R-:W-:Y:S02]  /*96070*/  FMUL R4, R5.reuse, R17 ;  /* 0x0000001105047220 */ /* 0x041fe40000400000 */
[----:B-1----:R-:W-:-:S02]  /*96080*/  FMUL R13, R5, R26 ;  /* 0x0000001a050d7220 */ /* 0x002fc40000400000 */
[C---:B------:R-:W-:Y:S01]  /*96090*/  FMUL R10, R5.reuse, R27 ;  /* 0x0000001b050a7220 */ /* 0x040fe20000400000 */
[----:B------:R0:W-:Y:S02]  /*960a0*/  STL [R1+0x320], R4 ;  /* 0x0003200401007387 */ /* 0x0001e40000100800 */
[----:B------:R-:W-:Y:S01]  /*960b0*/  STL [R1+0xd8], R13 ;  /* 0x0000d80d01007387 */ /* 0x000fe20000100800 */
[----:B------:R-:W-:Y:S02]  /*960c0*/  MOV R9, c[0x0][0x1c8] ;  /* 0x0000720000097a02 */ /* 0x000fe40000000f00 */
[----:B------:R-:W-:Y:S01]  /*960d0*/  MOV R8, c[0x0][0x1c8] ;  /* 0x0000720000087a02 */ /* 0x000fe20000000f00 */
[----:B0-----:R-:W-:Y:S02]  /*960e0*/  FMUL R4, R5, R6 ;  /* 0x0000000605047220 */ /* 0x001fe40000400000 */
[----:B------:R-:W3:Y:S01]  /*960f0*/  LDL.LU R6, [R1+0x44c] ;  /* 0x00044c0001067983 */ /* 0x000ee20000300800 */
[----:B------:R0:W-:Y:S02]  /*96100*/  STL [R1+0xd4], R10 ;  /* 0x0000d40a01007387 */ /* 0x0001e40000100800 */
[----:B------:R1:W-:Y:S02]  /*96110*/  STL [R1+0xd0], R4 ;  /* 0x0000d00401007387 */ /* 0x0003e40000100800 */
[----:B------:R-:W-:-:S02]  /*96120*/  IMAD R9, R9, 0xc9, RZ ;  /* 0x000000c909097824 */ /* 0x000fc400078e02ff */
[----:B------:R-:W-:Y:S02]  /*96130*/  IMAD R8, R8, 0x324, RZ ;  /* 0x0000032408087824 */ /* 0x000fe400078e02ff */
[C---:B0-----:R-:W-:Y:S02]  /*96140*/  FMUL R10, R5.reuse, R24 ;  /* 0x00000018050a7220 */ /* 0x041fe40000400000 */
[----:B-1----:R-:W-:-:S03]  /*96150*/  FMUL R4, R5, R25 ;  /* 0x0000001905047220 */ /* 0x002fc60000400000 */
[----:B------:R0:W-:Y:S02]  /*96160*/  STL [R1+0xcc], R10 ;  /* 0x0000cc0a01007387 */ /* 0x0001e40000100800 */
[----:B------:R1:W-:Y:S02]  /*96170*/  STL [R1+0xc8], R4 ;  /* 0x0000c80401007387 */ /* 0x0003e40000100800 */
[C---:B----4-:R-:W-:Y:S02]  /*96180*/  FMUL R13, R5.reuse, R29 ;  /* 0x0000001d050d7220 */ /* 0x050fe40000400000 */
[----:B0-----:R-:W-:-:S03]  /*96190*/  FMUL R10, R5, R20 ;  /* 0x00000014050a7220 */ /* 0x001fc60000400000 */
[----:B------:R2:W-:Y:S02]  /*961a0*/  STL [R1+0xc4], R13 ;  /* 0x0000c40d01007387 */ /* 0x0005e40000100800 */
[----:B------:R-:W-:Y:S02]  /*961b0*/  STL [R1+0x70], R10 ;  /* 0x0000700a01007387 */ /* 0x000fe40000100800 */
[----:B------:R-:W4:Y:S02]  /*961c0*/  LDL.LU R20, [R1+0x450] ;  /* 0x0004500001147983 */ /* 0x000f240000300800 */
[----:B-1----:R-:W-:-:S05]  /*961d0*/  FMUL R4, R5, R16 ;  /* 0x0000001005047220 */ /* 0x002fca0000400000 */
[----:B------:R-:W-:Y:S01]  /*961e0*/  STL [R1+0x64], R4 ;  /* 0x0000640401007387 */ /* 0x000fe20000100800 */
[----:B--2---:R-:W-:Y:S01]  /*961f0*/  LEA.HI.X.SX32 R13, R9, R3, 0x1, P5 ;  /* 0x00000003090d7211 */ /* 0x004fe200028f0eff */
[----:B------:R-:W-:Y:S01]  /*96200*/  IADD3 R14, P5, R8, R2, RZ ;  /* 0x00000002080e7210 */ /* 0x000fe20007fbe0ff */
[----:B-----5:R-:W0:Y:S04]  /*96210*/  MUFU.RCP R11, R11 ;  /* 0x0000000b000b7308 */ /* 0x020e280000001000 */
[----:B------:R-:W-:Y:S01]  /*96220*/  STL [R1+0x2e18], R14 ;  /* 0x002e180e01007387 */ /* 0x000fe20000100800 */
[----:B------:R-:W-:Y:S02]  /*96230*/  STL.64 [R1+0x9d8], R12 ;  /* 0x0009d80c01007387 */ /* 0x000fe40000100a00 */
[----:B------:R1:W-:Y:S02]  /*96240*/  STL [R1+0x2e14], R2 ;  /* 0x002e140201007387 */ /* 0x0003e40000100800 */
[----:B------:R-:W-:Y:S02]  /*96250*/  STL [R1+0x2e10], R3 ;  /* 0x002e100301007387 */ /* 0x000fe40000100800 */
[C---:B-1----:R-:W-:Y:S01]  /*96260*/  FMUL R2, R21.reuse, R7 ;  /* 0x0000000715027220 */ /* 0x042fe20000400000 */
[----:B0-----:R0:W-:Y:S04]  /*96270*/  STL [R1+0x2e1c], R11 ;  /* 0x002e1c0b01007387 */ /* 0x0011e80000100800 */
[----:B0-----:R-:W2:Y:S01]  /*96280*/  LDL.LU R11, [R1+0x45c] ;  /* 0x00045c00010b7983 */ /* 0x001ea20000300800 */
[----:B------:R-:W5:Y:S02]  /*96290*/  LDL.LU R14, [R1+0x460] ;  /* 0x00046000010e7983 */ /* 0x000f640000300800 */
[----:B------:R0:W-:Y:S02]  /*962a0*/  STL [R1+0x14f8], R2 ;  /* 0x0014f80201007387 */ /* 0x0001e40000100800 */
[----:B0-----:R-:W5:Y:S01]  /*962b0*/  LDL.LU R2, [R1+0x46c] ;  /* 0x00046c0001027983 */ /* 0x001f620000300800 */
[----:B------:R-:W5:Y:S02]  /*962c0*/  LDL.LU R3, [R1+0x470] ;  /* 0x0004700001037983 */ /* 0x000f640000300800 */
[----:B------:R-:W5:Y:S02]  /*962d0*/  LDL.LU R7, [R1+0x47c] ;  /* 0x00047c0001077983 */ /* 0x000f640000300800 */
[----:B------:R-:W5:Y:S01]  /*962e0*/  LDL.LU R10, [R1+0x480] ;  /* 0x00048000010a7983 */ /* 0x000f620000300800 */
[----:B------:R-:W5:Y:S01]  /*962f0*/  LDL.LU R4, [R1+0x48c] ;  /* 0x00048c0001047983 */ /* 0x000f620000300800 */
[----:B------:R-:W5:Y:S02]  /*96300*/  LDL.LU R16, [R1+0x490] ;  /* 0x0004900001107983 */ /* 0x000f640000300800 */
        /* <DEDUP_REMOVED lines=10> */
[----:B------:R-:W3:Y:S02]  /*963b0*/  LDL.LU R19, [R1+0x4dc] ;  /* 0x0004dc0001137983 */ /* 0x000ee40000300800 */
[----:B0-----:R-:W-:-:S05]  /*963c0*/  FMUL R0, R21, R6 ;  /* 0x0000000615007220 */ /* 0x001fca0000400000 */
[----:B------:R0:W-:Y:S01]  /*963d0*/  STL [R1+0x14f0], R0 ;  /* 0x0014f00001007387 */ /* 0x0001e20000100800 */
[----:B------:R-:W3:Y:S02]  /*963e0*/  LDL.LU R18, [R1+0x4e0] ;  /* 0x0004e00001127983 */ /* 0x000ee40000300800 */
[----:B------:R-:W3:Y:S02]  /*963f0*/  LDL.LU R23, [R1+0x4ec] ;  /* 0x0004ec0001177983 */ /* 0x000ee40000300800 */
[----:B------:R-:W3:Y:S01]  /*96400*/  LDL.LU R17, [R1+0x4f0] ;  /* 0x0004f00001117983 */ /* 0x000ee20000300800 */
[----:B------:R-:W3:Y:S01]  /*96410*/  LDL.LU R26, [R1+0x4fc] ;  /* 0x0004fc00011a7983 */ /* 0x000ee20000300800 */
[----:B------:R-:W3:Y:S02]  /*96420*/  LDL.LU R27, [R1+0x500] ;  /* 0x00050000011b7983 */ /* 0x000ee40000300800 */
[----:B------:R-:W3:Y:S01]  /*96430*/  LDL.LU R24, [R1+0x50c] ;  /* 0x00050c0001187983 */ /* 0x000ee20000300800 */
[----:B0-----:R-:W3:Y:S01]  /*96440*/  LDL.LU R0, [R1+0x514] ;  /* 0x0005140001007983 */ /* 0x001ee20000300800 */
[----:B------:R-:W3:Y:S02]  /*96450*/  LDL.LU R25, [R1+0x51c] ;  /* 0x00051c0001197983 */ /* 0x000ee40000300800 */
[----:B------:R-:W3:Y:S02]  /*96460*/  LDL.LU R29, [R1+0x520] ;  /* 0x00052000011d7983 */ /* 0x000ee40000300800 */
[----:B----4-:R-:W-:-:S05]  /*96470*/  FMUL R6, R21, R20 ;  /* 0x0000001415067220 */ /* 0x010fca0000400000 */
[----:B------:R0:W-:Y:S04]  /*96480*/  STL [R1+0x14ec], R6 ;  /* 0x0014ec0601007387 */ /* 0x0001e80000100800 */
[----:B0-----:R-:W4:Y:S01]  /*96490*/  LDL.LU R6, [R1+0x524] ;  /* 0x0005240001067983 */ /* 0x001f220000300800 */
[----:B------:R-:W4:Y:S02]  /*964a0*/  LDL.LU R20, [R1+0x528] ;  /* 0x0005280001147983 */ /* 0x000f240000300800 */
[C---:B--2---:R-:W-:Y:S02]  /*964b0*/  FMUL R11, R21.reuse, R11 ;  /* 0x0000000b150b7220 */ /* 0x044fe40000400000 */
[----:B-----5:R-:W-:-:S03]  /*964c0*/  FMUL R14, R21, R14 ;  /* 0x0000000e150e7220 */ /* 0x020fc60000400000 */
[----:B------:R0:W-:Y:S01]  /*964d0*/  STL [R1+0x14e8], R11 ;  /* 0x0014e80b01007387 */ /* 0x0001e20000100800 */
[C---:B------:R-:W-:Y:S02]  /*964e0*/  FMUL R2, R21.reuse, R2 ;  /* 0x0000000215027220 */ /* 0x040fe40000400000 */
[C---:B------:R-:W-:Y:S01]  /*964f0*/  FMUL R3, R21.reuse, R3 ;  /* 0x0000000315037220 */ /* 0x040fe20000400000 */
[----:B0-----:R-:W2:Y:S01]  /*96500*/  LDL.LU R11, [R1+0x2e1c] ;  /* 0x002e1c00010b7983 */ /* 0x001ea20000300800 */
[----:B------:R0:W-:Y:S02]  /*96510*/  STL [R1+0x14e4], R14 ;  /* 0x0014e40e01007387 */ /* 0x0001e40000100800 */
[C---:B------:R-:W-:Y:S01]  /*96520*/  FMUL R7, R21.reuse, R7 ;  /* 0x0000000715077220 */ /* 0x040fe20000400000 */
        /* <DEDUP_REMOVED lines=17> */
[C---:B---3--:R-:W-:Y:S02]  /*96640*/  FMUL R8, R21.reuse, R9 ;  /* 0x0000000915087220 */ /* 0x048fe40000400000 */
[C---:B------:R-:W-:Y:S01]  /*96650*/  FMUL R9, R21.reuse, R5 ;  /* 0x0000000515097220 */ /* 0x040fe20000400000 */
[----:B------:R0:W-:Y:S02]  /*96660*/  STL [R1+0x41c], R15 ;  /* 0x00041c0f01007387 */ /* 0x0001e40000100800 */
[----:B------:R1:W-:Y:S02]  /*96670*/  STL [R1+0x418], R8 ;  /* 0x0004180801007387 */ /* 0x0003e40000100800 */
[----:B------:R-:W-:-:S02]  /*96680*/  FMUL R5, R21, R12 ;  /* 0x0000000c15057220 */ /* 0x000fc40000400000 */
[C---:B0-----:R-:W-:Y:S02]  /*96690*/  FMUL R15, R21.reuse, R28 ;  /* 0x0000001c150f7220 */ /* 0x041fe40000400000 */
[----:B-1----:R-:W-:-:S03]  /*966a0*/  FMUL R8, R21, R13 ;  /* 0x0000000d15087220 */ /* 0x002fc60000400000 */
[----:B------:R-:W-:Y:S01]  /*966b0*/  STL [R1+0x414], R15 ;  /* 0x0004140f01007387 */ /* 0x000fe20000100800 */
[----:B------:R0:W-:Y:S02]  /*966c0*/  STL [R1+0x2fc], R9 ;  /* 0x0002fc0901007387 */ /* 0x0001e40000100800 */
[----:B------:R-:W3:Y:S02]  /*966d0*/  LDL.LU R12, [R1+0x530] ;  /* 0x00053000010c7983 */ /* 0x000ee40000300800 */
[----:B------:R-:W-:Y:S01]  /*966e0*/  STL [R1+0x2f8], R8 ;  /* 0x0002f80801007387 */ /* 0x000fe20000100800 */
[----:B------:R1:W-:Y:S01]  /*966f0*/  STL [R1+0x2f4], R5 ;  /* 0x0002f40501007387 */ /* 0x0003e20000100800 */
[C---:B0-----:R-:W-:Y:S02]  /*96700*/  FMUL R9, R21.reuse, R22 ;  /* 0x0000001615097220 */ /* 0x041fe40000400000 */
[C---:B-1----:R-:W-:Y:S02]  /*96710*/  FMUL R5, R21.reuse, R19 ;  /* 0x0000001315057220 */ /* 0x042fe40000400000 */
[C---:B------:R-:W-:Y:S01]  /*96720*/  FMUL R8, R21.reuse, R18 ;  /* 0x0000001215087220 */ /* 0x040fe20000400000 */
[----:B------:R0:W-:Y:S02]  /*96730*/  STL [R1+0x2f0], R9 ;  /* 0x0002f00901007387 */ /* 0x0001e40000100800 */
[----:B------:R1:W-:Y:S02]  /*96740*/  STL [R1+0x2ec], R5 ;  /* 0x0002ec0501007387 */ /* 0x0003e40000100800 */
[----:B------:R1:W-:Y:S01]  /*96750*/  STL [R1+0x2e8], R8 ;  /* 0x0002e80801007387 */ /* 0x0003e20000100800 */
[----:B0-----:R-:W-:-:S02]  /*96760*/  FMUL R9, R21, R23 ;  /* 0x0000001715097220 */ /* 0x001fc40000400000 */
[C---:B-1----:R-:W-:Y:S02]  /*96770*/  FMUL R5, R21.reuse, R17 ;  /* 0x0000001115057220 */ /* 0x042fe40000400000 */
[C---:B------:R-:W-:Y:S01]  /*96780*/  FMUL R8, R21.reuse, R26 ;  /* 0x0000001a15087220 */ /* 0x040fe20000400000 */
[----:B------:R0:W-:Y:S02]  /*96790*/  STL [R1+0x2e4], R9 ;  /* 0x0002e40901007387 */ /* 0x0001e40000100800 */
[----:B------:R1:W-:Y:S01]  /*967a0*/  STL [R1+0x2e0], R5 ;  /* 0x0002e00501007387 */ /* 0x0003e20000100800 */
[----:B------:R-:W-:Y:S01]  /*967b0*/  MOV R4, c[0x0][0x1c8] ;  /* 0x0000720000047a02 */ /* 0x000fe20000000f00 */
[----:B------:R4:W-:Y:S01]  /*967c0*/  STL [R1+0x80], R8 ;  /* 0x0000800801007387 */ /* 0x0009e20000100800 */
[C---:B0-----:R-:W-:Y:S02]  /*967d0*/  FMUL R9, R21.reuse, R27 ;  /* 0x0000001b15097220 */ /* 0x041fe40000400000 */
[----:B-1----:R-:W-:-:S02]  /*967e0*/  FMUL R5, R21, R24 ;  /* 0x0000001815057220 */ /* 0x002fc40000400000 */
[C---:B----4-:R-:W-:Y:S01]  /*967f0*/  FMUL R8, R21.reuse, R0 ;  /* 0x0000000015087220 */ /* 0x050fe20000400000 */
[----:B------:R-:W-:Y:S01]  /*96800*/  STL [R1+0x7c], R9 ;  /* 0x00007c0901007387 */ /* 0x000fe20000100800 */
[----:B------:R-:W4:Y:S02]  /*96810*/  LDL.LU R0, [R1+0x534] ;  /* 0x0005340001007983 */ /* 0x000f240000300800 */
[----:B------:R0:W-:Y:S02]  /*96820*/  STL [R1+0x78], R5 ;  /* 0x0000780501007387 */ /* 0x0001e40000100800 */
[----:B------:R-:W-:Y:S01]  /*96830*/  IMAD R4, R4, 0x192, RZ ;  /* 0x0000019204047824 */ /* 0x000fe200078e02ff */
[----:B------:R1:W-:Y:S01]  /*96840*/  STL [R1+0x74], R8 ;  /* 0x0000740801007387 */ /* 0x0003e20000100800 */
[----:B------:R-:W-:Y:S02]  /*96850*/  IMAD.MOV.U32 R10, RZ, RZ, c[0x0][0x1c8] ;  /* 0x00007200ff0a7624 */ /* 0x000fe400078e00ff */
[----:B------:R-:W-:-:S02]  /*96860*/  FMUL R6, R21, R6 ;  /* 0x0000000615067220 */ /* 0x000fc40000400000 */
[C---:B0-----:R-:W-:Y:S02]  /*96870*/  FMUL R5, R21.reuse, R25 ;  /* 0x0000001915057220 */ /* 0x041fe40000400000 */
[----:B-1----:R-:W-:-:S03]  /*96880*/  FMUL R8, R21, R29 ;  /* 0x0000001d15087220 */ /* 0x002fc60000400000 */
[----:B------:R0:W-:Y:S01]  /*96890*/  STL [R1+0x6c], R5 ;  /* 0x00006c0501007387 */ /* 0x0001e20000100800 */
[----:B------:R-:W-:Y:S02]  /*968a0*/  IMAD R10, R10, 0x326, RZ ;  /* 0x000003260a0a7824 */ /* 0x000fe400078e02ff */
[----:B------:R-:W-:Y:S02]  /*968b0*/  STL [R1+0x68], R8 ;  /* 0x0000680801007387 */ /* 0x000fe40000100800 */
[----:B------:R1:W-:Y:S02]  /*968c0*/  STL [R1+0x60], R6 ;  /* 0x0000600601007387 */ /* 0x0003e40000100800 */
[----:B0-----:R-:W-:Y:S01]  /*968d0*/  FMUL R5, R21, R20 ;  /* 0x0000001415057220 */ /* 0x001fe20000400000 */
[----:B-1----:R-:W4:Y:S04]  /*968e0*/  LDL.LU R6, [R1+0x538] ;  /* 0x0005380001067983 */ /* 0x002f280000300800 */
[----:B------:R-:W-:Y:S01]  /*968f0*/  STL [R1+0x5c], R5 ;  /* 0x00005c0501007387 */ /* 0x000fe20000100800 */
[----:B--2---:R-:W-:Y:S01]  /*96900*/  LEA.HI.X.SX32 R15, R4, R3, 0x1, P5 ;  /* 0x00000003040f7211 */ /* 0x004fe200028f0eff */
[----:B-----5:R-:W0:Y:S04]  /*96910*/  MUFU.RCP R7, R7 ;  /* 0x0000000700077308 */ /* 0x020e280000001000 */
[----:B------:R1:W-:Y:S02]  /*96920*/  STL.64 [R1+0x9e8], R14 ;  /* 0x0009e80e01007387 */ /* 0x0003e40000100a00 */
[----:B-1----:R-:W-:-:S05]  /*96930*/  IADD3 R14, P5, R10, R2, RZ ;  /* 0x000000020a0e7210 */ /* 0x002fca0007fbe0ff */
[----:B------:R-:W-:Y:S01]  /*96940*/  STL [R1+0x2e04], R14 ;  /* 0x002e040e01007387 */ /* 0x000fe20000100800 */
[----:B------:R1:W-:Y:S02]  /*96950*/  STL [R1+0x2e00], R2 ;  /* 0x002e000201007387 */ /* 0x0003e40000100800 */
[----:B------:R-:W-:Y:S02]  /*96960*/  STL [R1+0x2dfc], R3 ;  /* 0x002dfc0301007387 */ /* 0x000fe40000100800 */
[----:B0-----:R0:W-:Y:S02]  /*96970*/  STL [R1+0x2e08], R7 ;  /* 0x002e080701007387 */ /* 0x0011e40000100800 */
[C---:B-1----:R-:W-:Y:S01]  /*96980*/  FMUL R2, R11.reuse, R16 ;  /* 0x000000100b027220 */ /* 0x042fe20000400000 */
[----:B0-----:R-:W2:Y:S01]  /*96990*/  LDL.LU R7, [R1+0x53c] ;  /* 0x00053c0001077983 */ /* 0x001ea20000300800 */
[----:B------:R-:W5:Y:S03]  /*969a0*/  LDL.LU R14, [R1+0x540] ;  /* 0x00054000010e7983 */ /* 0x000f660000300800 */
        /* <DEDUP_REMOVED lines=10> */
[----:B------:R-:W3:Y:S03]  /*96a50*/  LDL.LU R10, [R1+0x580] ;  /* 0x00058000010a7983 */ /* 0x000ee60000300800 */
[----:B0-----:R-:W3:Y:S01]  /*96a60*/  LDL.LU R4, [R1+0x588] ;  /* 0x0005880001047983 */ /* 0x001ee20000300800 */
[----:B------:R-:W3:Y:S02]  /*96a70*/  LDL.LU R28, [R1+0x590] ;  /* 0x00059000011c7983 */ /* 0x000ee40000300800 */
[----:B------:R-:W3:Y:S02]  /*96a80*/  LDL.LU R21, [R1+0x598] ;  /* 0x0005980001157983 */ /* 0x000ee40000300800 */
[----:B------:R-:W3:Y:S01]  /*96a90*/  LDL.LU R9, [R1+0x5a0] ;  /* 0x0005a00001097983 */ /* 0x000ee20000300800 */
[----:B------:R-:W3:Y:S01]  /*96aa0*/  LDL.LU R13, [R1+0x5a8] ;  /* 0x0005a800010d7983 */ /* 0x000ee20000300800 */
[----:B------:R-:W3:Y:S02]  /*96ab0*/  LDL.LU R12, [R1+0x5b0] ;  /* 0x0005b000010c7983 */ /* 0x000ee40000300800 */
[----:B------:R-:W3:Y:S02]  /*96ac0*/  LDL.LU R22, [R1+0x5b8] ;  /* 0x0005b80001167983 */ /* 0x000ee40000300800 */
[----:B------:R-:W3:Y:S02]  /*96ad0*/  LDL.LU R19, [R1+0x5c0] ;  /* 0x0005c00001137983 */ /* 0x000ee40000300800 */
[----:B----4-:R-:W-:-:S05]  /*96ae0*/  FMUL R0, R11, R0 ;  /* 0x000000000b007220 */ /* 0x010fca0000400000 */
[----:B------:R0:W-:Y:S01]  /*96af0*/  STL [R1+0x14b0], R0 ;  /* 0x0014b00001007387 */ /* 0x0001e20000100800 */
[----:B------:R-:W4:Y:S02]  /*96b00*/  LDL.LU R18, [R1+0x5c8] ;  /* 0x0005c80001127983 */ /* 0x000f240000300800 */
[----:B------:R-:W3:Y:S02]  /*96b10*/  LDL.LU R23, [R1+0x5d0] ;  /* 0x0005d00001177983 */ /* 0x000ee40000300800 */
[----:B------:R-:W3:Y:S01]  /*96b20*/  LDL.LU R17, [R1+0x5d8] ;  /* 0x0005d80001117983 */ /* 0x000ee20000300800 */
[----:B------:R-:W3:Y:S01]  /*96b30*/  LDL.LU R26, [R1+0x5e0] ;  /* 0x0005e000011a7983 */ /* 0x000ee20000300800 */
[----:B------:R-:W3:Y:S02]  /*96b40*/  LDL.LU R27, [R1+0x5ec] ;  /* 0x0005ec00011b7983 */ /* 0x000ee40000300800 */
[----:B------:R-:W3:Y:S02]  /*96b50*/  LDL.LU R24, [R1+0x5f4] ;  /* 0x0005f40001187983 */ /* 0x000ee40000300800 */
[----:B------:R-:W3:Y:S01]  /*96b60*/  LDL.LU R25, [R1+0x600] ;  /* 0x0006000001197983 */ /* 0x000ee20000300800 */
[----:B------:R-:W3:Y:S01]  /*96b70*/  LDL.LU R29, [R1+0x608] ;  /* 0x00060800011d7983 */ /* 0x000ee20000300800 */
[----:B0-----:R-:W3:Y:S02]  /*96b80*/  LDL.LU R0, [R1+0x610] ;  /* 0x0006100001007983 */ /* 0x001ee40000300800 */
[----:B------:R-:W-:-:S05]  /*96b90*/  FMUL R6, R11, R6 ;  /* 0x000000060b067220 */ /* 0x000fca0000400000 */
[----:B------:R0:W-:Y:S04]  /*96ba0*/  STL [R1+0x14ac], R6 ;  /* 0x0014ac0601007387 */ /* 0x0001e80000100800 */
[----:B0-----:R-:W4:Y:S01]  /*96bb0*/  LDL.LU R6, [R1+0x618] ;  /* 0x0006180001067983 */ /* 0x001f220000300800 */
        /* <DEDUP_REMOVED lines=11> */
[----:B------:R0:W-:Y:S03]  /*96c70*/  STL [R1+0x1494], R3 ;  /* 0x0014940301007387 */ /* 0x0001e60000100800 */
[----:B0-----:R-:W2:Y:S01]  /*96c80*/  LDL.LU R3, [R1+0x2dfc] ;  /* 0x002dfc0001037983 */ /* 0x001ea20000300800 */
[----:B------:R0:W-:Y:S03]  /*96c90*/  STL [R1+0x410], R16 ;  /* 0x0004101001007387 */ /* 0x0001e60000100800 */
[----:B0-----:R-:W5:Y:S01]  /*96ca0*/  LDL.LU R16, [R1+0x2df8] ;  /* 0x002df80001107983 */ /* 0x001f620000300800 */
[----:B------:R-:W-:-:S02]  /*96cb0*/  FMUL R5, R11, R5 ;  /* 0x000000050b057220 */ /* 0x000fc40000400000 */
[C---:B------:R-:W-:Y:S02]  /*96cc0*/  FMUL R20, R11.reuse, R20 ;  /* 0x000000140b147220 */ /* 0x040fe40000400000 */
[C---:B------:R-:W-:Y:S02]  /*96cd0*/  FMUL R8, R11.reuse, R8 ;  /* 0x000000080b087220 */ /* 0x040fe40000400000 */
[C---:B------:R-:W-:Y:S01]  /*96ce0*/  FMUL R15, R11.reuse, R15 ;  /* 0x0000000f0b0f7220 */ /* 0x040fe20000400000 */
[----:B------:R-:W-:Y:S01]  /*96cf0*/  STL [R1+0x40c], R5 ;  /* 0x00040c0501007387 */ /* 0x000fe20000100800 */
[----:B------:R0:W-:Y:S03]  /*96d00*/  STL [R1+0x408], R20 ;  /* 0x0004081401007387 */ /* 0x0001e60000100800 */
[----:B0-----:R-:W5:Y:S01]  /*96d10*/  LDL.LU R20, [R1+0x544] ;  /* 0x0005440001147983 */ /* 0x001f620000300800 */
[----:B------:R-:W-:Y:S02]  /*96d20*/  STL [R1+0x404], R8 ;  /* 0x0004040801007387 */ /* 0x000fe40000100800 */
[----:B------:R3:W-:Y:S02]  /*96d30*/  STL [R1+0x400], R15 ;  /* 0x0004000f01007387 */ /* 0x0007e40000100800 */
[----:B---3--:R-:W-:-:S02]  /*96d40*/  FMUL R15, R11, R10 ;  /* 0x0000000a0b0f7220 */ /* 0x008fc40000400000 */
[C---:B------:R-:W-:Y:S02]  /*96d50*/  FMUL R10, R11.reuse, R4 ;  /* 0x000000040b0a7220 */ /* 0x040fe40000400000 */
[C---:B------:R-:W-:Y:S01]  /*96d60*/  FMUL R4, R11.reuse, R21 ;  /* 0x000000150b047220 */ /* 0x040fe20000400000 */
[----:B------:R0:W-:Y:S02]  /*96d70*/  STL [R1+0x3fc], R15 ;  /* 0x0003fc0f01007387 */ /* 0x0001e40000100800 */
[----:B------:R1:W-:Y:S02]  /*96d80*/  STL [R1+0x3f8], R10 ;  /* 0x0003f80a01007387 */ /* 0x0003e40000100800 */
[C---:B0-----:R-:W-:Y:S02]  /*96d90*/  FMUL R15, R11.reuse, R28 ;  /* 0x0000001c0b0f7220 */ /* 0x041fe40000400000 */
[C---:B-1----:R-:W-:Y:S02]  /*96da0*/  FMUL R10, R11.reuse, R9 ;  /* 0x000000090b0a7220 */ /* 0x042fe40000400000 */
[C---:B------:R-:W-:Y:S01]  /*96db0*/  FMUL R9, R11.reuse, R13 ;  /* 0x0000000d0b097220 */ /* 0x040fe20000400000 */
[----:B------:R-:W-:Y:S01]  /*96dc0*/  STL [R1+0x3f4], R15 ;  /* 0x0003f40f01007387 */ /* 0x000fe20000100800 */
[----:B------:R0:W-:Y:S02]  /*96dd0*/  STL [R1+0x2dc], R4 ;  /* 0x0002dc0401007387 */ /* 0x0001e40000100800 */
[----:B------:R4:W-:Y:S02]  /*96de0*/  STL [R1+0x2d8], R10 ;  /* 0x0002d80a01007387 */ /* 0x0009e40000100800 */
[----:B0-----:R-:W-:-:S02]  /*96df0*/  FMUL R4, R11, R12 ;  /* 0x0000000c0b047220 */ /* 0x001fc40000400000 */
[----:B------:R-:W3:Y:S01]  /*96e00*/  LDL.LU R12, [R1+0x54c] ;  /* 0x00054c00010c7983 */ /* 0x000ee20000300800 */
[----:B------:R0:W-:Y:S02]  /*96e10*/  STL [R1+0x2d0], R9 ;  /* 0x0002d00901007387 */ /* 0x0001e40000100800 */
[----:B------:R1:W-:Y:S02]  /*96e20*/  STL [R1+0x1cc], R4 ;  /* 0x0001cc0401007387 */ /* 0x0003e40000100800 */
[C---:B----4-:R-:W-:Y:S02]  /*96e30*/  FMUL R10, R11.reuse, R18 ;  /* 0x000000120b0a7220 */ /* 0x050fe40000400000 */
[C---:B0-----:R-:W-:Y:S02]  /*96e40*/  FMUL R9, R11.reuse, R22 ;  /* 0x000000160b097220 */ /* 0x041fe40000400000 */
[----:B-1----:R-:W-:-:S03]  /*96e50*/  FMUL R4, R11, R19 ;  /* 0x000000130b047220 */ /* 0x002fc60000400000 */
[----:B------:R0:W-:Y:S02]  /*96e60*/  STL [R1+0x1c8], R9 ;  /* 0x0001c80901007387 */ /* 0x0001e40000100800 */
[----:B------:R1:W-:Y:S02]  /*96e70*/  STL [R1+0x1c4], R4 ;  /* 0x0001c40401007387 */ /* 0x0003e40000100800 */
[----:B------:R4:W-:Y:S02]  /*96e80*/  STL [R1+0x1c0], R10 ;  /* 0x0001c00a01007387 */ /* 0x0009e40000100800 */
[C---:B0-----:R-:W-:Y:S02]  /*96e90*/  FMUL R9, R11.reuse, R23 ;  /* 0x000000170b097220 */ /* 0x041fe40000400000 */
[C---:B-1----:R-:W-:Y:S02]  /*96ea0*/  FMUL R4, R11.reuse, R17 ;  /* 0x000000110b047220 */ /* 0x042fe40000400000 */
[----:B----4-:R-:W-:Y:S01]  /*96eb0*/  FMUL R10, R11, R26 ;  /* 0x0000001a0b0a7220 */ /* 0x010fe20000400000 */
[----:B------:R0:W-:Y:S02]  /*96ec0*/  STL [R1+0x1bc], R9 ;  /* 0x0001bc0901007387 */ /* 0x0001e40000100800 */
[----:B------:R1:W-:Y:S01]  /*96ed0*/  STL [R1+0x58], R4 ;  /* 0x0000580401007387 */ /* 0x0003e20000100800 */
[----:B------:R-:W-:-:S02]  /*96ee0*/  MOV R8, c[0x0][0x1c8] ;  /* 0x0000720000087a02 */ /* 0x000fc40000000f00 */
[----:B------:R-:W-:Y:S01]  /*96ef0*/  MOV R5, c[0x0][0x1c8] ;  /* 0x0000720000057a02 */ /* 0x000fe20000000f00 */
[----:B------:R4:W-:Y:S01]  /*96f00*/  STL [R1+0x54], R10 ;  /* 0x0000540a01007387 */ /* 0x0009e20000100800 */
[C---:B0-----:R-:W-:Y:S02]  /*96f10*/  FMUL R9, R11.reuse, R27 ;  /* 0x0000001b0b097220 */ /* 0x041fe40000400000 */
[C---:B-1----:R-:W-:Y:S02]  /*96f20*/  FMUL R4, R11.reuse, R24 ;  /* 0x000000180b047220 */ /* 0x042fe40000400000 */
[----:B----4-:R-:W-:Y:S01]  /*96f30*/  FMUL R10, R11, R25 ;  /* 0x000000190b0a7220 */ /* 0x010fe20000400000 */
[----:B------:R0:W-:Y:S02]  /*96f40*/  STL [R1+0x50], R9 ;  /* 0x0000500901007387 */ /* 0x0001e40000100800 */
[----:B------:R1:W-:Y:S02]  /*96f50*/  STL [R1+0x4c], R4 ;  /* 0x00004c0401007387 */ /* 0x0003e40000100800 */
[----:B------:R-:W-:-:S02]  /*96f60*/  IMAD R8, R8, 0x193, RZ ;  /* 0x0000019308087824 */ /* 0x000fc400078e02ff */
[----:B------:R-:W-:Y:S01]  /*96f70*/  IMAD R5, R5, 0xca, RZ ;  /* 0x000000ca05057824 */ /* 0x000fe200078e02ff */
[----:B------:R-:W-:Y:S01]  /*96f80*/  STL [R1+0x40], R10 ;  /* 0x0000400a01007387 */ /* 0x000fe20000100800 */
[C---:B0-----:R-:W-:Y:S02]  /*96f90*/  FMUL R9, R11.reuse, R29 ;  /* 0x0000001d0b097220 */ /* 0x041fe40000400000 */
[C---:B-1----:R-:W-:Y:S02]  /*96fa0*/  FMUL R4, R11.reuse, R0 ;  /* 0x000000000b047220 */ /* 0x042fe40000400000 */
[----:B------:R-:W4:Y:S01]  /*96fb0*/  LDL.LU R0, [R1+0x554] ;  /* 0x0005540001007983 */ /* 0x000f220000300800 */
[----:B------:R-:W-:Y:S02]  /*96fc0*/  STL [R1+0x3c], R9 ;  /* 0x00003c0901007387 */ /* 0x000fe40000100800 */
[----:B------:R-:W-:Y:S02]  /*96fd0*/  FMUL R6, R11, R6 ;  /* 0x000000060b067220 */ /* 0x000fe40000400000 */
[----:B------:R0:W-:Y:S03]  /*96fe0*/  STL [R1+0x30], R4 ;  /* 0x0000300401007387 */ /* 0x0001e60000100800 */
[----:B------:R-:W-:Y:S01]  /*96ff0*/  STL [R1+0x24], R6 ;  /* 0x0000240601007387 */ /* 0x000fe20000100800 */
[----:B--2---:R-:W-:Y:S01]  /*97000*/  LEA.HI.X.SX32 R15, R8, R3, 0x1, P5 ;  /* 0x00000003080f7211 */ /* 0x004fe200028f0eff */
[----:B0-----:R-:W-:Y:S01]  /*97010*/  IADD3 R4, P5, R5, R2, RZ ;  /* 0x0000000205047210 */ /* 0x001fe20007fbe0ff */
[----:B-----5:R-:W0:Y:S04]  /*97020*/  MUFU.RCP R16, R16 ;  /* 0x0000001000107308 */ /* 0x020e280000001000 */
[----:B------:R-:W-:Y:S01]  /*97030*/  STL [R1+0x2dec], R4 ;  /* 0x002dec0401007387 */ /* 0x000fe20000100800 */
[----:B------:R-:W-:Y:S02]  /*97040*/  STL [R1+0x2de8], R2 ;  /* 0x002de80201007387 */ /* 0x000fe40000100800 */
[----:B------:R-:W-:Y:S02]  /*97050*/  STL.64 [R1+0x9e0], R14 ;  /* 0x0009e00e01007387 */ /* 0x000fe40000100a00 */
[----:B------:R-:W-:Y:S01]  /*97060*/  STL [R1+0x2de4], R3 ;  /* 0x002de40301007387 */ /* 0x000fe20000100800 */
[----:B0-----:R0:W-:Y:S04]  /*97070*/  STL [R1+0x2df0], R16 ;  /* 0x002df01001007387 */ /* 0x0011e80000100800 */
[----:B0-----:R-:W2:Y:S01]  /*97080*/  LDL.LU R16, [R1+0x564] ;  /* 0x0005640001107983 */ /* 0x001ea20000300800 */
[----:B------:R-:W-:-:S03]  /*97090*/  FMUL R2, R7, R20 ;  /* 0x0000001407027220 */ /* 0x000fc60000400000 */
[----:B--2---:R0:W-:Y:S02]  /*970a0*/  STL [R1+0x2df4], R16 ;  /* 0x002df41001007387 */ /* 0x0041e40000100800 */
[----:B------:R1:W-:Y:S02]  /*970b0*/  STL [R1+0x1478], R2 ;  /* 0x0014780201007387 */ /* 0x0003e40000100800 */
[----:B0-----:R-:W2:Y:S01]  /*970c0*/  LDL.LU R16, [R1+0x55c] ;  /* 0x00055c0001107983 */ /* 0x001ea20000300800 */
[----:B------:R-:W5:Y:S02]  /*970d0*/  LDL.LU R4, [R1+0x56c] ;  /* 0x00056c0001047983 */ /* 0x000f640000300800 */
[----:B-1----:R-:W5:Y:S02]  /*970e0*/  LDL.LU R2, [R1+0x574] ;  /* 0x0005740001027983 */ /* 0x002f640000300800 */
[----:B------:R-:W5:Y:S01]  /*970f0*/  LDL.LU R3, [R1+0x57c] ;  /* 0x00057c0001037983 */ /* 0x000f620000300800 */
[----:B------:R-:W5:Y:S01]  /*97100*/  LDL.LU R20, [R1+0x584] ;  /* 0x0005840001147983 */ /* 0x000f620000300800 */
[----:B---3--:R-:W-:-:S02]  /*97110*/  FMUL R8, R7, R12 ;  /* 0x0000000c07087220 */ /* 0x008fc40000400000 */
[----:B------:R-:W3:Y:S02]  /*97120*/  LDL.LU R13, [R1+0x58c] ;  /* 0x00058c00010d7983 */ /* 0x000ee40000300800 */
[----:B------:R-:W3:Y:S01]  /*97130*/  LDL.LU R6, [R1+0x594] ;  /* 0x0005940001067983 */ /* 0x000ee20000300800 */
[----:B------:R-:W3:Y:S01]  /*97140*/  LDL.LU R9, [R1+0x59c] ;  /* 0x00059c0001097983 */ /* 0x000ee20000300800 */
[----:B------:R-:W3:Y:S02]  /*97150*/  LDL.LU R5, [R1+0x5a4] ;  /* 0x0005a40001057983 */ /* 0x000ee40000300800 */
[----:B------:R0:W-:Y:S02]  /*97160*/  STL [R1+0x1470], R8 ;  /* 0x0014700801007387 */ /* 0x0001e40000100800 */
[C---:B----4-:R-:W-:Y:S01]  /*97170*/  FMUL R0, R7.reuse, R0 ;  /* 0x0000000007007220 */ /* 0x050fe20000400000 */
        /* <DEDUP_REMOVED lines=9> */
[----:B------:R-:W4:Y:S02]  /*97210*/  LDL.LU R15, [R1+0x5f0] ;  /* 0x0005f000010f7983 */ /* 0x000f240000300800 */
[----:B------:R-:W4:Y:S02]  /*97220*/  LDL.LU R18, [R1+0x5f8] ;  /* 0x0005f80001127983 */ /* 0x000f240000300800 */
[----:B------:R0:W-:Y:S01]  /*97230*/  STL [R1+0x1468], R0 ;  /* 0x0014680001007387 */ /* 0x0001e20000100800 */
[----:B------:R-:W4:Y:S01]  /*97240*/  LDL.LU R23, [R1+0x5fc] ;  /* 0x0005fc0001177983 */ /* 0x000f220000300800 */
[----:B------:R-:W4:Y:S02]  /*97250*/  LDL.LU R17, [R1+0x604] ;  /* 0x0006040001117983 */ /* 0x000f240000300800 */
[----:B------:R-:W4:Y:S02]  /*97260*/  LDL.LU R26, [R1+0x60c] ;  /* 0x00060c00011a7983 */ /* 0x000f240000300800 */
[----:B------:R-:W4:Y:S01]  /*97270*/  LDL.LU R27, [R1+0x614] ;  /* 0x00061400011b7983 */ /* 0x000f220000300800 */
[----:B------:R-:W4:Y:S01]  /*97280*/  LDL.LU R24, [R1+0x61c] ;  /* 0x00061c0001187983 */ /* 0x000f220000300800 */
[----:B------:R-:W4:Y:S02]  /*97290*/  LDL.LU R25, [R1+0x620] ;  /* 0x0006200001197983 */ /* 0x000f240000300800 */
[----:B------:R-:W4:Y:S01]  /*972a0*/  LDL.LU R12, [R1+0x624] ;  /* 0x00062400010c7983 */ /* 0x000f220000300800 */
[----:B0-----:R-:W4:Y:S01]  /*972b0*/  LDL.LU R0, [R1+0x628] ;  /* 0x0006280001007983 */ /* 0x001f220000300800 */
[----:B--2---:R-:W-:-:S05]  /*972c0*/  FMUL R16, R7, R16 ;  /* 0x0000001007107220 */ /* 0x004fca0000400000 */
[----:B------:R0:W-:Y:S04]  /*972d0*/  STL [R1+0x1460], R16 ;  /* 0x0014601001007387 */ /* 0x0001e80000100800 */
[----:B0-----:R-:W2:Y:S01]  /*972e0*/  LDL.LU R16, [R1+0x2df4] ;  /* 0x002df40001107983 */ /* 0x001ea20000300800 */
[C---:B-----5:R-:W-:Y:S02]  /*972f0*/  FMUL R4, R7.reuse, R4 ;  /* 0x0000000407047220 */ /* 0x060fe40000400000 */
[C---:B------:R-:W-:Y:S02]  /*97300*/  FMUL R2, R7.reuse, R2 ;  /* 0x0000000207027220 */ /* 0x040fe40000400000 */
[C---:B------:R-:W-:Y:S02]  /*97310*/  FMUL R3, R7.reuse, R3 ;  /* 0x0000000307037220 */ /* 0x040fe40000400000 */
[----:B------:R-:W-:-:S02]  /*97320*/  FMUL R20, R7, R20 ;  /* 0x0000001407147220 */ /* 0x000fc40000400000 */
[C---:B---3--:R-:W-:Y:S02]  /*97330*/  FMUL R13, R7.reuse, R13 ;  /* 0x0000000d070d7220 */ /* 0x048fe40000400000 */
[C---:B------:R-:W-:Y:S02]  /*97340*/  FMUL R6, R7.reuse, R6 ;  /* 0x0000000607067220 */ /* 0x040fe40000400000 */
[C---:B------:R-:W-:Y:S02]  /*97350*/  FMUL R9, R7.reuse, R9 ;  /* 0x0000000907097220 */ /* 0x040fe40000400000 */
[C---:B------:R-:W-:Y:S02]  /*97360*/  FMUL R5, R7.reuse, R5 ;  /* 0x0000000507057220 */ /* 0x040fe40000400000 */
[C---:B----4-:R-:W-:Y:S02]  /*97370*/  FMUL R10, R7.reuse, R10 ;  /* 0x0000000a070a7220 */ /* 0x050fe40000400000 */
[----:B--2---:R-:W-:-:S05]  /*97380*/  FMUL R16, R7, R16 ;  /* 0x0000001007107220 */ /* 0x004fca0000400000 */
[----:B------:R0:W-:Y:S04]  /*97390*/  STL [R1+0x1458], R16 ;  /* 0x0014581001007387 */ /* 0x0001e80000100800 */
[----:B0-----:R-:W2:Y:S01]  /*973a0*/  LDL.LU R16, [R1+0x2df0] ;  /* 0x002df00001107983 */ /* 0x001ea20000300800 */
[----:B------:R0:W-:Y:S03]  /*973b0*/  STL [R1+0x1454], R4 ;  /* 0x0014540401007387 */ /* 0x0001e60000100800 */
[----:B0-----:R-:W3:Y:S01]  /*973c0*/  LDL.LU R4, [R1+0x2dec] ;  /* 0x002dec0001047983 */ /* 0x001ee20000300800 */
[----:B------:R0:W-:Y:S03]  /*973d0*/  STL [R1+0x1448], R2 ;  /* 0x0014480201007387 */ /* 0x0001e60000100800 */
[----:B0-----:R-:W4:Y:S01]  /*973e0*/  LDL.LU R2, [R1+0x2de8] ;  /* 0x002de80001027983 */ /* 0x001f220000300800 */
[----:B------:R0:W-:Y:S03]  /*973f0*/  STL [R1+0x1440], R3 ;  /* 0x0014400301007387 */ /* 0x0001e60000100800 */
[----:B0-----:R-:W5:Y:S01]  /*97400*/  LDL.LU R3, [R1+0x2de4] ;  /* 0x002de40001037983 */ /* 0x001f620000300800 */
[----:B------:R0:W-:Y:S03]  /*97410*/  STL [R1+0x3ec], R20 ;  /* 0x0003ec1401007387 */ /* 0x0001e60000100800 */
[----:B0-----:R-:W2:Y:S01]  /*97420*/  LDL.LU R20, [R1+0x2de0] ;  /* 0x002de00001147983 */ /* 0x001ea20000300800 */
[----:B------:R-:W-:Y:S02]  /*97430*/  STL [R1+0x3e4], R13 ;  /* 0x0003e40d01007387 */ /* 0x000fe40000100800 */
[----:B------:R0:W-:Y:S02]  /*97440*/  STL [R1+0x3dc], R6 ;  /* 0x0003dc0601007387 */ /* 0x0001e40000100800 */
[----:B0-----:R-:W3:Y:S01]  /*97450*/  LDL.LU R6, [R1+0x634] ;  /* 0x0006340001067983 */ /* 0x001ee20000300800 */
[----:B------:R-:W-:Y:S02]  /*97460*/  STL [R1+0x3d4], R9 ;  /* 0x0003d40901007387 */ /* 0x000fe40000100800 */
[----:B------:R0:W-:Y:S02]  /*97470*/  STL [R1+0x3cc], R5 ;  /* 0x0003cc0501007387 */ /* 0x0001e40000100800 */
[----:B0-----:R-:W-:-:S02]  /*97480*/  FMUL R5, R7, R8 ;  /* 0x0000000807057220 */ /* 0x001fc40000400000 */
        /* <DEDUP_REMOVED lines=10> */
[C---:B------:R-:W-:Y:S01]  /*97530*/  FMUL R8, R7.reuse, R19 ;  /* 0x0000001307087220 */ /* 0x040fe20000400000 */
[----:B------:R0:W-:Y:S02]  /*97540*/  STL [R1+0x184], R5 ;  /* 0x0001840501007387 */ /* 0x0001e40000100800 */
[----:B------:R1:W-:Y:S02]  /*97550*/  STL [R1+0x17c], R10 ;  /* 0x00017c0a01007387 */ /* 0x0003e40000100800 */
[----:B0-----:R-:W-:-:S02]  /*97560*/  FMUL R5, R7, R29 ;  /* 0x0000001d07057220 */ /* 0x001fc40000400000 */
[----:B------:R-:W3:Y:S01]  /*97570*/  LDL.LU R29, [R1+0x63c] ;  /* 0x00063c00011d7983 */ /* 0x000ee20000300800 */
[----:B------:R0:W-:Y:S02]  /*97580*/  STL [R1+0x174], R8 ;  /* 0x0001740801007387 */ /* 0x0001e40000100800 */
[C---:B-1----:R-:W-:Y:S02]  /*97590*/  FMUL R10, R7.reuse, R15 ;  /* 0x0000000f070a7220 */ /* 0x042fe40000400000 */
[----:B------:R1:W-:Y:S03]  /*975a0*/  STL [R1+0x16c], R5 ;  /* 0x00016c0501007387 */ /* 0x0003e60000100800 */
[----:B------:R1:W-:Y:S01]  /*975b0*/  STL [R1+0x164], R10 ;  /* 0x0001640a01007387 */ /* 0x0003e20000100800 */
[C---:B0-----:R-:W-:Y:S02]  /*975c0*/  FMUL R8, R7.reuse, R23 ;  /* 0x0000001707087220 */ /* 0x041fe40000400000 */
[----:B-1----:R-:W-:-:S02]  /*975d0*/  FMUL R5, R7, R18 ;  /* 0x0000001207057220 */ /* 0x002fc40000400000 */
[----:B------:R-:W-:-:S03]  /*975e0*/  FMUL R10, R7, R17 ;  /* 0x00000011070a7220 */ /* 0x000fc60000400000 */
[----:B------:R0:W-:Y:S01]  /*975f0*/  STL [R1+0x15c], R5 ;  /* 0x00015c0501007387 */ /* 0x0001e20000100800 */
[----:B------:R1:W-:Y:S03]  /*97600*/  STL [R1+0x48], R8 ;  /* 0x0000480801007387 */ /* 0x0003e60000100800 */
[----:B------:R1:W-:Y:S01]  /*97610*/  STL [R1+0x44], R10 ;  /* 0x0000440a01007387 */ /* 0x0003e20000100800 */
[C---:B0-----:R-:W-:Y:S02]  /*97620*/  FMUL R5, R7.reuse, R26 ;  /* 0x0000001a07057220 */ /* 0x041fe40000400000 */
[C---:B-1----:R-:W-:Y:S02]  /*97630*/  FMUL R8, R7.reuse, R27 ;  /* 0x0000001b07087220 */ /* 0x042fe40000400000 */
[C---:B------:R-:W-:Y:S01]  /*97640*/  FMUL R10, R7.reuse, R24 ;  /* 0x00000018070a7220 */ /* 0x040fe20000400000 */
[----:B------:R0:W-:Y:S02]  /*97650*/  STL [R1+0x38], R5 ;  /* 0x0000380501007387 */ /* 0x0001e40000100800 */
[----:B------:R1:W-:Y:S01]  /*97660*/  STL [R1+0x34], R8 ;  /* 0x0000340801007387 */ /* 0x0003e20000100800 */
[----:B------:R-:W-:Y:S01]  /*97670*/  MOV R9, c[0x0][0x1c8] ;  /* 0x0000720000097a02 */ /* 0x000fe20000000f00 */
[----:B------:R-:W-:Y:S01]  /*97680*/  IMAD.MOV.U32 R13, RZ, RZ, c[0x0][0x1c8] ;  /* 0x00007200ff0d7624 */ /* 0x000fe200078e00ff */
[----:B------:R-:W-:Y:S01]  /*97690*/  STL [R1+0x2c], R10 ;  /* 0x00002c0a01007387 */ /* 0x000fe20000100800 */
[----:B0-----:R-:W-:-:S02]  /*976a0*/  FMUL R5, R7, R25 ;  /* 0x0000001907057220 */ /* 0x001fc40000400000 */
[----:B-1----:R-:W-:Y:S02]  /*976b0*/  FMUL R8, R7, R12 ;  /* 0x0000000c07087220 */ /* 0x002fe40000400000 */
[----:B------:R-:W-:Y:S01]  /*976c0*/  IMAD R9, R9, 0x65, RZ ;  /* 0x0000006509097824 */ /* 0x000fe200078e02ff */
[----:B------:R5:W-:Y:S02]  /*976d0*/  STL [R1+0x28], R5 ;  /* 0x0000280501007387 */ /* 0x000be40000100800 */
[----:B------:R2:W-:Y:S02]  /*976e0*/  STL [R1+0x20], R8 ;  /* 0x0000200801007387 */ /* 0x0005e40000100800 */
[----:B------:R-:W-:Y:S02]  /*976f0*/  IMAD R13, R13, 0x194, RZ ;  /* 0x000001940d0d7824 */ /* 0x000fe400078e02ff */
[----:B------:R-:W-:Y:S02]  /*97700*/  FMUL R7, R7, R0 ;  /* 0x0000000007077220 */ /* 0x000fe40000400000 */
[----:B------:R-:W3:Y:S03]  /*97710*/  LDL.LU R0, [R1+0x648] ;  /* 0x0006480001007983 */ /* 0x000ee60000300800 */
[----:B------:R-:W-:Y:S01]  /*97720*/  STL [R1+0x1c], R7 ;  /* 0x00001c0701007387 */ /* 0x000fe20000100800 */
[----:B-----5:R-:W-:Y:S01]  /*97730*/  LEA.HI.X.SX32 R5, R9, R3, 0x1, P5 ;  /* 0x0000000309057211 */ /* 0x020fe200028f0eff */
[----:B----4-:R-:W-:Y:S01]  /*97740*/  IADD3 R10, P5, R13, R2, RZ ;  /* 0x000000020d0a7210 */ /* 0x010fe20007fbe0ff */
[----:B--2---:R-:W0:Y:S04]  /*97750*/  MUFU.RCP R8, R20 ;  /* 0x0000001400087308 */ /* 0x004e280000001000 */
[----:B------:R-:W-:Y:S01]  /*97760*/  STL [R1+0x2dd4], R10 ;  /* 0x002dd40a01007387 */ /* 0x000fe20000100800 */
[----:B---3--:R-:W-:Y:S03]  /*97770*/  STL.64 [R1+0x9c0], R4 ;  /* 0x0009c00401007387 */ /* 0x008fe60000100a00 */
[----:B------:R-:W-:Y:S01]  /*97780*/  STL [R1+0x2dd0], R2 ;  /* 0x002dd00201007387 */ /* 0x000fe20000100800 */
[----:B------:R-:W-:Y:S03]  /*97790*/  STL [R1+0x2dcc], R3 ;  /* 0x002dcc0301007387 */ /* 0x000fe60000100800 */
[----:B0-----:R0:W-:Y:S04]  /*977a0*/  STL [R1+0x2dd8], R8 ;  /* 0x002dd80801007387 */ /* 0x0011e80000100800 */
[----:B0-----:R-:W2:Y:S01]  /*977b0*/  LDL.LU R8, [R1+0x720] ;  /* 0x0007200001087983 */ /* 0x001ea20000300800 */
[----:B------:R-:W-:-:S03]  /*977c0*/  FMUL R2, R16, R6 ;  /* 0x0000000610027220 */ /* 0x000fc60000400000 */
[----:B--2---:R0:W-:Y:S02]  /*977d0*/  STL [R1+0x2ddc], R8 ;  /* 0x002ddc0801007387 */ /* 0x0041e40000100800 */
[----:B------:R1:W-:Y:S02]  /*977e0*/  STL [R1+0x13f4], R2 ;  /* 0x0013f40201007387 */ /* 0x0003e40000100800 */
[----:B0-----:R-:W2:Y:S01]  /*977f0*/  LDL.LU R8, [R1+0x64c] ;  /* 0x00064c0001087983 */ /* 0x001ea20000300800 */
[----:B------:R-:W3:Y:S02]  /*97800*/  LDL.LU R10, [R1+0x724] ;  /* 0x00072400010a7983 */ /* 0x000ee40000300800 */
[----:B-1----:R-:W4:Y:S02]  /*97810*/  LDL.LU R2, [R1+0x728] ;  /* 0x0007280001027983 */ /* 0x002f240000300800 */
[----:B------:R-:W5:Y:S01]  /*97820*/  LDL.LU R3, [R1+0x730] ;  /* 0x0007300001037983 */ /* 0x000f620000300800 */
[----:B------:R-:W3:Y:S01]  /*97830*/  LDL.LU R6, [R1+0x734] ;  /* 0x0007340001067983 */ /* 0x000ee20000300800 */
[----:B------:R-:W3:Y:S02]  /*97840*/  LDL.LU R4, [R1+0x738] ;  /* 0x0007380001047983 */ /* 0x000ee40000300800 */
[----:B------:R-:W3:Y:S02]  /*97850*/  LDL.LU R5, [R1+0x740] ;  /* 0x0007400001057983 */ /* 0x000ee40000300800 */
[C---:B------:R-:W-:Y:S01]  /*97860*/  FMUL R7, R16.reuse, R29 ;  /* 0x0000001d10077220 */ /* 0x040fe20000400000 */
[----:B------:R-:W3:Y:S01]  /*97870*/  LDL.LU R20, [R1+0x748] ;  /* 0x0007480001147983 */ /* 0x000ee20000300800 */
[----:B------:R-:W3:Y:S02]  /*97880*/  LDL.LU R12, [R1+0x750] ;  /* 0x00075000010c7983 */ /* 0x000ee40000300800 */
[----:B------:R-:W3:Y:S02]  /*97890*/  LDL.LU R11, [R1+0x758] ;  /* 0x00075800010b7983 */ /* 0x000ee40000300800 */
[----:B------:R-:W3:Y:S01]  /*978a0*/  LDL.LU R13, [R1+0x760] ;  /* 0x00076000010d7983 */ /* 0x000ee20000300800 */
[----:B------:R0:W-:Y:S01]  /*978b0*/  STL [R1+0x13f0], R7 ;  /* 0x0013f00701007387 */ /* 0x0001e20000100800 */
[----:B------:R-:W3:Y:S02]  /*978c0*/  LDL.LU R9, [R1+0x768] ;  /* 0x0007680001097983 */ /* 0x000ee40000300800 */
[----:B------:R-:W3:Y:S02]  /*978d0*/  LDL.LU R28, [R1+0x770] ;  /* 0x00077000011c7983 */ /* 0x000ee40000300800 */
[C---:B------:R-:W-:Y:S01]  /*978e0*/  FMUL R0, R16.reuse, R0 ;  /* 0x0000000010007220 */ /* 0x040fe20000400000 */
        /* <DEDUP_REMOVED lines=11> */
[----:B------:R0:W-:Y:S01]  /*979a0*/  STL [R1+0x13ec], R0 ;  /* 0x0013ec0001007387 */ /* 0x0001e20000100800 */
[----:B------:R-:W5:Y:S01]  /*979b0*/  LDL.LU R24, [R1+0x7d8] ;  /* 0x0007d80001187983 */ /* 0x000f620000300800 */
[----:B------:R-:W5:Y:S02]  /*979c0*/  LDL.LU R25, [R1+0x7e0] ;  /* 0x0007e00001197983 */ /* 0x000f640000300800 */
[----:B------:R-:W5:Y:S01]  /*979d0*/  LDL.LU R29, [R1+0x7e8] ;  /* 0x0007e800011d7983 */ /* 0x000f620000300800 */
[----:B0-----:R-:W5:Y:S01]  /*979e0*/  LDL.LU R0, [R1+0x7f0] ;  /* 0x0007f00001007983 */ /* 0x001f620000300800 */
[----:B--2---:R-:W-:-:S05]  /*979f0*/  FMUL R8, R16, R8 ;  /* 0x0000000810087220 */ /* 0x004fca0000400000 */
[----:B------:R0:W-:Y:S04]  /*97a00*/  STL [R1+0x13e8], R8 ;  /* 0x0013e80801007387 */ /* 0x0001e80000100800 */
[----:B0-----:R-:W2:Y:S01]  /*97a10*/  LDL.LU R8, [R1+0x2ddc] ;  /* 0x002ddc0001087983 */ /* 0x001ea20000300800 */
[C---:B---3--:R-:W-:Y:S02]  /*97a20*/  FMUL R10, R16.reuse, R10 ;  /* 0x0000000a100a7220 */ /* 0x048fe40000400000 */
[C---:B----4-:R-:W-:Y:S02]  /*97a30*/  FMUL R2, R16.reuse, R2 ;  /* 0x0000000210027220 */ /* 0x050fe40000400000 */
[C---:B-----5:R-:W-:Y:S02]  /*97a40*/  FMUL R3, R16.reuse, R3 ;  /* 0x0000000310037220 */ /* 0x060fe40000400000 */
[----:B------:R-:W-:-:S02]  /*97a50*/  FMUL R6, R16, R6 ;  /* 0x0000000610067220 */ /* 0x000fc40000400000 */
[C---:B------:R-:W-:Y:S02]  /*97a60*/  FMUL R4, R16.reuse, R4 ;  /* 0x0000000410047220 */ /* 0x040fe40000400000 */
[C---:B------:R-:W-:Y:S02]  /*97a70*/  FMUL R5, R16.reuse, R5 ;  /* 0x0000000510057220 */ /* 0x040fe40000400000 */
[C---:B------:R-:W-:Y:S02]  /*97a80*/  FMUL R20, R16.reuse, R20 ;  /* 0x0000001410147220 */ /* 0x040fe40000400000 */
[C---:B------:R-:W-:Y:S02]  /*97a90*/  FMUL R9, R16.reuse, R9 ;  /* 0x0000000910097220 */ /* 0x040fe40000400000 */
        /* <DEDUP_REMOVED lines=12> */
[----:B------:R-:W-:Y:S02]  /*97b60*/  STL [R1+0x394], R5 ;  /* 0x0003940501007387 */ /* 0x000fe40000100800 */
[----:B------:R0:W-:Y:S02]  /*97b70*/  STL [R1+0x390], R20 ;  /* 0x0003901401007387 */ /* 0x0001e40000100800 */
[----:B0-----:R-:W-:-:S02]  /*97b80*/  FMUL R20, R16, R12 ;  /* 0x0000000c10147220 */ /* 0x001fc40000400000 */
[----:B------:R-:W2:Y:S03]  /*97b90*/  LDL.LU R12, [R1+0x700] ;  /* 0x00070000010c7983 */ /* 0x000ea60000300800 */
[----:B------:R0:W-:Y:S02]  /*97ba0*/  STL [R1+0x384], R20 ;  /* 0x0003841401007387 */ /* 0x0001e40000100800 */
[C---:B0-----:R-:W-:Y:S02]  /*97bb0*/  FMUL R20, R16.reuse, R11 ;  /* 0x0000000b10147220 */ /* 0x041fe40000400000 */
[C---:B------:R-:W-:Y:S02]  /*97bc0*/  FMUL R11, R16.reuse, R13 ;  /* 0x0000000d100b7220 */ /* 0x040fe40000400000 */
[C---:B------:R-:W-:Y:S01]  /*97bd0*/  FMUL R13, R16.reuse, R28 ;  /* 0x0000001c100d7220 */ /* 0x040fe20000400000 */
[----:B------:R-:W-:Y:S02]  /*97be0*/  STL [R1+0x380], R20 ;  /* 0x0003801401007387 */ /* 0x000fe40000100800 */
[----:B------:R0:W-:Y:S02]  /*97bf0*/  STL [R1+0x374], R11 ;  /* 0x0003740b01007387 */ /* 0x0001e40000100800 */
[----:B------:R1:W-:Y:S02]  /*97c00*/  STL [R1+0x370], R9 ;  /* 0x0003700901007387 */ /* 0x0003e40000100800 */
[----:B------:R-:W-:Y:S02]  /*97c10*/  STL [R1+0x138], R13 ;  /* 0x0001380d01007387 */ /* 0x000fe40000100800 */
        /* <DEDUP_REMOVED lines=9> */
[----:B------:R0:W-:Y:S02]  /*97cb0*/  STL [R1+0x120], R11 ;  /* 0x0001200b01007387 */ /* 0x0001e40000100800 */
[----:B------:R1:W-:Y:S02]  /*97cc0*/  STL [R1+0x11c], R9 ;  /* 0x00011c0901007387 */ /* 0x0003e40000100800 */
[----:B------:R1:W-:Y:S02]  /*97cd0*/  STL [R1+0x110], R7 ;  /* 0x0001100701007387 */ /* 0x0003e40000100800 */
[C---:B0-----:R-:W-:Y:S02]  /*97ce0*/  FMUL R11, R16.reuse, R18 ;  /* 0x00000012100b7220 */ /* 0x041fe40000400000 */
[C---:B-1----:R-:W-:Y:S02]  /*97cf0*/  FMUL R9, R16.reuse, R23 ;  /* 0x0000001710097220 */ /* 0x042fe40000400000 */
[C---:B------:R-:W-:Y:S01]  /*97d00*/  FMUL R7, R16.reuse, R17 ;  /* 0x0000001110077220 */ /* 0x040fe20000400000 */
[----:B------:R-:W-:Y:S01]  /*97d10*/  STL [R1+0x10c], R11 ;  /* 0x00010c0b01007387 */ /* 0x000fe20000100800 */
[----:B------:R-:W4:Y:S02]  /*97d20*/  LDL.LU R17, [R1+0x710] ;  /* 0x0007100001117983 */ /* 0x000f240000300800 */
[----:B------:R0:W-:Y:S02]  /*97d30*/  STL [R1+0x18], R9 ;  /* 0x0000180901007387 */ /* 0x0001e40000100800 */
[----:B------:R1:W-:Y:S02]  /*97d40*/  STL [R1+0x14], R7 ;  /* 0x0000140701007387 */ /* 0x0003e40000100800 */
[----:B0-----:R-:W-:-:S02]  /*97d50*/  FMUL R9, R16, R26 ;  /* 0x0000001a10097220 */ /* 0x001fc40000400000 */
[C---:B-1----:R-:W-:Y:S02]  /*97d60*/  FMUL R7, R16.reuse, R27 ;  /* 0x0000001b10077220 */ /* 0x042fe40000400000 */
[C---:B------:R-:W-:Y:S01]  /*97d70*/  FMUL R11, R16.reuse, R24 ;  /* 0x00000018100b7220 */ /* 0x040fe20000400000 */
[----:B------:R0:W-:Y:S02]  /*97d80*/  STL [R1+0x10], R9 ;  /* 0x0000100901007387 */ /* 0x0001e40000100800 */
[----:B------:R1:W-:Y:S01]  /*97d90*/  STL [R1+0xc], R7 ;  /* 0x00000c0701007387 */ /* 0x0003e20000100800 */
[----:B------:R-:W-:Y:S01]  /*97da0*/  MOV R5, c[0x0][0x1c8] ;  /* 0x0000720000057a02 */ /* 0x000fe20000000f00 */
[----:B------:R5:W-:Y:S02]  /*97db0*/  STL [R1+0x8], R11 ;  /* 0x0000080b01007387 */ /* 0x000be40000100800 */
[C---:B0-----:R-:W-:Y:S02]  /*97dc0*/  FMUL R9, R16.reuse, R25 ;  /* 0x0000001910097220 */ /* 0x041fe40000400000 */
[----:B-1----:R-:W-:-:S02]  /*97dd0*/  FMUL R7, R16, R29 ;  /* 0x0000001d10077220 */ /* 0x002fc40000400000 */
[----:B------:R-:W-:Y:S01]  /*97de0*/  FMUL R29, R16, R0 ;  /* 0x00000000101d7220 */ /* 0x000fe20000400000 */
[----:B------:R-:W-:Y:S01]  /*97df0*/  STL [R1+0x4], R9 ;  /* 0x0000040901007387 */ /* 0x000fe20000100800 */
[----:B------:R-:W4:Y:S02]  /*97e00*/  LDL.LU R18, [R1+0x714] ;  /* 0x0007140001127983 */ /* 0x000f240000300800 */
[----:B------:R-:W-:Y:S02]  /*97e10*/  STL [R1], R7 ;  /* 0x0000000701007387 */ /* 0x000fe40000100800 */
[----:B------:R-:W-:Y:S02]  /*97e20*/  STL [R1+0x2d68], R29 ;  /* 0x002d681d01007387 */ /* 0x000fe40000100800 */
[----:B------:R-:W-:Y:S01]  /*97e30*/  IMAD R5, R5, 0xca, RZ ;  /* 0x000000ca05057824 */ /* 0x000fe200078e02ff */
[----:B------:R-:W4:Y:S01]  /*97e40*/  LDL.LU R23, [R1+0x72c] ;  /* 0x00072c0001177983 */ /* 0x000f220000300800 */
[----:B------:R-:W4:Y:S02]  /*97e50*/  LDL.LU R26, [R1+0x73c] ;  /* 0x00073c00011a7983 */ /* 0x000f240000300800 */
[----:B------:R-:W4:Y:S01]  /*97e60*/  LDL.LU R27, [R1+0x744] ;  /* 0x00074400011b7983 */ /* 0x000f220000300800 */
[----:B-----5:R-:W-:-:S05]  /*97e70*/  LEA.HI.X.SX32 R11, R5, R3, 0x1, P5 ;  /* 0x00000003050b7211 */ /* 0x020fca00028f0eff */
[----:B---3--:R-:W-:Y:S01]  /*97e80*/  STL.64 [R1+0x9b8], R10 ;  /* 0x0009b80a01007387 */ /* 0x008fe20000100a00 */
[----:B------:R-:W3:Y:S02]  /*97e90*/  LDL.LU R0, [R1+0x74c] ;  /* 0x00074c0001007983 */ /* 0x000ee40000300800 */
[----:B------:R0:W-:Y:S02]  /*97ea0*/  STL [R1+0x2dc4], R3 ;  /* 0x002dc40301007387 */ /* 0x0001e40000100800 */
[----:B0-----:R-:W5:Y:S01]  /*97eb0*/  LDL.LU R3, [R1+0x754] ;  /* 0x0007540001037983 */ /* 0x001f620000300800 */
[----:B------:R-:W-:-:S05]  /*97ec0*/  MOV R4, c[0x0][0x1c8] ;  /* 0x0000720000047a02 */ /* 0x000fca0000000f00 */
[----:B------:R-:W-:Y:S02]  /*97ed0*/  IMAD R4, R4, 0x328, RZ ;  /* 0x0000032804047824 */ /* 0x000fe400078e02ff */
[----:B--2---:R-:W-:Y:S02]  /*97ee0*/  FMUL R5, R8, R12 ;  /* 0x0000000c08057220 */ /* 0x004fe40000400000 */
[----:B------:R-:W2:Y:S03]  /*97ef0*/  LDL.LU R12, [R1+0x75c] ;  /* 0x00075c00010c7983 */ /* 0x000ea60000300800 */
[----:B------:R0:W-:Y:S02]  /*97f00*/  STL [R1+0x138c], R5 ;  /* 0x00138c0501007387 */ /* 0x0001e40000100800 */
[----:B------:R-:W2:Y:S01]  /*97f10*/  LDL.LU R7, [R1+0x764] ;  /* 0x0007640001077983 */ /* 0x000ea20000300800 */
[----:B----4-:R-:W-:Y:S01]  /*97f20*/  IADD3 R24, P5, R4, R2, RZ ;  /* 0x0000000204187210 */ /* 0x010fe20007fbe0ff */
[----:B------:R-:W4:Y:S01]  /*97f30*/  LDL.LU R28, [R1+0x76c] ;  /* 0x00076c00011c7983 */ /* 0x000f220000300800 */
[----:B------:R1:W2:Y:S01]  /*97f40*/  MUFU.RCP R4, R6 ;  /* 0x0000000600047308 */ /* 0x0002a20000001000 */
[----:B------:R-:W4:Y:S02]  /*97f50*/  LDL.LU R13, [R1+0x774] ;  /* 0x00077400010d7983 */ /* 0x000f240000300800 */
[----:B-1----:R-:W4:Y:S01]  /*97f60*/  LDL.LU R6, [R1+0x77c] ;  /* 0x00077c0001067983 */ /* 0x002f220000300800 */
[----:B------:R-:W4:Y:S02]  /*97f70*/  LDL.LU R25, [R1+0x784] ;  /* 0x0007840001197983 */ /* 0x000f240000300800 */
[----:B0-----:R-:W4:Y:S02]  /*97f80*/  LDL.LU R5, [R1+0x78c] ;  /* 0x00078c0001057983 */ /* 0x001f240000300800 */
[----:B------:R-:W4:Y:S01]  /*97f90*/  LDL.LU R29, [R1+0x794] ;  /* 0x00079400011d7983 */ /* 0x000f220000300800 */
[----:B------:R-:W4:Y:S01]  /*97fa0*/  LDL.LU R16, [R1+0x79c] ;  /* 0x00079c0001107983 */ /* 0x000f220000300800 */
[----:B------:R-:W4:Y:S02]  /*97fb0*/  LDL.LU R20, [R1+0x7a4] ;  /* 0x0007a40001147983 */ /* 0x000f240000300800 */
[----:B------:R-:W4:Y:S02]  /*97fc0*/  LDL.LU R9, [R1+0x7ac] ;  /* 0x0007ac0001097983 */ /* 0x000f240000300800 */
[----:B------:R-:W4:Y:S01]  /*97fd0*/  LDL.LU R14, [R1+0x7b4] ;  /* 0x0007b400010e7983 */ /* 0x000f220000300800 */
[----:B------:R-:W4:Y:S01]  /*97fe0*/  LDL.LU R11, [R1+0x7bc] ;  /* 0x0007bc00010b7983 */ /* 0x000f220000300800 */
[----:B------:R-:W4:Y:S02]  /*97ff0*/  LDL.LU R10, [R1+0x7c0] ;  /* 0x0007c000010a7983 */ /* 0x000f240000300800 */
[----:B------:R-:W-:-:S05]  /*98000*/  FMUL R15, R8, R17 ;  /* 0x00000011080f7220 */ /* 0x000fca0000400000 */
[----:B------:R0:W-:Y:S01]  /*98010*/  STL [R1+0x1384], R15 ;  /* 0x0013840f01007387 */ /* 0x0001e20000100800 */
[----:B------:R-:W4:Y:S02]  /*98020*/  LDL.LU R21, [R1+0x7c8] ;  /* 0x0007c80001157983 */ /* 0x000f240000300800 */
[----:B------:R-:W4:Y:S02]  /*98030*/  LDL.LU R22, [R1+0x7d0] ;  /* 0x0007d00001167983 */ /* 0x000f240000300800 */
[----:B------:R-:W4:Y:S01]  /*98040*/  LDL.LU R19, [R1+0x7d4] ;  /* 0x0007d40001137983 */ /* 0x000f220000300800 */
[----:B0-----:R-:W4:Y:S01]  /*98050*/  LDL.LU R15, [R1+0x7dc] ;  /* 0x0007dc00010f7983 */ /* 0x001f220000300800 */
[----:B------:R-:W4:Y:S02]  /*98060*/  LDL.LU R17, [R1+0x7e4] ;  /* 0x0007e40001117983 */ /* 0x000f240000300800 */
[C---:B------:R-:W-:Y:S02]  /*98070*/  FMUL R18, R8.reuse, R18 ;  /* 0x0000001208127220 */ /* 0x040fe40000400000 */
[----:B------:R-:W-:-:S02]  /*98080*/  FMUL R23, R8, R23 ;  /* 0x0000001708177220 */ /* 0x000fc40000400000 */
[C---:B------:R-:W-:Y:S01]  /*98090*/  FMUL R26, R8.reuse, R26 ;  /* 0x0000001a081a7220 */ /* 0x040fe20000400000 */
[----:B------:R0:W-:Y:S01]  /*980a0*/  STL [R1+0x47c], R18 ;  /* 0x00047c1201007387 */ /* 0x0001e20000100800 */
[----:B------:R-:W-:-:S03]  /*980b0*/  FMUL R27, R8, R27 ;  /* 0x0000001b081b7220 */ /* 0x000fc60000400000 */
[----:B0-----:R-:W4:Y:S01]  /*980c0*/  LDL.LU R18, [R1+0x7ec] ;  /* 0x0007ec0001127983 */ /* 0x001f220000300800 */
[----:B------:R0:W-:Y:S03]  /*980d0*/  STL [R1+0x478], R23 ;  /* 0x0004781701007387 */ /* 0x0001e60000100800 */
[----:B0-----:R-:W4:Y:S01]  /*980e0*/  LDL.LU R23, [R1+0x7f4] ;  /* 0x0007f40001177983 */ /* 0x001f220000300800 */
[----:B------:R0:W-:Y:S03]  /*980f0*/  STL [R1+0x470], R26 ;  /* 0x0004701a01007387 */ /* 0x0001e60000100800 */
[----:B0-----:R-:W4:Y:S01]  /*98100*/  LDL.LU R26, [R1+0x7f8] ;  /* 0x0007f800011a7983 */ /* 0x001f220000300800 */
[----:B------:R0:W-:Y:S03]  /*98110*/  STL [R1+0x46c], R27 ;  /* 0x00046c1b01007387 */ /* 0x0001e60000100800 */
[----:B0-----:R-:W4:Y:S01]  /*98120*/  LDL.LU R27, [R1+0x7fc] ;  /* 0x0007fc00011b7983 */ /* 0x001f220000300800 */
[----:B---3--:R-:W-:-:S05]  /*98130*/  FMUL R0, R8, R0 ;  /* 0x0000000008007220 */ /* 0x008fca0000400000 */
[----:B------:R0:W-:Y:S01]  /*98140*/  STL [R1+0x460], R0 ;  /* 0x0004600001007387 */ /* 0x0001e20000100800 */
[----:B-----5:R-:W-:-:S03]  /*98150*/  FMUL R3, R8, R3 ;  /* 0x0000000308037220 */ /* 0x020fc60000400000 */
[----:B0-----:R-:W3:Y:S02]  /*98160*/  LDL.LU R0, [R1+0x800] ;  /* 0x0008000001007983 */ /* 0x001ee40000300800 */
[----:B------:R0:W-:Y:S02]  /*98170*/  STL [R1+0x45c], R3 ;  /* 0x00045c0301007387 */ /* 0x0001e40000100800 */
[----:B0-----:R-:W5:Y:S01]  /*98180*/  LDL.LU R3, [R1+0x2dc4] ;  /* 0x002dc40001037983 */ /* 0x001f620000300800 */
[C---:B--2---:R-:W-:Y:S02]  /*98190*/  FMUL R12, R8.reuse, R12 ;  /* 0x0000000c080c7220 */ /* 0x044fe40000400000 */
[C---:B------:R-:W-:Y:S02]  /*981a0*/  FMUL R7, R8.reuse, R7 ;  /* 0x0000000708077220 */ /* 0x040fe40000400000 */
[C---:B----4-:R-:W-:Y:S02]  /*981b0*/  FMUL R28, R8.reuse, R28 ;  /* 0x0000001c081c7220 */ /* 0x050fe40000400000 */
[C---:B------:R-:W-:Y:S01]  /*981c0*/  FMUL R13, R8.reuse, R13 ;  /* 0x0000000d080d7220 */ /* 0x040fe20000400000 */
[----:B------:R0:W-:Y:S01]  /*981d0*/  STL [R1+0x35c], R12 ;  /* 0x00035c0c01007387 */ /* 0x0001e20000100800 */
[----:B------:R-:W-:-:S03]  /*981e0*/  FMUL R6, R8, R6 ;  /* 0x0000000608067220 */ /* 0x000fc60000400000 */
[----:B0-----:R-:W2:Y:S01]  /*981f0*/  LDL.LU R12, [R1+0x2dc0] ;  /* 0x002dc000010c7983 */ /* 0x001ea20000300800 */
[----:B------:R-:W-:Y:S02]  /*98200*/  STL [R1+0x358], R7 ;  /* 0x0003580701007387 */ /* 0x000fe40000100800 */
[----:B------:R-:W-:Y:S02]  /*98210*/  STL [R1+0x354], R28 ;  /* 0x0003541c01007387 */ /* 0x000fe40000100800 */
[----:B------:R-:W-:Y:S01]  /*98220*/  STL [R1+0x350], R13 ;  /* 0x0003500d01007387 */ /* 0x000fe20000100800 */
[----:B------:R0:W-:Y:S02]  /*98230*/  STL [R1+0x34c], R6 ;  /* 0x00034c0601007387 */ /* 0x0001e40000100800 */
[C---:B0-----:R-:W-:Y:S02]  /*98240*/  FMUL R6, R8.reuse, R25 ;  /* 0x0000001908067220 */ /* 0x041fe40000400000 */
[----:B------:R-:W-:-:S02]  /*98250*/  FMUL R25, R8, R5 ;  /* 0x0000000508197220 */ /* 0x000fc40000400000 */
[C---:B------:R-:W-:Y:S01]  /*98260*/  FMUL R5, R8.reuse, R29 ;  /* 0x0000001d08057220 */ /* 0x040fe20000400000 */
[----:B------:R0:W-:Y:S02]  /*98270*/  STL [R1+0x348], R6 ;  /* 0x0003480601007387 */ /* 0x0001e40000100800 */
[----:B------:R-:W-:Y:S02]  /*98280*/  STL [R1+0x344], R25 ;  /* 0x0003441901007387 */ /* 0x000fe40000100800 */
[----:B------:R1:W-:Y:S02]  /*98290*/  STL [R1+0x340], R5 ;  /* 0x0003400501007387 */ /* 0x0003e40000100800 */
[C---:B0-----:R-:W-:Y:S02]  /*982a0*/  FMUL R6, R8.reuse, R16 ;  /* 0x0000001008067220 */ /* 0x041fe40000400000 */
[C---:B------:R-:W-:Y:S02]  /*982b0*/  FMUL R16, R8.reuse, R20 ;  /* 0x0000001408107220 */ /* 0x040fe40000400000 */
[C---:B-1----:R-:W-:Y:S01]  /*982c0*/  FMUL R5, R8.reuse, R9 ;  /* 0x0000000908057220 */ /* 0x042fe20000400000 */
[----:B------:R0:W-:Y:S02]  /*982d0*/  STL [R1+0xf8], R6 ;  /* 0x0000f80601007387 */ /* 0x0001e40000100800 */
[----:B------:R1:W-:Y:S02]  /*982e0*/  STL [R1+0xf4], R16 ;  /* 0x0000f41001007387 */ /* 0x0003e40000100800 */
[----:B------:R-:W-:-:S02]  /*982f0*/  FMUL R9, R8, R10 ;  /* 0x0000000a08097220 */ /* 0x000fc40000400000 */
[C---:B0-----:R-:W-:Y:S02]  /*98300*/  FMUL R6, R8.reuse, R14 ;  /* 0x0000000e08067220 */ /* 0x041fe40000400000 */
[----:B------:R-:W4:Y:S01]  /*98310*/  LDL.LU R14, [R1+0x804] ;  /* 0x00080400010e7983 */ /* 0x000f220000300800 */
[----:B------:R0:W-:Y:S02]  /*98320*/  STL [R1+0xf0], R5 ;  /* 0x0000f00501007387 */ /* 0x0001e40000100800 */
[----:B------:R0:W-:Y:S02]  /*98330*/  STL [R1+0xec], R6 ;  /* 0x0000ec0601007387 */ /* 0x0001e40000100800 */
[C---:B-1----:R-:W-:Y:S02]  /*98340*/  FMUL R16, R8.reuse, R19 ;  /* 0x0000001308107220 */ /* 0x042fe40000400000 */
[C---:B0-----:R-:W-:Y:S02]  /*98350*/  FMUL R5, R8.reuse, R11 ;  /* 0x0000000b08057220 */ /* 0x041fe40000400000 */
[----:B------:R-:W-:-:S02]  /*98360*/  FMUL R6, R8, R21 ;  /* 0x0000001508067220 */ /* 0x000fc40000400000 */
[C---:B------:R-:W-:Y:S01]  /*98370*/  FMUL R17, R8.reuse, R17 ;  /* 0x0000001108117220 */ /* 0x040fe20000400000 */
[----:B------:R0:W-:Y:S01]  /*98380*/  STL [R1+0xe8], R5 ;  /* 0x0000e80501007387 */ /* 0x0001e20000100800 */
[----:B------:R1:W-:Y:S02]  /*98390*/  STL [R1+0xe4], R9 ;  /* 0x0000e40901007387 */ /* 0x0003e40000100800 */
[C---:B------:R-:W-:Y:S02]  /*983a0*/  FMUL R11, R8.reuse, R15 ;  /* 0x0000000f080b7220 */ /* 0x040fe40000400000 */
[----:B------:R-:W-:Y:S01]  /*983b0*/  STL [R1+0xe0], R6 ;  /* 0x0000e00601007387 */ /* 0x000fe20000100800 */
[----:B------:R-:W-:Y:S01]  /*983c0*/  MOV R28, c[0x0][0x1c8] ;  /* 0x00007200001c7a02 */ /* 0x000fe20000000f00 */
[----:B0-----:R-:W-:-:S05]  /*983d0*/  FMUL R5, R8, R22 ;  /* 0x0000001608057220 */ /* 0x001fca0000400000 */
[----:B------:R-:W-:Y:S01]  /*983e0*/  STL [R1+0xdc], R5 ;  /* 0x0000dc0501007387 */ /* 0x000fe20000100800 */
[----:B------:R-:W-:Y:S02]  /*983f0*/  STL.64 [R1+0x2d50], R16 ;  /* 0x002d501001007387 */ /* 0x000fe40000100a00 */
[----:B------:R-:W-:Y:S02]  /*98400*/  IMAD R13, R28, 0x194, RZ ;  /* 0x000001941c0d7824 */ /* 0x000fe400078e02ff */
[----:B------:R-:W-:-:S05]  /*98410*/  FMUL R10, R8, R18 ;  /* 0x00000012080a7220 */ /* 0x000fca0000400000 */
[----:B------:R-:W-:Y:S01]  /*98420*/  STL.64 [R1+0x2d58], R10 ;  /* 0x002d580a01007387 */ /* 0x000fe20000100a00 */
[----:B-1----:R-:W-:-:S05]  /*98430*/  FMUL R9, R8, R23 ;  /* 0x0000001708097220 */ /* 0x002fca0000400000 */
[----:B------:R-:W-:Y:S01]  /*98440*/  STL [R1+0x2d6c], R9 ;  /* 0x002d6c0901007387 */ /* 0x000fe20000100800 */
[----:B------:R-:W-:-:S05]  /*98450*/  FMUL R18, R8, R26 ;  /* 0x0000001a08127220 */ /* 0x000fca0000400000 */
[----:B------:R-:W-:Y:S01]  /*98460*/  STL [R1+0x2d70], R18 ;  /* 0x002d701201007387 */ /* 0x000fe20000100800 */
[----:B------:R-:W-:-:S05]  /*98470*/  FMUL R19, R8, R27 ;  /* 0x0000001b08137220 */ /* 0x000fca0000400000 */
[----:B------:R-:W-:Y:S01]  /*98480*/  STL [R1+0x2d74], R19 ;  /* 0x002d741301007387 */ /* 0x000fe20000100800 */
[----:B------:R-:W4:Y:S02]  /*98490*/  LDL.LU R21, [R1+0x808] ;  /* 0x0008080001157983 */ /* 0x000f240000300800 */
[----:B------:R-:W4:Y:S02]  /*984a0*/  LDL.LU R22, [R1+0x80c] ;  /* 0x00080c0001167983 */ /* 0x000f240000300800 */
[----:B------:R-:W4:Y:S01]  /*984b0*/  LDL.LU R15, [R1+0x810] ;  /* 0x00081000010f7983 */ /* 0x000f220000300800 */
[----:B------:R-:W4:Y:S01]  /*984c0*/  LDL.LU R23, [R1+0x814] ;  /* 0x0008140001177983 */ /* 0x000f220000300800 */
[----:B---3--:R-:W-:Y:S02]  /*984d0*/  FMUL R8, R8, R0 ;  /* 0x0000000008087220 */ /* 0x008fe40000400000 */
[----:B------:R-:W-:-:S03]  /*984e0*/  IMAD R0, R28, 0x196, RZ ;  /* 0x000001961c007824 */ /* 0x000fc600078e02ff */
[----:B------:R-:W-:Y:S02]  /*984f0*/  STL [R1+0x2d78], R8 ;  /* 0x002d780801007387 */ /* 0x000fe40000100800 */
[----:B------:R-:W-:Y:S02]  /*98500*/  STL [R1+0x2dbc], R0 ;  /* 0x002dbc0001007387 */ /* 0x000fe40000100800 */
[----:B------:R-:W3:Y:S01]  /*98510*/  LDL.LU R27, [R1+0x818] ;  /* 0x00081800011b7983 */ /* 0x000ee20000300800 */
[----:B-----5:R-:W-:-:S05]  /*98520*/  LEA.HI.X.SX32 R25, R13, R3, 0x1, P5 ;  /* 0x000000030d197211 */ /* 0x020fca00028f0eff */
[----:B------:R0:W-:Y:S04]  /*98530*/  STL.64 [R1+0x9d0], R24 ;  /* 0x0009d01801007387 */ /* 0x0001e80000100a00 */
[----:B0-----:R-:W5:Y:S01]  /*98540*/  LDL.LU R24, [R1+0x81c] ;  /* 0x00081c0001187983 */ /* 0x001f620000300800 */
[----:B------:R-:W5:Y:S02]  /*98550*/  LDL.LU R25, [R1+0x820] ;  /* 0x0008200001197983 */ /* 0x000f640000300800 */
[----:B------:R-:W5:Y:S02]  /*98560*/  LDL.LU R0, [R1+0x824] ;  /* 0x0008240001007983 */ /* 0x000f640000300800 */
[----:B------:R-:W-:Y:S01]  /*98570*/  IMAD.MOV.U32 R7, RZ, RZ, c[0x0][0x1c8] ;  /* 0x00007200ff077624 */ /* 0x000fe200078e00ff */
[----:B------:R-:W5:Y:S01]  /*98580*/  LDL.LU R28, [R1+0x828] ;  /* 0x00082800011c7983 */ /* 0x000f620000300800 */
[----:B--2---:R0:W1:Y:S02]  /*98590*/  MUFU.RCP R26, R12 ;  /* 0x0000000c001a7308 */ /* 0x0040640000001000 */
[----:B------:R-:W-:-:S05]  /*985a0*/  IMAD R7, R7, 0x32a, RZ ;  /* 0x0000032a07077824 */ /* 0x000fca00078e02ff */
[----:B------:R-:W-:Y:S01]  /*985b0*/  IADD3 R8, P5, R7, R2, RZ ;  /* 0x0000000207087210 */ /* 0x000fe20007fbe0ff */
[----:B----4-:R-:W-:-:S05]  /*985c0*/  FMUL R5, R4, R14 ;  /* 0x0000000e04057220 */ /* 0x010fca0000400000 */
[----:B------:R2:W-:Y:S01]  /*985d0*/  STL [R1+0x450], R5 ;  /* 0x0004500501007387 */ /* 0x0005e20000100800 */
[----:B------:R-:W4:Y:S02]  /*985e0*/  LDL.LU R14, [R1+0x834] ;  /* 0x00083400010e7983 */ /* 0x000f240000300800 */
[----:B0-----:R-:W4:Y:S02]  /*985f0*/  LDL.LU R12, [R1+0x838] ;  /* 0x00083800010c7983 */ /* 0x001f240000300800 */
[----:B------:R-:W4:Y:S01]  /*98600*/  LDL.LU R9, [R1+0x83c] ;  /* 0x00083c0001097983 */ /* 0x000f220000300800 */
[----:B------:R-:W4:Y:S01]  /*98610*/  LDL R7, [R1+0x844] ;  /* 0x0008440001077983 */ /* 0x000f220000100800 */
        /* <DEDUP_REMOVED lines=8> */
[----:B--2---:R-:W2:Y:S02]  /*986a0*/  LDL.LU R5, [R1+0x930] ;  /* 0x0009300001057983 */ /* 0x004ea40000300800 */
[----:B------:R-:W2:Y:S02]  /*986b0*/  LDL.LU R29, [R1+0x934] ;  /* 0x00093400011d7983 */ /* 0x000ea40000300800 */
[----:B------:R-:W2:Y:S02]  /*986c0*/  LDL.LU R20, [R1+0x940] ;  /* 0x0009400001147983 */ /* 0x000ea40000300800 */
[----:B------:R-:W-:-:S02]  /*986d0*/  FMUL R21, R4, R21 ;  /* 0x0000001504157220 */ /* 0x000fc40000400000 */
[C---:B------:R-:W-:Y:S02]  /*986e0*/  FMUL R22, R4.reuse, R22 ;  /* 0x0000001604167220 */ /* 0x040fe40000400000 */
[C---:B------:R-:W-:Y:S02]  /*986f0*/  FMUL R15, R4.reuse, R15 ;  /* 0x0000000f040f7220 */ /* 0x040fe40000400000 */
[C---:B------:R-:W-:Y:S01]  /*98700*/  FMUL R23, R4.reuse, R23 ;  /* 0x0000001704177220 */ /* 0x040fe20000400000 */
[----:B------:R0:W-:Y:S04]  /*98710*/  STL [R1+0x44c], R21 ;  /* 0x00044c1501007387 */ /* 0x0001e80000100800 */
[----:B0-----:R-:W2:Y:S01]  /*98720*/  LDL.LU R21, [R1+0x944] ;  /* 0x0009440001157983 */ /* 0x001ea20000300800 */
[----:B------:R0:W-:Y:S03]  /*98730*/  STL [R1+0x448], R22 ;  /* 0x0004481601007387 */ /* 0x0001e60000100800 */
[----:B0-----:R-:W2:Y:S01]  /*98740*/  LDL.LU R22, [R1+0x950] ;  /* 0x0009500001167983 */ /* 0x001ea20000300800 */
[----:B------:R0:W-:Y:S03]  /*98750*/  STL [R1+0x444], R15 ;  /* 0x0004440f01007387 */ /* 0x0001e60000100800 */
[----:B0-----:R-:W2:Y:S01]  /*98760*/  LDL.LU R15, [R1+0x954] ;  /* 0x00095400010f7983 */ /* 0x001ea20000300800 */
[----:B------:R0:W-:Y:S03]  /*98770*/  STL [R1+0x440], R23 ;  /* 0x0004401701007387 */ /* 0x0001e60000100800 */
[----:B0-----:R-:W2:Y:S01]  /*98780*/  LDL.LU R23, [R1+0xbc0] ;  /* 0x000bc00001177983 */ /* 0x001ea20000300800 */
[----:B---3--:R-:W-:-:S05]  /*98790*/  FMUL R27, R4, R27 ;  /* 0x0000001b041b7220 */ /* 0x008fca0000400000 */
[----:B------:R0:W-:Y:S04]  /*987a0*/  STL [R1+0x43c], R27 ;  /* 0x00043c1b01007387 */ /* 0x0001e80000100800 */
[----:B0-----:R-:W3:Y:S01]  /*987b0*/  LDL.LU R27, [R1+0xbc4] ;  /* 0x000bc400011b7983 */ /* 0x001ee20000300800 */
[C---:B-----5:R-:W-:Y:S02]  /*987c0*/  FMUL R24, R4.reuse, R24 ;  /* 0x0000001804187220 */ /* 0x060fe40000400000 */
[C---:B------:R-:W-:Y:S02]  /*987d0*/  FMUL R25, R4.reuse, R25 ;  /* 0x0000001904197220 */ /* 0x040fe40000400000 */
[C---:B------:R-:W-:Y:S01]  /*987e0*/  FMUL R0, R4.reuse, R0 ;  /* 0x0000000004007220 */ /* 0x040fe20000400000 */
[----:B------:R0:W-:Y:S04]  /*987f0*/  STL [R1+0x438], R24 ;  /* 0x0004381801007387 */ /* 0x0001e80000100800 */
[----:B0-----:R-:W5:Y:S01]  /*98800*/  LDL.LU R24, [R1+0xbc8] ;  /* 0x000bc80001187983 */ /* 0x001f620000300800 */
[----:B------:R0:W-:Y:S03]  /*98810*/  STL [R1+0x434], R25 ;  /* 0x0004341901007387 */ /* 0x0001e60000100800 */
[----:B0-----:R-:W5:Y:S01]  /*98820*/  LDL.LU R25, [R1+0xbcc] ;  /* 0x000bcc0001197983 */ /* 0x001f620000300800 */
[----:B------:R0:W-:Y:S03]  /*98830*/  STL [R1+0x31c], R0 ;  /* 0x00031c0001007387 */ /* 0x0001e60000100800 */
[----:B0-----:R-:W5:Y:S01]  /*98840*/  LDL.LU R0, [R1+0x2dbc] ;  /* 0x002dbc0001007983 */ /* 0x001f620000300800 */
[----:B------:R-:W-:-:S05]  /*98850*/  FMUL R28, R4, R28 ;  /* 0x0000001c041c7220 */ /* 0x000fca0000400000 */
[----:B------:R-:W-:Y:S01]  /*98860*/  STL [R1+0x318], R28 ;  /* 0x0003181c01007387 */ /* 0x000fe20000100800 */
[C---:B----4-:R-:W-:Y:S02]  /*98870*/  FMUL R14, R4.reuse, R14 ;  /* 0x0000000e040e7220 */ /* 0x050fe40000400000 */
[C---:B------:R-:W-:Y:S02]  /*98880*/  FMUL R12, R4.reuse, R12 ;  /* 0x0000000c040c7220 */ /* 0x040fe40000400000 */
[C---:B------:R-:W-:Y:S01]  /*98890*/  FMUL R9, R4.reuse, R9 ;  /* 0x0000000904097220 */ /* 0x040fe20000400000 */
[----:B------:R-:W-:Y:S02]  /*988a0*/  STL [R1+0x314], R14 ;  /* 0x0003140e01007387 */ /* 0x000fe40000100800 */
[----:B------:R0:W-:Y:S02]  /*988b0*/  STL [R1+0x310], R12 ;  /* 0x0003100c01007387 */ /* 0x0001e40000100800 */
[----:B------:R4:W-:Y:S02]  /*988c0*/  STL [R1+0x30c], R9 ;  /* 0x00030c0901007387 */ /* 0x0009e40000100800 */
[----:B0-----:R-:W-:-:S02]  /*988d0*/  FMUL R12, R4, R7 ;  /* 0x00000007040c7220 */ /* 0x001fc40000400000 */
[C---:B----4-:R-:W-:Y:S02]  /*988e0*/  FMUL R9, R4.reuse, R13 ;  /* 0x0000000d04097220 */ /* 0x050fe40000400000 */
[C---:B------:R-:W-:Y:S01]  /*988f0*/  FMUL R7, R4.reuse, R19 ;  /* 0x0000001304077220 */ /* 0x040fe20000400000 */
[----:B------:R0:W-:Y:S02]  /*98900*/  STL [R1+0x308], R12 ;  /* 0x0003080c01007387 */ /* 0x0001e40000100800 */
[----:B------:R4:W-:Y:S02]  /*98910*/  STL [R1+0x304], R9 ;  /* 0x0003040901007387 */ /* 0x0009e40000100800 */
[----:B------:R1:W-:Y:S02]  /*98920*/  STL [R1+0x300], R7 ;  /* 0x0003000701007387 */ /* 0x0003e40000100800 */
[C---:B0-----:R-:W-:Y:S02]  /*98930*/  FMUL R12, R4.reuse, R18 ;  /* 0x00000012040c7220 */ /* 0x041fe40000400000 */
[----:B----4-:R-:W-:-:S02]  /*98940*/  FMUL R9, R4, R10 ;  /* 0x0000000a04097220 */ /* 0x010fc40000400000 */
[C---:B-1----:R-:W-:Y:S02]  /*98950*/  FMUL R7, R4.reuse, R11 ;  /* 0x0000000b04077220 */ /* 0x042fe40000400000 */
[C---:B------:R-:W-:Y:S01]  /*98960*/  FMUL R10, R4.reuse, R16 ;  /* 0x00000010040a7220 */ /* 0x040fe20000400000 */
[----:B------:R-:W-:Y:S01]  /*98970*/  STL [R1+0xc0], R12 ;  /* 0x0000c00c01007387 */ /* 0x000fe20000100800 */
[----:B------:R0:W-:Y:S02]  /*98980*/  STL [R1+0xbc], R9 ;  /* 0x0000bc0901007387 */ /* 0x0001e40000100800 */
[----:B------:R1:W-:Y:S02]  /*98990*/  STL [R1+0xb8], R7 ;  /* 0x0000b80701007387 */ /* 0x0003e40000100800 */
[C---:B--2---:R-:W-:Y:S01]  /*989a0*/  FMUL R20, R4.reuse, R20 ;  /* 0x0000001404147220 */ /* 0x044fe20000400000 */
[----:B------:R-:W-:Y:S01]  /*989b0*/  STL [R1+0xb4], R10 ;  /* 0x0000b40a01007387 */ /* 0x000fe20000100800 */
[----:B------:R-:W-:Y:S01]  /*989c0*/  MOV R28, c[0x0][0x1c8] ;  /* 0x00007200001c7a02 */ /* 0x000fe20000000f00 */
[----:B0-----:R-:W-:-:S02]  /*989d0*/  FMUL R9, R4, R17 ;  /* 0x0000001104097220 */ /* 0x001fc40000400000 */
[C---:B-1----:R-:W-:Y:S02]  /*989e0*/  FMUL R7, R4.reuse, R6 ;  /* 0x0000000604077220 */ /* 0x042fe40000400000 */
[C---:B------:R-:W-:Y:S02]  /*989f0*/  FMUL R6, R4.reuse, R5 ;  /* 0x0000000504067220 */ /* 0x040fe40000400000 */
[----:B------:R-:W-:Y:S01]  /*98a00*/  FMUL R5, R4, R29 ;  /* 0x0000001d04057220 */ /* 0x000fe20000400000 */
[----:B------:R0:W-:Y:S01]  /*98a10*/  STL [R1+0xb0], R9 ;  /* 0x0000b00901007387 */ /* 0x0001e20000100800 */
[----:B------:R1:W-:Y:S02]  /*98a20*/  STL [R1+0xac], R7 ;  /* 0x0000ac0701007387 */ /* 0x0003e40000100800 */
[----:B------:R2:W-:Y:S02]  /*98a30*/  STL [R1+0xa8], R6 ;  /* 0x0000a80601007387 */ /* 0x0005e40000100800 */
[----:B------:R-:W-:Y:S01]  /*98a40*/  STL [R1+0x2d7c], R20 ;  /* 0x002d7c1401007387 */ /* 0x000fe20000100800 */
[----:B------:R4:W-:Y:S01]  /*98a50*/  STL [R1+0xa4], R5 ;  /* 0x0000a40501007387 */ /* 0x0009e20000100800 */
[----:B------:R-:W-:-:S02]  /*98a60*/  IMAD R14, R28, 0x195, RZ ;  /* 0x000001951c0e7824 */ /* 0x000fc400078e02ff */
[C---:B------:R-:W-:Y:S02]  /*98a70*/  IMAD R17, R28.reuse, 0xcb, RZ ;  /* 0x000000cb1c117824 */ /* 0x040fe400078e02ff */
[----:B------:R-:W-:Y:S01]  /*98a80*/  IMAD R16, R28, 0x32c, RZ ;  /* 0x0000032c1c107824 */ /* 0x000fe200078e02ff */
[----:B0-----:R-:W-:Y:S01]  /*98a90*/  LEA.HI.X.SX32 R9, R14, R3, 0x1, P5 ;  /* 0x000000030e097211 */ /* 0x001fe200028f0eff */
[----:B-1----:R-:W-:-:S05]  /*98aa0*/  FMUL R7, R4, R21 ;  /* 0x0000001504077220 */ /* 0x002fca0000400000 */
[----:B------:R-:W-:Y:S01]  /*98ab0*/  STL [R1+0x2d80], R7 ;  /* 0x002d800701007387 */ /* 0x000fe20000100800 */
[----:B------:R-:W-:-:S05]  /*98ac0*/  FMUL R21, R4, R22 ;  /* 0x0000001604157220 */ /* 0x000fca0000400000 */
[----:B------:R-:W-:Y:S01]  /*98ad0*/  STL [R1+0x2d84], R21 ;  /* 0x002d841501007387 */ /* 0x000fe20000100800 */
[----:B--2---:R-:W-:-:S05]  /*98ae0*/  FMUL R6, R4, R15 ;  /* 0x0000000f04067220 */ /* 0x004fca0000400000 */
[----:B------:R-:W-:Y:S01]  /*98af0*/  STL [R1+0x2d88], R6 ;  /* 0x002d880601007387 */ /* 0x000fe20000100800 */
[----:B----4-:R-:W-:-:S05]  /*98b00*/  FMUL R5, R4, R23 ;  /* 0x0000001704057220 */ /* 0x010fca0000400000 */
[----:B------:R-:W-:Y:S01]  /*98b10*/  STL [R1+0x2d8c], R5 ;  /* 0x002d8c0501007387 */ /* 0x000fe20000100800 */
[----:B---3--:R-:W-:-:S05]  /*98b20*/  FMUL R22, R4, R27 ;  /* 0x0000001b04167220 */ /* 0x008fca0000400000 */
[----:B------:R-:W-:Y:S01]  /*98b30*/  STL [R1+0x2d90], R22 ;  /* 0x002d901601007387 */ /* 0x000fe20000100800 */
[----:B-----5:R-:W-:-:S05]  /*98b40*/  FMUL R23, R4, R24 ;  /* 0x0000001804177220 */ /* 0x020fca0000400000 */
[----:B------:R-:W-:Y:S01]  /*98b50*/  STL [R1+0x2d94], R23 ;  /* 0x002d941701007387 */ /* 0x000fe20000100800 */
[----:B------:R-:W-:-:S05]  /*98b60*/  FMUL R4, R4, R25 ;  /* 0x0000001904047220 */ /* 0x000fca0000400000 */
[----:B------:R-:W-:Y:S01]  /*98b70*/  STL [R1+0x2d98], R4 ;  /* 0x002d980401007387 */ /* 0x000fe20000100800 */
[----:B------:R-:W-:Y:S02]  /*98b80*/  STL [R1+0x2d9c], R17 ;  /* 0x002d9c1101007387 */ /* 0x000fe40000100800 */
[----:B------:R-:W-:Y:S01]  /*98b90*/  STL [R1+0x2da0], R16 ;  /* 0x002da01001007387 */ /* 0x000fe20000100800 */
[----:B------:R-:W-:-:S05]  /*98ba0*/  IADD3 R10, P5, R0, R2, RZ ;  /* 0x00000002000a7210 */ /* 0x000fca0007fbe0ff */
[----:B------:R0:W-:Y:S04]  /*98bb0*/  STL [R1+0x2dac], R10 ;  /* 0x002dac0a01007387 */ /* 0x0001e80000100800 */
[----:B0-----:R-:W2:Y:S01]  /*98bc0*/  LDL.LU R10, [R1+0x848] ;  /* 0x00084800010a7983 */ /* 0x001ea20000300800 */
[----:B------:R-:W-:Y:S03]  /*98bd0*/  STL.64 [R1+0x9c8], R8 ;  /* 0x0009c80801007387 */ /* 0x000fe60000100a00 */
[----:B--2---:R0:W-:Y:S04]  /*98be0*/  STL [R1+0x2db0], R10 ;  /* 0x002db00a01007387 */ /* 0x0041e80000100800 */
[----:B0-----:R-:W2:Y:S04]  /*98bf0*/  LDL.LU R10, [R1+0x840] ;  /* 0x00084000010a7983 */ /* 0x001ea80000300800 */
[----:B--2---:R0:W-:Y:S04]  /*98c00*/  STL [R1+0x2db4], R10 ;  /* 0x002db40a01007387 */ /* 0x0041e80000100800 */
[----:B0-----:R-:W2:Y:S04]  /*98c10*/  LDL.LU R10, [R1+0x830] ;  /* 0x00083000010a7983 */ /* 0x001ea80000300800 */
[----:B--2---:R0:W-:Y:S04]  /*98c20*/  STL [R1+0x2db8], R10 ;  /* 0x002db80a01007387 */ /* 0x0041e80000100800 */
[----:B0-----:R-:W2:Y:S01]  /*98c30*/  LDL.LU R10, [R1+0x82c] ;  /* 0x00082c00010a7983 */ /* 0x001ea20000300800 */
[----:B------:R0:W-:Y:S03]  /*98c40*/  STL [R1+0x2da8], R2 ;  /* 0x002da80201007387 */ /* 0x0001e60000100800 */
[----:B0-----:R-:W3:Y:S01]  /*98c50*/  LDL.LU R2, [R1+0x850] ;  /* 0x0008500001027983 */ /* 0x001ee20000300800 */
[----:B------:R0:W-:Y:S03]  /*98c60*/  STL [R1+0x2da4], R3 ;  /* 0x002da40301007387 */ /* 0x0001e60000100800 */
[----:B0-----:R-:W4:Y:S01]  /*98c70*/  LDL.LU R3, [R1+0x858] ;  /* 0x0008580001037983 */ /* 0x001f220000300800 */
[----:B------:R-:W5:Y:S02]  /*98c80*/  LDL.LU R16, [R1+0x860] ;  /* 0x0008600001107983 */ /* 0x000f640000300800 */
        /* <DEDUP_REMOVED lines=24> */
[----:B--2---:R-:W-:-:S05]  /*98e10*/  FMUL R10, R26, R10 ;  /* 0x0000000a1a0a7220 */ /* 0x004fca0000400000 */
[----:B------:R0:W-:Y:S04]  /*98e20*/  STL [R1+0x3f0], R10 ;  /* 0x0003f00a01007387 */ /* 0x0001e80000100800 */
[----:B0-----:R-:W2:Y:S02]  /*98e30*/  LDL.LU R10, [R1+0x2db8] ;  /* 0x002db800010a7983 */ /* 0x001ea40000300800 */
[----:B--2---:R-:W-:-:S05]  /*98e40*/  FMUL R10, R26, R10 ;  /* 0x0000000a1a0a7220 */ /* 0x004fca0000400000 */
[----:B------:R0:W-:Y:S04]  /*98e50*/  STL [R1+0x3e8], R10 ;  /* 0x0003e80a01007387 */ /* 0x0001e80000100800 */
[----:B0-----:R-:W2:Y:S02]  /*98e60*/  LDL.LU R10, [R1+0x2db4] ;  /* 0x002db400010a7983 */ /* 0x001ea40000300800 */
        /* <DEDUP_REMOVED lines=11> */
[C---:B------:R-:W-:Y:S02]  /*98f20*/  FMUL R6, R26.reuse, R6 ;  /* 0x000000061a067220 */ /* 0x040fe40000400000 */
        /* <DEDUP_REMOVED lines=25> */
[----:B0-----:R-:W2:Y:S01]  /*990c0*/  LDL.LU R22, [R1+0x2d90] ;  /* 0x002d900001167983 */ /* 0x001ea20000300800 */
        /* <DEDUP_REMOVED lines=22> */
[----:B------:R-:W-:-:S02]  /*99230*/  FMUL R28, R26, R28 ;  /* 0x0000001c1a1c7220 */ /* 0x000fc40000400000 */
[C---:B------:R-:W-:Y:S02]  /*99240*/  FMUL R11, R26.reuse, R11 ;  /* 0x0000000b1a0b7220 */ /* 0x040fe40000400000 */
[C---:B------:R-:W-:Y:S02]  /*99250*/  FMUL R24, R26.reuse, R24 ;  /* 0x000000181a187220 */ /* 0x040fe40000400000 */
[C---:B------:R-:W-:Y:S02]  /*99260*/  FMUL R15, R26.reuse, R15 ;  /* 0x0000000f1a0f7220 */ /* 0x040fe40000400000 */
[C---:B------:R-:W-:Y:S01]  /*99270*/  FMUL R12, R26.reuse, R12 ;  /* 0x0000000c1a0c7220 */ /* 0x040fe20000400000 */
[----:B------:R0:W-:Y:S01]  /*99280*/  STL [R1+0x88], R28 ;  /* 0x0000881c01007387 */ /* 0x0001e20000100800 */
[C---:B------:R-:W-:Y:S02]  /*99290*/  FMUL R27, R26.reuse, R27 ;  /* 0x0000001b1a1b7220 */ /* 0x040fe40000400000 */
[----:B------:R-:W-:-:S02]  /*992a0*/  FMUL R14, R26, R14 ;  /* 0x0000000e1a0e7220 */ /* 0x000fc40000400000 */
[C---:B------:R-:W-:Y:S02]  /*992b0*/  FMUL R25, R26.reuse, R25 ;  /* 0x000000191a197220 */ /* 0x040fe40000400000 */
[----:B------:R-:W-:Y:S01]  /*992c0*/  FMUL R13, R26, R13 ;  /* 0x0000000d1a0d7220 */ /* 0x000fe20000400000 */
[----:B------:R4:W-:Y:S01]  /*992d0*/  STL [R1+0x84], R11 ;  /* 0x0000840b01007387 */ /* 0x0009e20000100800 */
[----:B0-----:R-:W-:Y:S02]  /*992e0*/  MOV R28, c[0x0][0x1c8] ;  /* 0x00007200001c7a02 */ /* 0x001fe40000000f00 */
[----:B------:R-:W-:Y:S01]  /*992f0*/  F2FP.PACK_AB R12, R12, R27 ;  /* 0x0000001b0c0c723e */ /* 0x000fe200000000ff */
[----:B--2---:R-:W-:Y:S02]  /*99300*/  FMUL R26, R26, R0 ;  /* 0x000000001a1a7220 */ /* 0x004fe40000400000 */
[----:B------:R-:W2:Y:S01]  /*99310*/  LDL.LU R0, [R1+0x2d60] ;  /* 0x002d600001007983 */ /* 0x000ea20000300800 */
[----:B----4-:R-:W-:Y:S01]  /*99320*/  LEA.HI.X.SX32 R11, R17, R3, 0x1, P5 ;  /* 0x00000003110b7211 */ /* 0x010fe200028f0eff */
[----:B------:R-:W-:Y:S01]  /*99330*/  IMAD R17, R28, 0x196, RZ ;  /* 0x000001961c117824 */ /* 0x000fe200078e02ff */
[----:B---3--:R-:W-:Y:S01]  /*99340*/  IADD3 R16, P5, R16, R2, RZ ;  /* 0x0000000210107210 */ /* 0x008fe20007fbe0ff */
[----:B------:R-:W-:-:S03]  /*99350*/  IMAD R27, R28, 0x32e, RZ ;  /* 0x0000032e1c1b7824 */ /* 0x000fc600078e02ff */
[----:B------:R-:W-:Y:S01]  /*99360*/  LEA.HI.X.SX32 R17, R17, R3, 0x1, P5 ;  /* 0x0000000311117211 */ /* 0x000fe200028f0eff */
[----:B------:R0:W-:Y:S01]  /*99370*/  STL.64 [R1+0x9a0], R10 ;  /* 0x0009a00a01007387 */ /* 0x0001e20000100a00 */
[----:B------:R-:W-:Y:S01]  /*99380*/  F2FP.PACK_AB R13, R13, R26 ;  /* 0x0000001a0d0d723e */ /* 0x000fe200000000ff */
[----:B------:R-:W-:Y:S01]  /*99390*/  IMAD R26, R28, 0x197, RZ ;  /* 0x000001971c1a7824 */ /* 0x000fe200078e02ff */
[----:B------:R-:W-:Y:S01]  /*993a0*/  F2FP.PACK_AB R14, R14, R25 ;  /* 0x000000190e0e723e */ /* 0x000fe200000000ff */
[----:B------:R-:W-:Y:S01]  /*993b0*/  IMAD.SHL.U32 R25, R28, 0x2, RZ ;  /* 0x000000021c197824 */ /* 0x000fe200078e00ff */
[----:B0-----:R-:W3:Y:S01]  /*993c0*/  LDL.LU.64 R10, [R1+0x2d58] ;  /* 0x002d5800010a7983 */ /* 0x001ee20000300a00 */
[----:B------:R0:W-:Y:S01]  /*993d0*/  STL.64 [R1+0x9b0], R16 ;  /* 0x0009b01001007387 */ /* 0x0001e20000100a00 */
[----:B------:R-:W-:Y:S02]  /*993e0*/  F2FP.PACK_AB R15, R24, R15 ;  /* 0x0000000f180f723e */ /* 0x000fe400000000ff */
[----:B0-----:R-:W-:-:S04]  /*993f0*/  IADD3 R16, P5, R27, R2, RZ ;  /* 0x000000021b107210 */ /* 0x001fc80007fbe0ff */
[----:B------:R-:W-:-:S05]  /*99400*/  LEA.HI.X.SX32 R17, R26, R3, 0x1, P5 ;  /* 0x000000031a117211 */ /* 0x000fca00028f0eff */
[----:B------:R0:W-:Y:S02]  /*99410*/  STL.64 [R1+0x9a8], R16 ;  /* 0x0009a81001007387 */ /* 0x0001e40000100a00 */
[----:B0-----:R-:W-:-:S04]  /*99420*/  IADD3 R16, P5, R25, R2, RZ ;  /* 0x0000000219107210 */ /* 0x001fc80007fbe0ff */
[----:B------:R-:W-:-:S05]  /*99430*/  LEA.HI.X.SX32 R17, R28, R3, 0x1, P5 ;  /* 0x000000031c117211 */ /* 0x000fca00028f0eff */
[----:B------:R-:W-:Y:S01]  /*99440*/  STL.64 [R1+0x998], R16 ;  /* 0x0009981001007387 */ /* 0x000fe20000100a00 */
[----:B------:R-:W-:Y:S02]  /*99450*/  F2FP.PACK_AB R6, R21, R6 ;  /* 0x000000061506723e */ /* 0x000fe400000000ff */
[----:B------:R-:W4:Y:S01]  /*99460*/  LDL.LU R21, [R1] ;  /* 0x0000000001157983 */ /* 0x000f220000300800 */
[----:B------:R-:W-:Y:S02]  /*99470*/  F2FP.PACK_AB R5, R5, R22 ;  /* 0x000000160505723e */ /* 0x000fe400000000ff */
[----:B-----5:R-:W-:Y:S01]  /*99480*/  F2FP.PACK_AB R4, R23, R4 ;  /* 0x000000041704723e */ /* 0x020fe200000000ff */
[----:B--2---:R0:W-:Y:S02]  /*99490*/  STS.128 [R0], R12 ;  /* 0x0000000c00007388 */ /* 0x0041e40000000c00 */
[C---:B0-----:R-:W-:Y:S02]  /*994a0*/  LEA R14, P5, R28.reuse, R2, 0x2 ;  /* 0x000000021c0e7211 */ /* 0x041fe400078a10ff */
[----:B------:R-:W-:-:S02]  /*994b0*/  SHF.L.U32 R13, R28, 0x2, RZ ;  /* 0x000000021c0d7819 */ /* 0x000fc400000006ff */
[----:B------:R-:W-:Y:S01]  /*994c0*/  LEA.HI.X.SX32 R15, R25, R3, 0x1, P5 ;  /* 0x00000003190f7211 */ /* 0x000fe200028f0eff */
[----:B------:R-:W-:-:S04]  /*994d0*/  LEA R16, P5, R28, R2, 0x3 ;  /* 0x000000021c107211 */ /* 0x000fc800078a18ff */
[----:B------:R-:W-:Y:S01]  /*994e0*/  LEA.HI.X.SX32 R17, R13, R3, 0x1, P5 ;  /* 0x000000030d117211 */ /* 0x000fe200028f0eff */
[----:B------:R0:W-:Y:S01]  /*994f0*/  STL.64 [R1+0x990], R14 ;  /* 0x0009900e01007387 */ /* 0x0001e20000100a00 */
[----:B------:R-:W2:Y:S02]  /*99500*/  LDL.LU R25, [R1+0x8] ;  /* 0x0000080001197983 */ /* 0x000ea40000300800 */
[----:B------:R-:W2:Y:S01]  /*99510*/  LDL.LU R26, [R1+0x4] ;  /* 0x00000400011a7983 */ /* 0x000ea20000300800 */
[----:B------:R1:W-:Y:S01]  /*99520*/  STL.64 [R1+0x988], R16 ;  /* 0x0009881001007387 */ /* 0x0003e20000100a00 */
[----:B------:R-:W5:Y:S02]  /*99530*/  LDL.LU R22, [R1+0x10] ;  /* 0x0000100001167983 */ /* 0x000f640000300800 */
[----:B------:R-:W5:Y:S02]  /*99540*/  LDL.LU R23, [R1+0xc] ;  /* 0x00000c0001177983 */ /* 0x000f640000300800 */
[----:B------:R-:W-:-:S02]  /*99550*/  IMAD R12, R28, 0xe, RZ ;  /* 0x0000000e1c0c7824 */ /* 0x000fc400078e02ff */
[----:B0-----:R-:W-:-:S03]  /*99560*/  IMAD R14, R28, 0x7, RZ ;  /* 0x000000071c0e7824 */ /* 0x001fc600078e02ff */
[----:B-1----:R-:W-:-:S04]  /*99570*/  IADD3 R16, P5, R12, R2, RZ ;  /* 0x000000020c107210 */ /* 0x002fc80007fbe0ff */
[----:B------:R-:W-:Y:S02]  /*99580*/  LEA.HI.X.SX32 R17, R14, R3, 0x1, P5 ;  /* 0x000000030e117211 */ /* 0x000fe400028f0eff */
[C---:B------:R-:W-:Y:S01]  /*99590*/  SHF.L.U32 R15, R28.reuse, 0x3, RZ ;  /* 0x000000031c0f7819 */ /* 0x040fe200000006ff */
[----:B-----5:R-:W-:Y:S02]  /*995a0*/  STL.64 [R1+0x2d48], R22 ;  /* 0x002d481601007387 */ /* 0x020fe40000100a00 */
[----:B------:R0:W-:Y:S02]  /*995b0*/  STL.64 [R1+0x980], R16 ;  /* 0x0009801001007387 */ /* 0x0001e40000100a00 */
[----:B0-----:R-:W-:-:S04]  /*995c0*/  LEA R16, P5, R28, R2, 0x4 ;  /* 0x000000021c107211 */ /* 0x001fc800078a20ff */
[----:B------:R-:W-:-:S05]  /*995d0*/  LEA.HI.X.SX32 R17, R15, R3, 0x1, P5 ;  /* 0x000000030f117211 */ /* 0x000fca00028f0eff */
[----:B------:R0:W-:Y:S04]  /*995e0*/  STL.64 [R1+0x978], R16 ;  /* 0x0009781001007387 */ /* 0x0001e80000100a00 */
[----:B0-----:R-:W3:Y:S01]  /*995f0*/  LDL.LU.64 R16, [R1+0x2d50] ;  /* 0x002d500001107983 */ /* 0x001ee20000300a00 */
[----:B------:R-:W-:Y:S02]  /*99600*/  IMAD R13, R28, 0x1a, RZ ;  /* 0x0000001a1c0d7824 */ /* 0x000fe400078e02ff */
[----:B------:R-:W5:Y:S02]  /*99610*/  LDL.LU R24, [R1+0x18] ;  /* 0x0000180001187983 */ /* 0x000f640000300800 */
[----:B------:R-:W5:Y:S01]  /*99620*/  LDL.LU R27, [R1+0x14] ;  /* 0x00001400011b7983 */ /* 0x000f620000300800 */
[----:B------:R-:W-:-:S05]  /*99630*/  IADD3 R22, P5, R13, R2, RZ ;  /* 0x000000020d167210 */ /* 0x000fca0007fbe0ff */
[----:B------:R0:W-:Y:S01]  /*99640*/  STL [R1+0x970], R22 ;  /* 0x0009701601007387 */ /* 0x0001e20000100800 */
[----:B------:R-:W-:Y:S01]  /*99650*/  F2FP.PACK_AB R9, R9, R18 ;  /* 0x000000120909723e */ /* 0x000fe200000000ff */
[C---:B------:R-:W-:Y:S02]  /*99660*/  IMAD R18, R28.reuse, 0xd, RZ ;  /* 0x0000000d1c127824 */ /* 0x040fe400078e02ff */
[----:B------:R-:W-:Y:S01]  /*99670*/  IMAD R14, R28, 0x1c, RZ ;  /* 0x0000001c1c0e7824 */ /* 0x000fe200078e02ff */
[----:B------:R-:W-:Y:S02]  /*99680*/  F2FP.PACK_AB R7, R20, R7 ;  /* 0x000000071407723e */ /* 0x000fe400000000ff */
[----:B------:R-:W-:Y:S01]  /*99690*/  F2FP.PACK_AB R8, R19, R8 ;  /* 0x000000081308723e */ /* 0x000fe200000000ff */
[----:B------:R-:W-:Y:S01]  /*996a0*/  IMAD R15, R28, 0x1e, RZ ;  /* 0x0000001e1c0f7824 */ /* 0x000fe200078e02ff */
[----:B---3--:R-:W-:Y:S02]  /*996b0*/  F2FP.PACK_AB R10, R17, R10 ;  /* 0x0000000a110a723e */ /* 0x008fe400000000ff */
[----:B------:R-:W-:Y:S01]  /*996c0*/  F2FP.PACK_AB R11, R16, R11 ;  /* 0x0000000b100b723e */ /* 0x000fe200000000ff */
[----:B------:R-:W-:-:S02]  /*996d0*/  MOV R16, R22 ;  /* 0x0000001600107202 */ /* 0x000fc40000000f00 */
[----:B------:R-:W-:Y:S02]  /*996e0*/  IMAD.MOV.U32 R17, RZ, RZ, R23 ;  /* 0x000000ffff117224 */ /* 0x000fe400078e0017 */
[----:B0-----:R-:W3:Y:S01]  /*996f0*/  LDL.LU.64 R22, [R1+0x2d48] ;  /* 0x002d480001167983 */ /* 0x001ee20000300a00 */
[-C--:B------:R-:W-:Y:S01]  /*99700*/  LEA.HI.X.SX32 R17, R18, R3.reuse, 0x1, P5 ;  /* 0x0000000312117211 */ /* 0x080fe200028f0eff */
[-C--:B------:R-:W-:Y:S02]  /*99710*/  IADD3 R16, P5, R14, R2.reuse, RZ ;  /* 0x000000020e107210 */ /* 0x080fe40007fbe0ff */
[----:B------:R-:W-:Y:S04]  /*99720*/  STS.128 [R0+0x80], R4 ;  /* 0x0000800400007388 */ /* 0x000fe80000000c00 */
[----:B------:R0:W-:Y:S04]  /*99730*/  STL [R1+0x974], R17 ;  /* 0x0009741101007387 */ /* 0x0001e80000100800 */
[----:B------:R1:W-:Y:S01]  /*99740*/  STS.128 [R0+0x100], R8 ;  /* 0x0001000800007388 */ /* 0x0003e20000000c00 */
[----:B------:R-:W3:Y:S01]  /*99750*/  LDL.LU R18, [R1+0x24] ;  /* 0x0000240001127983 */ /* 0x000ee20000300800 */
[----:B0-----:R-:W-:Y:S01]  /*99760*/  LEA.HI.X.SX32 R17, R12, R3, 0x1, P5 ;  /* 0x000000030c117211 */ /* 0x001fe200028f0eff */
[----:B------:R-:W-:Y:S01]  /*99770*/  IMAD R5, R28, 0xf, RZ ;  /* 0x0000000f1c057824 */ /* 0x000fe200078e02ff */
[----:B-1----:R-:W-:-:S02]  /*99780*/  IADD3 R8, P5, R15, R2, RZ ;  /* 0x000000020f087210 */ /* 0x002fc40007fbe0ff */
[----:B----4-:R-:W-:Y:S02]  /*99790*/  F2FP.PACK_AB R4, R21, R29 ;  /* 0x0000001d1504723e */ /* 0x010fe400000000ff */
[-C--:B------:R-:W-:Y:S01]  /*997a0*/  LEA.HI.X.SX32 R9, R5, R3.reuse, 0x1, P5 ;  /* 0x0000000305097211 */ /* 0x080fe200028f0eff */
[----:B------:R-:W-:Y:S01]  /*997b0*/  STL.64 [R1+0x968], R16 ;  /* 0x0009681001007387 */ /* 0x000fe20000100a00 */
[----:B------:R-:W4:Y:S01]  /*997c0*/  LDL.LU R29, [R1+0x28] ;  /* 0x00002800011d7983 */ /* 0x000f220000300800 */
[C---:B------:R-:W-:Y:S02]  /*997d0*/  SHF.L.U32 R7, R28.reuse, 0x4, RZ ;  /* 0x000000041c077819 */ /* 0x040fe400000006ff */
[C---:B------:R-:W-:Y:S01]  /*997e0*/  LEA R10, P5, R28.reuse, R2, 0x5 ;  /* 0x000000021c0a7211 */ /* 0x040fe200078a28ff */
[----:B------:R0:W-:Y:S01]  /*997f0*/  STL.64 [R1+0x960], R8 ;  /* 0x0009600801007387 */ /* 0x0001e20000100a00 */
[----:B--2---:R-:W-:Y:S01]  /*99800*/  F2FP.PACK_AB R5, R25, R26 ;  /* 0x0000001a1905723e */ /* 0x004fe200000000ff */
[----:B------:R-:W-:Y:S01]  /*99810*/  IMAD R12, R28, 0x34, RZ ;  /* 0x000000341c0c7824 */ /* 0x000fe200078e02ff */
[----:B------:R-:W-:Y:S01]  /*99820*/  LEA.HI.X.SX32 R11, R7, R3, 0x1, P5 ;  /* 0x00000003070b7211 */ /* 0x000fe200028f0eff */
[----:B0-----:R-:W2:Y:S01]  /*99830*/  LDL.LU R9, [R1+0x40] ;  /* 0x0000400001097983 */ /* 0x001ea20000300800 */
[----:B------:R-:W2:Y:S02]  /*99840*/  LDL.LU R19, [R1+0x3c] ;  /* 0x00003c0001137983 */ /* 0x000ea40000300800 */
[----:B------:R-:W2:Y:S02]  /*99850*/  LDL.LU R20, [R1+0x38] ;  /* 0x0000380001147983 */ /* 0x000ea40000300800 */
[----:B------:R-:W2:Y:S01]  /*99860*/  LDL.LU R21, [R1+0x34] ;  /* 0x0000340001157983 */ /* 0x000ea20000300800 */
[----:B------:R-:W2:Y:S01]  /*99870*/  LDL.LU R25, [R1+0x50] ;  /* 0x0000500001197983 */ /* 0x000ea20000300800 */
[----:B------:R-:W2:Y:S01]  /*99880*/  LDL.LU R26, [R1+0x4c] ;  /* 0x00004c00011a7983 */ /* 0x000ea20000300800 */
[----:B-----5:R-:W-:-:S02]  /*99890*/  F2FP.PACK_AB R7, R24, R27 ;  /* 0x0000001b1807723e */ /* 0x020fc400000000ff */
[----:B---3--:R-:W-:Y:S02]  /*998a0*/  F2FP.PACK_AB R6, R22, R23 ;  /* 0x000000171606723e */ /* 0x008fe400000000ff */
[----:B------:R-:W3:Y:S01]  /*998b0*/  LDL.LU R22, [R1+0x48] ;  /* 0x0000480001167983 */ /* 0x000ee20000300800 */
[----:B------:R-:W3:Y:S02]  /*998c0*/  LDL.LU R23, [R1+0x44] ;  /* 0x0000440001177983 */ /* 0x000ee40000300800 */
[----:B------:R0:W-:Y:S02]  /*998d0*/  STL.64 [R1+0x958], R10 ;  /* 0x0009580a01007387 */ /* 0x0001e40000100a00 */
[----:B------:R-:W5:Y:S01]  /*998e0*/  LDL.LU R24, [R1+0x58] ;  /* 0x0000580001187983 */ /* 0x000f620000300800 */
[----:B------:R-:W5:Y:S01]  /*998f0*/  LDL.LU R27, [R1+0x54] ;  /* 0x00005400011b7983 */ /* 0x000f620000300800 */
[----:B0-----:R-:W-:-:S04]  /*99900*/  IADD3 R10, P5, R12, R2, RZ ;  /* 0x000000020c0a7210 */ /* 0x001fc80007fbe0ff */
[----:B------:R-:W-:Y:S02]  /*99910*/  LEA.HI.X.SX32 R11, R13, R3, 0x1, P5 ;  /* 0x000000030d0b7211 */ /* 0x000fe400028f0eff */
[----:B------:R-:W3:Y:S03]  /*99920*/  LDL.LU R13, [R1+0x1c] ;  /* 0x00001c00010d7983 */ /* 0x000ee60000300800 */
[----:B------:R0:W-:Y:S02]  /*99930*/  STL.64 [R1+0x950], R10 ;  /* 0x0009500a01007387 */ /* 0x0001e40000100a00 */
[----:B0-----:R-:W3:Y:S04]  /*99940*/  LDL.LU R11, [R1+0x20] ;  /* 0x00002000010b7983 */ /* 0x001ee80000300800 */
[----:B------:R0:W-:Y:S04]  /*99950*/  STS.128 [R0+0x180], R4 ;  /* 0x0001800400007388 */ /* 0x0001e80000000c00 */
[----:B0-----:R-:W4:Y:S01]  /*99960*/  LDL.LU R6, [R1+0x30] ;  /* 0x0000300001067983 */ /* 0x001f220000300800 */
[----:B------:R-:W4:Y:S02]  /*99970*/  LDL.LU R7, [R1+0x2c] ;  /* 0x00002c0001077983 */ /* 0x000f240000300800 */
[----:B------:R-:W-:-:S02]  /*99980*/  IMAD R16, R28, 0x36, RZ ;  /* 0x000000361c107824 */ /* 0x000fc400078e02ff */
[----:B------:R-:W-:-:S03]  /*99990*/  IMAD R8, R28, 0x1b, RZ ;  /* 0x0000001b1c087824 */ /* 0x000fc600078e02ff */
[----:B------:R-:W-:Y:S01]  /*999a0*/  IADD3 R10, P5, R16, R2, RZ ;  /* 0x00000002100a7210 */ /* 0x000fe20007fbe0ff */
[C---:B------:R-:W-:Y:S01]  /*999b0*/  IMAD R17, R28.reuse, 0x38, RZ ;  /* 0x000000381c117824 */ /* 0x040fe200078e02ff */
[----:B--2---:R-:W-:Y:S01]  /*999c0*/  F2FP.PACK_AB R9, R9, R19 ;  /* 0x000000130909723e */ /* 0x004fe200000000ff */
[----:B------:R-:W-:Y:S01]  /*999d0*/  SHF.L.U32 R19, R28, 0x5, RZ ;  /* 0x000000051c137819 */ /* 0x000fe200000006ff */
[----:B---3--:R-:W-:Y:S01]  /*999e0*/  F2FP.PACK_AB R4, R11, R13 ;  /* 0x0000000d0b04723e */ /* 0x008fe200000000ff */
[----:B------:R-:W-:-:S05]  /*999f0*/  LEA.HI.X.SX32 R11, R8, R3, 0x1, P5 ;  /* 0x00000003080b7211 */ /* 0x000fca00028f0eff */
[----:B------:R0:W-:Y:S01]  /*99a00*/  STL.64 [R1+0x948], R10 ;  /* 0x0009480a01007387 */ /* 0x0001e20000100a00 */
[----:B------:R-:W-:Y:S02]  /*99a10*/  IMAD R13, R28, 0x3a, RZ ;  /* 0x0000003a1c0d7824 */ /* 0x000fe400078e02ff */
[----:B------:R-:W-:Y:S01]  /*99a20*/  STL.64 [R1+0x2d40], R16 ;  /* 0x002d401001007387 */ /* 0x000fe20000100a00 */
[----:B0-----:R-:W-:-:S04]  /*99a30*/  IADD3 R10, P5, R17, R2, RZ ;  /* 0x00000002110a7210 */ /* 0x001fc80007fbe0ff */
[----:B------:R-:W-:Y:S02]  /*99a40*/  LEA.HI.X.SX32 R11, R14, R3, 0x1, P5 ;  /* 0x000000030e0b7211 */ /* 0x000fe400028f0eff */
[----:B----4-:R-:W-:Y:S01]  /*99a50*/  F2FP.PACK_AB R8, R6, R18 ;  /* 0x000000120608723e */ /* 0x010fe200000000ff */
[C---:B------:R-:W-:Y:S02]  /*99a60*/  IMAD R6, R28.reuse, 0x1d, RZ ;  /* 0x0000001d1c067824 */ /* 0x040fe400078e02ff */
[C---:B------:R-:W-:Y:S01]  /*99a70*/  IMAD R18, R28.reuse, 0x3c, RZ ;  /* 0x0000003c1c127824 */ /* 0x040fe200078e02ff */
[----:B------:R0:W-:Y:S01]  /*99a80*/  STL.64 [R1+0x940], R10 ;  /* 0x0009400a01007387 */ /* 0x0001e20000100a00 */
[----:B------:R-:W-:Y:S01]  /*99a90*/  IMAD R14, R28, 0x3e, RZ ;  /* 0x0000003e1c0e7824 */ /* 0x000fe200078e02ff */
[----:B0-----:R-:W-:-:S04]  /*99aa0*/  IADD3 R10, P5, R13, R2, RZ ;  /* 0x000000020d0a7210 */ /* 0x001fc80007fbe0ff */
[----:B------:R-:W-:Y:S01]  /*99ab0*/  LEA.HI.X.SX32 R11, R6, R3, 0x1, P5 ;  /* 0x00000003060b7211 */ /* 0x000fe200028f0eff */
[----:B------:R-:W-:-:S04]  /*99ac0*/  IADD3 R16, P5, R18, R2, RZ ;  /* 0x0000000212107210 */ /* 0x000fc80007fbe0ff */
[----:B------:R-:W-:Y:S01]  /*99ad0*/  LEA.HI.X.SX32 R17, R15, R3, 0x1, P5 ;  /* 0x000000030f117211 */ /* 0x000fe200028f0eff */
[----:B------:R0:W-:Y:S01]  /*99ae0*/  STL.64 [R1+0x938], R10 ;  /* 0x0009380a01007387 */ /* 0x0001e20000100a00 */
[----:B------:R-:W-:Y:S01]  /*99af0*/  F2FP.PACK_AB R5, R7, R29 ;  /* 0x0000001d0705723e */ /* 0x000fe200000000ff */
[----:B------:R-:W-:Y:S01]  /*99b00*/  F2FP.PACK_AB R7, R22, R23 ;  /* 0x000000171607723e */ /* 0x000fe200000000ff */
[----:B0-----:R-:W-:Y:S01]  /*99b10*/  F2FP.PACK_AB R10, R25, R26 ;  /* 0x0000001a190a723e */ /* 0x001fe200000000ff */
[----:B------:R-:W-:Y:S01]  /*99b20*/  IMAD R11, R28, 0x1f, RZ ;  /* 0x0000001f1c0b7824 */ /* 0x000fe200078e02ff */
[----:B------:R-:W2:Y:S01]  /*99b30*/  LDL.LU R26, [R1+0x5c] ;  /* 0x00005c00011a7983 */ /* 0x000ea20000300800 */
[----:B------:R0:W-:Y:S02]  /*99b40*/  STL.64 [R1+0x930], R16 ;  /* 0x0009301001007387 */ /* 0x0001e40000100a00 */
[----:B------:R-:W3:Y:S01]  /*99b50*/  LDL.LU R22, [R1+0x68] ;  /* 0x0000680001167983 */ /* 0x000ee20000300800 */
[----:B0-----:R-:W-:-:S04]  /*99b60*/  IADD3 R16, P5, R14, R2, RZ ;  /* 0x000000020e107210 */ /* 0x001fc80007fbe0ff */
[----:B------:R-:W-:-:S05]  /*99b70*/  LEA.HI.X.SX32 R17, R11, R3, 0x1, P5 ;  /* 0x000000030b117211 */ /* 0x000fca00028f0eff */
[----:B------:R0:W-:Y:S01]  /*99b80*/  STL.64 [R1+0x928], R16 ;  /* 0x0009281001007387 */ /* 0x0001e20000100a00 */
[----:B------:R-:W4:Y:S02]  /*99b90*/  LDL.LU R23, [R1+0xc4] ;  /* 0x0000c40001177983 */ /* 0x000f240000300800 */
[----:B------:R-:W-:Y:S02]  /*99ba0*/  IMAD R15, R28, 0x66, RZ ;  /* 0x000000661c0f7824 */ /* 0x000fe400078e02ff */
[----:B------:R-:W2:Y:S01]  /*99bb0*/  LDL.LU R29, [R1+0xd0] ;  /* 0x0000d000011d7983 */ /* 0x000ea20000300800 */
[----:B-----5:R-:W-:Y:S01]  /*99bc0*/  F2FP.PACK_AB R11, R24, R27 ;  /* 0x0000001b180b723e */ /* 0x020fe200000000ff */
[----:B------:R-:W5:Y:S01]  /*99bd0*/  LDL.LU R25, [R1+0xcc] ;  /* 0x0000cc0001197983 */ /* 0x000f620000300800 */
[----:B------:R-:W2:Y:S02]  /*99be0*/  LDL.LU R24, [R1+0x80] ;  /* 0x0000800001187983 */ /* 0x000ea40000300800 */
[----:B------:R-:W2:Y:S01]  /*99bf0*/  LDL.LU R27, [R1+0x7c] ;  /* 0x00007c00011b7983 */ /* 0x000ea20000300800 */
[----:B0-----:R-:W-:-:S04]  /*99c00*/  LEA R16, P5, R28, R2, 0x6 ;  /* 0x000000021c107211 */ /* 0x001fc800078a30ff */
[----:B------:R-:W-:-:S05]  /*99c10*/  LEA.HI.X.SX32 R17, R19, R3, 0x1, P5 ;  /* 0x0000000313117211 */ /* 0x000fca00028f0eff */
[----:B------:R-:W-:Y:S01]  /*99c20*/  STL.64 [R1+0x920], R16 ;  /* 0x0009201001007387 */ /* 0x000fe20000100a00 */
[----:B------:R0:W-:Y:S03]  /*99c30*/  STL.64 [R1+0x2d30], R14 ;  /* 0x002d300e01007387 */ /* 0x0001e60000100a00 */
[----:B0-----:R-:W2:Y:S01]  /*99c40*/  LDL.LU R14, [R1+0x60] ;  /* 0x00006000010e7983 */ /* 0x001ea20000300800 */
[----:B------:R-:W-:Y:S01]  /*99c50*/  F2FP.PACK_AB R6, R20, R21 ;  /* 0x000000151406723e */ /* 0x000fe200000000ff */
[----:B------:R-:W-:Y:S01]  /*99c60*/  IMAD R21, R28, 0x33, RZ ;  /* 0x000000331c157824 */ /* 0x000fe200078e02ff */
[----:B------:R-:W-:Y:S01]  /*99c70*/  IADD3 R16, P5, R15, R2, RZ ;  /* 0x000000020f107210 */ /* 0x000fe20007fbe0ff */
[----:B------:R-:W-:Y:S04]  /*99c80*/  STS.128 [R0+0x280], R8 ;  /* 0x0002800800007388 */ /* 0x000fe80000000c00 */
[----:B------:R0:W-:Y:S01]  /*99c90*/  STS.128 [R0+0x200], R4 ;  /* 0x0002000400007388 */ /* 0x0001e20000000c00 */
[----:B------:R-:W-:-:S03]  /*99ca0*/  LEA.HI.X.SX32 R17, R21, R3, 0x1, P5 ;  /* 0x0000000315117211 */ /* 0x000fc600028f0eff */
[----:B0-----:R-:W3:Y:S01]  /*99cb0*/  LDL.LU R5, [R1+0x6c] ;  /* 0x00006c0001057983 */ /* 0x001ee20000300800 */
[----:B------:R-:W4:Y:S02]  /*99cc0*/  LDL.LU R7, [R1+0xc8] ;  /* 0x0000c80001077983 */ /* 0x000f240000300800 */
[----:B------:R-:W3:Y:S02]  /*99cd0*/  LDL.LU R8, [R1+0x70] ;  /* 0x0000700001087983 */ /* 0x000ee40000300800 */
[----:B------:R-:W3:Y:S01]  /*99ce0*/  LDL.LU R9, [R1+0x64] ;  /* 0x0000640001097983 */ /* 0x000ee20000300800 */
[----:B------:R-:W3:Y:S01]  /*99cf0*/  LDL.LU R10, [R1+0x78] ;  /* 0x00007800010a7983 */ /* 0x000ee20000300800 */
[----:B------:R-:W3:Y:S02]  /*99d00*/  LDL.LU R11, [R1+0x74] ;  /* 0x00007400010b7983 */ /* 0x000ee40000300800 */
[----:B------:R0:W-:Y:S01]  /*99d10*/  STL.64 [R1+0x918], R16 ;  /* 0x0009181001007387 */ /* 0x0001e20000100a00 */
[----:B--2---:R-:W-:-:S02]  /*99d20*/  F2FP.PACK_AB R4, R14, R26 ;  /* 0x0000001a0e04723e */ /* 0x004fc400000000ff */
[----:B------:R-:W2:Y:S01]  /*99d30*/  LDL.LU R14, [R1+0xd8] ;  /* 0x0000d800010e7983 */ /* 0x000ea20000300800 */
[----:B------:R-:W-:-:S05]  /*99d40*/  IMAD R20, R28, 0x68, RZ ;  /* 0x000000681c147824 */ /* 0x000fca00078e02ff */
[----:B0-----:R-:W-:Y:S01]  /*99d50*/  IADD3 R16, P5, R20, R2, RZ ;  /* 0x0000000214107210 */ /* 0x001fe20007fbe0ff */
[----:B------:R-:W-:-:S03]  /*99d60*/  IMAD R19, R28, 0x6a, RZ ;  /* 0x0000006a1c137824 */ /* 0x000fc600078e02ff */
[----:B------:R-:W-:Y:S01]  /*99d70*/  LEA.HI.X.SX32 R17, R12, R3, 0x1, P5 ;  /* 0x000000030c117211 */ /* 0x000fe200028f0eff */
[C---:B------:R-:W-:Y:S02]  /*99d80*/  IMAD R6, R28.reuse, 0x35, RZ ;  /* 0x000000351c067824 */ /* 0x040fe400078e02ff */
[----:B------:R-:W-:Y:S01]  /*99d90*/  IMAD R21, R28, 0x6c, RZ ;  /* 0x0000006c1c157824 */ /* 0x000fe200078e02ff */
[----:B--2---:R-:W-:Y:S01]  /*99da0*/  STL.64 [R1+0x2d38], R14 ;  /* 0x002d380e01007387 */ /* 0x004fe20000100a00 */
[----:B------:R-:W2:Y:S02]  /*99db0*/  LDL.LU R26, [R1+0xd4] ;  /* 0x0000d400011a7983 */ /* 0x000ea40000300800 */
[----:B------:R0:W-:Y:S02]  /*99dc0*/  STL.64 [R1+0x910], R16 ;  /* 0x0009101001007387 */ /* 0x0001e40000100a00 */
[----:B0-----:R-:W-:-:S04]  /*99dd0*/  IADD3 R16, P5, R19, R2, RZ ;  /* 0x0000000213107210 */ /* 0x001fc80007fbe0ff */
[----:B------:R-:W-:-:S05]  /*99de0*/  LEA.HI.X.SX32 R17, R6, R3, 0x1, P5 ;  /* 0x0000000306117211 */ /* 0x000fca00028f0eff */
[----:B------:R0:W-:Y:S04]  /*99df0*/  STL.64 [R1+0x908], R16 ;  /* 0x0009081001007387 */ /* 0x0001e80000100a00 */
[----:B0-----:R-:W2:Y:S01]  /*99e00*/  LDL.LU.64 R16, [R1+0x2d40] ;  /* 0x002d400001107983 */ /* 0x001ea20000300a00 */
[----:B------:R-:W-:Y:S01]  /*99e10*/  IADD3 R14, P5, R21, R2, RZ ;  /* 0x00000002150e7210 */ /* 0x000fe20007fbe0ff */
[----:B------:R0:W-:Y:S02]  /*99e20*/  STL.64 [R1+0x2d20], R20 ;  /* 0x002d201401007387 */ /* 0x0001e40000100a00 */
[----:B------:R1:W-:Y:S02]  /*99e30*/  STL [R1+0x2d28], R21 ;  /* 0x002d281501007387 */ /* 0x0003e40000100800 */
[----:B------:R3:W-:Y:S01]  /*99e40*/  STL [R1+0x900], R14 ;  /* 0x0009000e01007387 */ /* 0x0007e20000100800 */
[----:B0-----:R-:W-:Y:S01]  /*99e50*/  MOV R20, R14 ;  /* 0x0000000e00147202 */ /* 0x001fe20000000f00 */
[----:B-1----:R-:W-:-:S02]  /*99e60*/  IMAD.MOV.U32 R21, RZ, RZ, R15 ;  /* 0x000000ffff157224 */ /* 0x002fc400078e000f */
[----:B---3--:R-:W3:Y:S01]  /*99e70*/  LDL.LU.64 R14, [R1+0x2d38] ;  /* 0x002d3800010e7983 */ /* 0x008ee20000300a00 */
[----:B------:R-:W-:Y:S01]  /*99e80*/  F2FP.PACK_AB R5, R5, R22 ;  /* 0x000000160505723e */ /* 0x000fe200000000ff */
[----:B------:R-:W-:Y:S01]  /*99e90*/  IMAD R22, R28, 0x6e, RZ ;  /* 0x0000006e1c167824 */ /* 0x000fe200078e02ff */
[----:B------:R-:W-:Y:S01]  /*99ea0*/  F2FP.PACK_AB R8, R8, R9 ;  /* 0x000000090808723e */ /* 0x000fe200000000ff */
[----:B----4-:R-:W-:Y:S02]  /*99eb0*/  F2FP.PACK_AB R9, R7, R23 ;  /* 0x000000170709723e */ /* 0x010fe400000000ff */
[C---:B------:R-:W-:Y:S02]  /*99ec0*/  IMAD R7, R28.reuse, 0x37, RZ ;  /* 0x000000371c077824 */ /* 0x040fe400078e02ff */
[----:B------:R-:W-:Y:S01]  /*99ed0*/  IMAD R23, R28, 0x70, RZ ;  /* 0x000000701c177824 */ /* 0x000fe200078e02ff */
[----:B------:R-:W-:Y:S01]  /*99ee0*/  F2FP.PACK_AB R6, R10, R11 ;  /* 0x0000000b0a06723e */ /* 0x000fe200000000ff */
[----:B-----5:R-:W-:-:S02]  /*99ef0*/  F2FP.PACK_AB R10, R29, R25 ;  /* 0x000000191d0a723e */ /* 0x020fc400000000ff */
[----:B------:R-:W-:Y:S01]  /*99f00*/  IMAD R12, R28, 0x39, RZ ;  /* 0x000000391c0c7824 */ /* 0x000fe200078e02ff */
[----:B--2---:R-:W-:Y:S01]  /*99f10*/  LEA.HI.X.SX32 R21, R16, R3, 0x1, P5 ;  /* 0x0000000310157211 */ /* 0x004fe200028f0eff */
[----:B------:R-:W-:-:S04]  /*99f20*/  IADD3 R20, P5, R22, R2, RZ ;  /* 0x0000000216147210 */ /* 0x000fc80007fbe0ff */
[----:B------:R0:W-:Y:S01]  /*99f30*/  STL [R1+0x904], R21 ;  /* 0x0009041501007387 */ /* 0x0001e20000100800 */
[----:B------:R-:W2:Y:S02]  /*99f40*/  LDL.LU R29, [R1+0xfc] ;  /* 0x0000fc00011d7983 */ /* 0x000ea40000300800 */
[----:B------:R-:W4:Y:S01]  /*99f50*/  LDL.LU R25, [R1+0x13c] ;  /* 0x00013c0001197983 */ /* 0x000f220000300800 */
[----:B0-----:R-:W-:-:S05]  /*99f60*/  LEA.HI.X.SX32 R21, R7, R3, 0x1, P5 ;  /* 0x0000000307157211 */ /* 0x001fca00028f0eff */
[----:B------:R0:W-:Y:S01]  /*99f70*/  STL.64 [R1+0x8f8], R20 ;  /* 0x0008f81401007387 */ /* 0x0001e20000100a00 */
[----:B------:R-:W-:Y:S02]  /*99f80*/  IMAD R16, R28, 0x72, RZ ;  /* 0x000000721c107824 */ /* 0x000fe400078e02ff */
[----:B------:R-:W-:Y:S01]  /*99f90*/  STL.64 [R1+0x2d10], R22 ;  /* 0x002d101601007387 */ /* 0x000fe20000100a00 */
[----:B------:R-:W-:Y:S02]  /*99fa0*/  F2FP.PACK_AB R7, R24, R27 ;  /* 0x0000001b1807723e */ /* 0x000fe400000000ff */
[----:B------:R-:W5:Y:S01]  /*99fb0*/  LDL.LU R27, [R1+0x104] ;  /* 0x00010400011b7983 */ /* 0x000f620000300800 */
[----:B0-----:R-:W-:-:S04]  /*99fc0*/  IADD3 R20, P5, R23, R2, RZ ;  /* 0x0000000217147210 */ /* 0x001fc80007fbe0ff */
[----:B------:R-:W-:Y:S01]  /*99fd0*/  LEA.HI.X.SX32 R21, R17, R3, 0x1, P5 ;  /* 0x0000000311157211 */ /* 0x000fe200028f0eff */
[----:B------:R-:W-:-:S04]  /*99fe0*/  IMAD R24, R28, 0x74, RZ ;  /* 0x000000741c187824 */ /* 0x000fc800078e02ff */
[----:B------:R0:W-:Y:S04]  /*99ff0*/  STL.64 [R1+0x8f0], R20 ;  /* 0x0008f01401007387 */ /* 0x0001e80000100a00 */
[----:B------:R1:W-:Y:S01]  /*9a000*/  STS.128 [R0+0x300], R4 ;  /* 0x0003000400007388 */ /* 0x0003e20000000c00 */
[----:B---3--:R-:W-:Y:S02]  /*9a010*/  F2FP.PACK_AB R11, R14, R26 ;  /* 0x0000001a0e0b723e */ /* 0x008fe400000000ff */
[----:B0-----:R-:W-:-:S04]  /*9a020*/  IADD3 R20, P5, R16, R2, RZ ;  /* 0x0000000210147210 */ /* 0x001fc80007fbe0ff */
[----:B------:R-:W-:Y:S01]  /*9a030*/  LEA.HI.X.SX32 R21, R12, R3, 0x1, P5 ;  /* 0x000000030c157211 */ /* 0x000fe200028f0eff */
[----:B-1----:R-:W2:Y:S01]  /*9a040*/  LDL.LU R4, [R1+0x100] ;  /* 0x0001000001047983 */ /* 0x002ea20000300800 */
[----:B------:R-:W5:Y:S02]  /*9a050*/  LDL.LU R7, [R1+0x108] ;  /* 0x0001080001077983 */ /* 0x000f640000300800 */
[----:B------:R-:W3:Y:S02]  /*9a060*/  LDL.LU R6, [R1+0x114] ;  /* 0x0001140001067983 */ /* 0x000ee40000300800 */
[----:B------:R-:W3:Y:S01]  /*9a070*/  LDL.LU R22, [R1+0x150] ;  /* 0x0001500001167983 */ /* 0x000ee20000300800 */
[----:B------:R-:W-:Y:S01]  /*9a080*/  IADD3 R14, P5, R24, R2, RZ ;  /* 0x00000002180e7210 */ /* 0x000fe20007fbe0ff */
[----:B------:R-:W3:Y:S01]  /*9a090*/  LDL.LU R23, [R1+0x14c] ;  /* 0x00014c0001177983 */ /* 0x000ee20000300800 */
[----:B------:R0:W-:Y:S03]  /*9a0a0*/  STL.64 [R1+0x8e8], R20 ;  /* 0x0008e81401007387 */ /* 0x0001e60000100a00 */
[----:B------:R1:W-:Y:S01]  /*9a0b0*/  STS.128 [R0+0x380], R8 ;  /* 0x0003800800007388 */ /* 0x0003e20000000c00 */
[----:B------:R-:W-:-:S03]  /*9a0c0*/  IMAD R17, R28, 0x76, RZ ;  /* 0x000000761c117824 */ /* 0x000fc600078e02ff */
[----:B0-----:R-:W3:Y:S01]  /*9a0d0*/  LDL.LU R21, [R1+0x128] ;  /* 0x0001280001157983 */ /* 0x001ee20000300800 */
[----:B------:R-:W3:Y:S02]  /*9a0e0*/  LDL.LU R20, [R1+0x124] ;  /* 0x0001240001147983 */ /* 0x000ee40000300800 */
[----:B------:R0:W-:Y:S01]  /*9a0f0*/  STL [R1+0x8e0], R14 ;  /* 0x0008e00e01007387 */ /* 0x0001e20000100800 */
[----:B-1----:R-:W-:Y:S02]  /*9a100*/  MOV R10, R14 ;  /* 0x0000000e000a7202 */ /* 0x002fe40000000f00 */
[----:B------:R-:W-:Y:S01]  /*9a110*/  MOV R11, R15 ;  /* 0x0000000f000b7202 */ /* 0x000fe20000000f00 */
[-C--:B------:R-:W-:Y:S01]  /*9a120*/  LEA.HI.X.SX32 R11, R13, R3.reuse, 0x1, P5 ;  /* 0x000000030d0b7211 */ /* 0x080fe200028f0eff */
[----:B0-----:R-:W3:Y:S01]  /*9a130*/  LDL.LU.64 R14, [R1+0x2d30] ;  /* 0x002d3000010e7983 */ /* 0x001ee20000300a00 */
[----:B------:R-:W4:Y:S02]  /*9a140*/  LDL.LU R8, [R1+0x140] ;  /* 0x0001400001087983 */ /* 0x000f240000300800 */
[----:B------:R-:W3:Y:S02]  /*9a150*/  LDL.LU R9, [R1+0x144] ;  /* 0x0001440001097983 */ /* 0x000ee40000300800 */
[----:B------:R-:W3:Y:S01]  /*9a160*/  LDL.LU R13, [R1+0x118] ;  /* 0x00011800010d7983 */ /* 0x000ee20000300800 */
[----:B------:R-:W-:Y:S01]  /*9a170*/  STL [R1+0x8e4], R11 ;  /* 0x0008e40b01007387 */ /* 0x000fe20000100800 */
[----:B------:R0:W-:Y:S03]  /*9a180*/  STL.64 [R1+0x2d00], R16 ;  /* 0x002d001001007387 */ /* 0x0001e60000100a00 */
[----:B0-----:R-:W3:Y:S01]  /*9a190*/  LDL.LU R16, [R1+0x148] ;  /* 0x0001480001107983 */ /* 0x001ee20000300800 */
[C---:B------:R-:W-:Y:S01]  /*9a1a0*/  IMAD R5, R28.reuse, 0x3b, RZ ;  /* 0x0000003b1c057824 */ /* 0x040fe200078e02ff */
[----:B------:R-:W-:Y:S01]  /*9a1b0*/  IADD3 R10, P5, R17, R2, RZ ;  /* 0x00000002110a7210 */ /* 0x000fe20007fbe0ff */
[----:B------:R-:W-:Y:S01]  /*9a1c0*/  IMAD R26, R28, 0x78, RZ ;  /* 0x000000781c1a7824 */ /* 0x000fe200078e02ff */
[----:B------:R-:W-:Y:S01]  /*9a1d0*/  STL [R1+0x2d08], R17 ;  /* 0x002d081101007387 */ /* 0x000fe20000100800 */
[----:B------:R-:W3:Y:S01]  /*9a1e0*/  LDL.LU R12, [R1+0x158] ;  /* 0x00015800010c7983 */ /* 0x000ee20000300800 */
[----:B------:R-:W-:-:S02]  /*9a1f0*/  LEA.HI.X.SX32 R11, R5, R3, 0x1, P5 ;  /* 0x00000003050b7211 */ /* 0x000fc400028f0eff */
[----:B--2---:R-:W-:Y:S02]  /*9a200*/  F2FP.PACK_AB R4, R4, R29 ;  /* 0x0000001d0404723e */ /* 0x004fe400000000ff */
[----:B------:R-:W2:Y:S01]  /*9a210*/  LDL.LU R29, [R1+0x154] ;  /* 0x00015400011d7983 */ /* 0x000ea20000300800 */
[----:B------:R0:W-:Y:S01]  /*9a220*/  STL.64 [R1+0x8d8], R10 ;  /* 0x0008d80a01007387 */ /* 0x0001e20000100a00 */
[----:B-----5:R-:W-:Y:S01]  /*9a230*/  F2FP.PACK_AB R5, R7, R27 ;  /* 0x0000001b0705723e */ /* 0x020fe200000000ff */
[----:B------:R-:W-:Y:S01]  /*9a240*/  IMAD R7, R28, 0x3d, RZ ;  /* 0x0000003d1c077824 */ /* 0x000fe200078e02ff */
[----:B0-----:R-:W-:-:S04]  /*9a250*/  IADD3 R10, P5, R26, R2, RZ ;  /* 0x000000021a0a7210 */ /* 0x001fc80007fbe0ff */
[----:B------:R-:W-:Y:S01]  /*9a260*/  LEA.HI.X.SX32 R11, R18, R3, 0x1, P5 ;  /* 0x00000003120b7211 */ /* 0x000fe200028f0eff */
[----:B------:R-:W-:-:S04]  /*9a270*/  IMAD R27, R28, 0x7c, RZ ;  /* 0x0000007c1c1b7824 */ /* 0x000fc800078e02ff */
[----:B------:R0:W-:Y:S01]  /*9a280*/  STL.64 [R1+0x8d0], R10 ;  /* 0x0008d00a01007387 */ /* 0x0001e20000100a00 */
[----:B----4-:R-:W-:Y:S01]  /*9a290*/  F2FP.PACK_AB R8, R8, R25 ;  /* 0x000000190808723e */ /* 0x010fe200000000ff */
[----:B------:R-:W-:-:S05]  /*9a2a0*/  IMAD R25, R28, 0x7a, RZ ;  /* 0x0000007a1c197824 */ /* 0x000fca00078e02ff */
[----:B0-----:R-:W-:Y:S01]  /*9a2b0*/  IADD3 R10, P5, R25, R2, RZ ;  /* 0x00000002190a7210 */ /* 0x001fe20007fbe0ff */
[----:B------:R-:W-:Y:S01]  /*9a2c0*/  IMAD R18, R28, 0x7e, RZ ;  /* 0x0000007e1c127824 */ /* 0x000fe200078e02ff */
[----:B------:R-:W-:Y:S02]  /*9a2d0*/  STL.64 [R1+0x2cf0], R24 ;  /* 0x002cf01801007387 */ /* 0x000fe40000100a00 */
[----:B------:R-:W-:Y:S01]  /*9a2e0*/  LEA.HI.X.SX32 R11, R7, R3, 0x1, P5 ;  /* 0x00000003070b7211 */ /* 0x000fe200028f0eff */
[----:B------:R-:W-:Y:S01]  /*9a2f0*/  STL [R1+0x2cf8], R25 ;  /* 0x002cf81901007387 */ /* 0x000fe20000100800 */
[----:B---3--:R-:W-:Y:S02]  /*9a300*/  F2FP.PACK_AB R6, R13, R6 ;  /* 0x000000060d06723e */ /* 0x008fe400000000ff */
[----:B------:R-:W-:Y:S01]  /*9a310*/  F2FP.PACK_AB R9, R16, R9 ;  /* 0x000000091009723e */ /* 0x000fe200000000ff */
[----:B------:R-:W-:Y:S01]  /*9a320*/  IADD3 R16, P5, R27, R2, RZ ;  /* 0x000000021b107210 */ /* 0x000fe20007fbe0ff */
[----:B------:R0:W-:Y:S01]  /*9a330*/  STL.64 [R1+0x2ce8], R26 ;  /* 0x002ce81a01007387 */ /* 0x0001e20000100a00 */
[----:B------:R-:W-:Y:S01]  /*9a340*/  F2FP.PACK_AB R7, R21, R20 ;  /* 0x000000141507723e */ /* 0x000fe200000000ff */
[----:B------:R-:W-:Y:S01]  /*9a350*/  IMAD R13, R28, 0x3f, RZ ;  /* 0x0000003f1c0d7824 */ /* 0x000fe200078e02ff */
[-C--:B------:R-:W-:Y:S01]  /*9a360*/  LEA.HI.X.SX32 R17, R14, R3.reuse, 0x1, P5 ;  /* 0x000000030e117211 */ /* 0x080fe200028f0eff */
[----:B------:R-:W-:Y:S01]  /*9a370*/  IADD3 R20, P5, R18, R2, RZ ;  /* 0x0000000212147210 */ /* 0x000fe20007fbe0ff */
[----:B0-----:R-:W3:Y:S01]  /*9a380*/  LDL.LU R26, [R1+0x1a0] ;  /* 0x0001a000011a7983 */ /* 0x001ee20000300800 */
[----:B------:R0:W-:Y:S02]  /*9a390*/  STL.64 [R1+0x8c8], R10 ;  /* 0x0008c80a01007387 */ /* 0x0001e40000100a00 */
[----:B------:R-:W3:Y:S02]  /*9a3a0*/  LDL.LU R27, [R1+0x19c] ;  /* 0x00019c00011b7983 */ /* 0x000ee40000300800 */
[----:B------:R-:W4:Y:S01]  /*9a3b0*/  LDL.LU R25, [R1+0x1b0] ;  /* 0x0001b00001197983 */ /* 0x000f220000300800 */
[----:B------:R-:W-:-:S02]  /*9a3c0*/  LEA.HI.X.SX32 R21, R13, R3, 0x1, P5 ;  /* 0x000000030d157211 */ /* 0x000fc400028f0eff */
[----:B0-----:R-:W-:Y:S02]  /*9a3d0*/  F2FP.PACK_AB R10, R22, R23 ;  /* 0x00000017160a723e */ /* 0x001fe400000000ff */
[----:B------:R-:W4:Y:S01]  /*9a3e0*/  LDL.LU R22, [R1+0x1ac] ;  /* 0x0001ac0001167983 */ /* 0x000f220000300800 */
[----:B------:R-:W5:Y:S02]  /*9a3f0*/  LDL.LU R14, [R1+0x1a4] ;  /* 0x0001a400010e7983 */ /* 0x000f640000300800 */
[----:B------:R0:W-:Y:S02]  /*9a400*/  STL.64 [R1+0x8c0], R16 ;  /* 0x0008c01001007387 */ /* 0x0001e40000100a00 */
[----:B0-----:R-:W2:Y:S01]  /*9a410*/  LDL.LU R16, [R1+0x1b8] ;  /* 0x0001b80001107983 */ /* 0x001ea20000300800 */
[----:B------:R-:W2:Y:S02]  /*9a420*/  LDL.LU R23, [R1+0x1b4] ;  /* 0x0001b40001177983 */ /* 0x000ea40000300800 */
[----:B------:R-:W-:Y:S02]  /*9a430*/  STL.64 [R1+0x2d18], R18 ;  /* 0x002d181201007387 */ /* 0x000fe40000100a00 */
[----:B------:R0:W-:Y:S02]  /*9a440*/  STL.64 [R1+0x8b8], R20 ;  /* 0x0008b81401007387 */ /* 0x0001e40000100a00 */
[----:B0-----:R-:W2:Y:S01]  /*9a450*/  LDL.LU R21, [R1+0x2d28] ;  /* 0x002d280001157983 */ /* 0x001ea20000300800 */
[----:B------:R-:W-:Y:S01]  /*9a460*/  LEA R20, P5, R28, R2, 0x7 ;  /* 0x000000021c147211 */ /* 0x000fe200078a38ff */
[----:B------:R-:W5:Y:S02]  /*9a470*/  LDL.LU R13, [R1+0x1a8] ;  /* 0x0001a800010d7983 */ /* 0x000f640000300800 */
[----:B------:R-:W3:Y:S01]  /*9a480*/  LDL.LU R24, [R1+0x1d4] ;  /* 0x0001d40001187983 */ /* 0x000ee20000300800 */
[----:B------:R-:W3:Y:S04]  /*9a490*/  LDL.LU R17, [R1+0x1d0] ;  /* 0x0001d00001117983 */ /* 0x000ee80000300800 */
[----:B------:R0:W-:Y:S01]  /*9a4a0*/  STS.128 [R0+0x400], R4 ;  /* 0x0004000400007388 */ /* 0x0001e20000000c00 */
[----:B------:R1:W-:Y:S02]  /*9a4b0*/  STL [R1+0x8b0], R20 ;  /* 0x0008b01401007387 */ /* 0x0003e40000100800 */
[----:B0-----:R-:W-:-:S02]  /*9a4c0*/  IMAD.MOV.U32 R6, RZ, RZ, R20 ;  /* 0x000000ffff067224 */ /* 0x001fc400078e0014 */
[----:B------:R-:W-:Y:S01]  /*9a4d0*/  IMAD R18, R28, 0xcc, RZ ;  /* 0x000000cc1c127824 */ /* 0x000fe200078e02ff */
[----:B--2---:R-:W-:Y:S02]  /*9a4e0*/  MOV R7, R21 ;  /* 0x0000001500077202 */ /* 0x004fe40000000f00 */
[----:B-1----:R-:W2:Y:S01]  /*9a4f0*/  LDL.LU.64 R20, [R1+0x2d20] ;  /* 0x002d200001147983 */ /* 0x002ea20000300a00 */
[----:B------:R-:W-:Y:S01]  /*9a500*/  F2FP.PACK_AB R11, R12, R29 ;  /* 0x0000001d0c0b723e */ /* 0x000fe200000000ff */
[C---:B------:R-:W-:Y:S02]  /*9a510*/  SHF.L.U32 R12, R28.reuse, 0x6, RZ ;  /* 0x000000061c0c7819 */ /* 0x040fe400000006ff */
[----:B------:R-:W-:Y:S02]  /*9a520*/  IMAD R29, R28, 0xce, RZ ;  /* 0x000000ce1c1d7824 */ /* 0x000fe400078e02ff */
[----:B------:R-:W-:Y:S01]  /*9a530*/  LEA.HI.X.SX32 R7, R12, R3, 0x1, P5 ;  /* 0x000000030c077211 */ /* 0x000fe200028f0eff */
[----:B------:R-:W-:-:S02]  /*9a540*/  IADD3 R6, P5, R18, R2, RZ ;  /* 0x0000000212067210 */ /* 0x000fc40007fbe0ff */
[----:B------:R-:W-:Y:S02]  /*9a550*/  IMAD R4, R28, 0x67, RZ ;  /* 0x000000671c047824 */ /* 0x000fe400078e02ff */
[----:B------:R0:W-:Y:S04]  /*9a560*/  STL [R1+0x8b4], R7 ;  /* 0x0008b40701007387 */ /* 0x0001e80000100800 */
[----:B------:R1:W-:Y:S01]  /*9a570*/  STS.128 [R0+0x480], R8 ;  /* 0x0004800800007388 */ /* 0x0003e20000000c00 */
[----:B---3--:R-:W-:Y:S01]  /*9a580*/  F2FP.PACK_AB R12, R26, R27 ;  /* 0x0000001b1a0c723e */ /* 0x008fe200000000ff */
[----:B------:R-:W-:Y:S01]  /*9a590*/  IMAD R5, R28, 0xd0, RZ ;  /* 0x000000d01c057824 */ /* 0x000fe200078e02ff */
[----:B0-----:R-:W-:Y:S01]  /*9a5a0*/  LEA.HI.X.SX32 R7, R15, R3, 0x1, P5 ;  /* 0x000000030f077211 */ /* 0x001fe200028f0eff */
[----:B------:R-:W-:-:S04]  /*9a5b0*/  IADD3 R18, P5, R29, R2, RZ ;  /* 0x000000021d127210 */ /* 0x000fc80007fbe0ff */
[----:B------:R-:W-:Y:S01]  /*9a5c0*/  LEA.HI.X.SX32 R19, R4, R3, 0x1, P5 ;  /* 0x0000000304137211 */ /* 0x000fe200028f0eff */
[----:B-1----:R-:W3:Y:S01]  /*9a5d0*/  LDL.LU R8, [R1+0x1d8] ;  /* 0x0001d80001087983 */ /* 0x002ee20000300800 */
[----:B------:R0:W-:Y:S03]  /*9a5e0*/  STL.64 [R1+0x8a8], R6 ;  /* 0x0008a80601007387 */ /* 0x0001e60000100a00 */
[----:B0-----:R-:W3:Y:S01]  /*9a5f0*/  LDL.LU R6, [R1+0x1e4] ;  /* 0x0001e40001067983 */ /* 0x001ee20000300800 */
[----:B------:R-:W3:Y:S02]  /*9a600*/  LDL.LU R7, [R1+0x1e0] ;  /* 0x0001e00001077983 */ /* 0x000ee40000300800 */
[----:B------:R-:W3:Y:S02]  /*9a610*/  LDL.LU R26, [R1+0x1ec] ;  /* 0x0001ec00011a7983 */ /* 0x000ee40000300800 */
[----:B------:R-:W3:Y:S01]  /*9a620*/  LDL.LU R27, [R1+0x1e8] ;  /* 0x0001e800011b7983 */ /* 0x000ee20000300800 */
[----:B------:R-:W3:Y:S01]  /*9a630*/  LDL.LU R11, [R1+0x1f0] ;  /* 0x0001f000010b7983 */ /* 0x000ee20000300800 */
[----:B------:R0:W-:Y:S01]  /*9a640*/  STL.64 [R1+0x8a0], R18 ;  /* 0x0008a01201007387 */ /* 0x0001e20000100a00 */
[----:B-----5:R-:W-:Y:S01]  /*9a650*/  F2FP.PACK_AB R13, R13, R14 ;  /* 0x0000000e0d0d723e */ /* 0x020fe200000000ff */
[----:B------:R-:W5:Y:S01]  /*9a660*/  LDL.LU R9, [R1+0x1f8] ;  /* 0x0001f80001097983 */ /* 0x000f620000300800 */
[----:B----4-:R-:W-:-:S02]  /*9a670*/  F2FP.PACK_AB R14, R25, R22 ;  /* 0x00000016190e723e */ /* 0x010fc400000000ff */
[----:B------:R-:W-:Y:S01]  /*9a680*/  F2FP.PACK_AB R15, R16, R23 ;  /* 0x00000017100f723e */ /* 0x000fe200000000ff */
[----:B------:R-:W4:Y:S01]  /*9a690*/  LDL.LU R10, [R1+0x200] ;  /* 0x00020000010a7983 */ /* 0x000f220000300800 */
[----:B0-----:R-:W-:-:S03]  /*9a6a0*/  IADD3 R18, P5, R5, R2, RZ ;  /* 0x0000000205127210 */ /* 0x001fc60007fbe0ff */
[----:B------:R-:W-:Y:S01]  /*9a6b0*/  STS.128 [R0+0x500], R12 ;  /* 0x0005000c00007388 */ /* 0x000fe20000000c00 */
[C---:B------:R-:W-:Y:S02]  /*9a6c0*/  IMAD R22, R28.reuse, 0xd2, RZ ;  /* 0x000000d21c167824 */ /* 0x040fe400078e02ff */
[----:B------:R-:W-:Y:S01]  /*9a6d0*/  IMAD R5, R28, 0x69, RZ ;  /* 0x000000691c057824 */ /* 0x000fe200078e02ff */
[----:B------:R-:W-:Y:S02]  /*9a6e0*/  F2FP.PACK_AB R4, R24, R17 ;  /* 0x000000111804723e */ /* 0x000fe400000000ff */
[----:B--2---:R-:W-:-:S05]  /*9a6f0*/  LEA.HI.X.SX32 R19, R20, R3, 0x1, P5 ;  /* 0x0000000314137211 */ /* 0x004fca00028f0eff */
[----:B------:R0:W-:Y:S04]  /*9a700*/  STL.64 [R1+0x898], R18 ;  /* 0x0008981201007387 */ /* 0x0001e80000100a00 */
[----:B0-----:R-:W2:Y:S01]  /*9a710*/  LDL.LU.64 R18, [R1+0x2d18] ;  /* 0x002d180001127983 */ /* 0x001ea20000300a00 */
[----:B------:R-:W4:Y:S02]  /*9a720*/  LDL.LU R12, [R1+0x1dc] ;  /* 0x0001dc00010c7983 */ /* 0x000f240000300800 */
[----:B------:R-:W5:Y:S01]  /*9a730*/  LDL.LU R13, [R1+0x1f4] ;  /* 0x0001f400010d7983 */ /* 0x000f620000300800 */
[----:B------:R-:W-:Y:S01]  /*9a740*/  IADD3 R22, P5, R22, R2, RZ ;  /* 0x0000000216167210 */ /* 0x000fe20007fbe0ff */
[----:B------:R-:W5:Y:S01]  /*9a750*/  LDL.LU R14, [R1+0x1fc] ;  /* 0x0001fc00010e7983 */ /* 0x000f620000300800 */
[----:B------:R-:W5:Y:S02]  /*9a760*/  LDL.LU R15, [R1+0x204] ;  /* 0x00020400010f7983 */ /* 0x000f640000300800 */
[----:B------:R-:W5:Y:S01]  /*9a770*/  LDL.LU R25, [R1+0x214] ;  /* 0x0002140001197983 */ /* 0x000f620000300800 */
[----:B------:R-:W-:Y:S01]  /*9a780*/  LEA.HI.X.SX32 R23, R5, R3, 0x1, P5 ;  /* 0x0000000305177211 */ /* 0x000fe200028f0eff */
[----:B------:R-:W5:Y:S04]  /*9a790*/  LDL.LU R24, [R1+0x20c] ;  /* 0x00020c0001187983 */ /* 0x000f680000300800 */
[----:B------:R0:W-:Y:S04]  /*9a7a0*/  STL.64 [R1+0x890], R22 ;  /* 0x0008901601007387 */ /* 0x0001e80000100a00 */
[----:B0-----:R-:W5:Y:S01]  /*9a7b0*/  LDL.LU.64 R22, [R1+0x2d10] ;  /* 0x002d100001167983 */ /* 0x001f620000300a00 */
[----:B------:R-:W-:-:S05]  /*9a7c0*/  IMAD R16, R28, 0xd4, RZ ;  /* 0x000000d41c107824 */ /* 0x000fca00078e02ff */
[----:B------:R-:W-:Y:S01]  /*9a7d0*/  IADD3 R16, P5, R16, R2, RZ ;  /* 0x0000000210107210 */ /* 0x000fe20007fbe0ff */
[----:B------:R-:W-:Y:S01]  /*9a7e0*/  IMAD R20, R28, 0xd6, RZ ;  /* 0x000000d61c147824 */ /* 0x000fe200078e02ff */
[----:B---3--:R-:W-:Y:S01]  /*9a7f0*/  F2FP.PACK_AB R6, R6, R7 ;  /* 0x000000070606723e */ /* 0x008fe200000000ff */
[----:B------:R-:W-:Y:S01]  /*9a800*/  F2FP.PACK_AB R7, R26, R27 ;  /* 0x0000001b1a07723e */ /* 0x000fe200000000ff */
[----:B--2---:R-:W-:Y:S02]  /*9a810*/  LEA.HI.X.SX32 R17, R19, R3, 0x1, P5 ;  /* 0x0000000313117211 */ /* 0x004fe400028f0eff */
[----:B----4-:R-:W-:Y:S01]  /*9a820*/  F2FP.PACK_AB R5, R12, R8 ;  /* 0x000000080c05723e */ /* 0x010fe200000000ff */
[C---:B------:R-:W-:Y:S02]  /*9a830*/  IMAD R8, R28.reuse, 0x6b, RZ ;  /* 0x0000006b1c087824 */ /* 0x040fe400078e02ff */
[----:B------:R0:W-:Y:S01]  /*9a840*/  STL.64 [R1+0x888], R16 ;  /* 0x0008881001007387 */ /* 0x0001e20000100a00 */
[----:B------:R-:W-:-:S02]  /*9a850*/  IMAD R12, R28, 0xd8, RZ ;  /* 0x000000d81c0c7824 */ /* 0x000fc400078e02ff */
[----:B------:R-:W2:Y:S02]  /*9a860*/  LDL.LU R26, [R1+0x62c] ;  /* 0x00062c00011a7983 */ /* 0x000ea40000300800 */
[----:B------:R-:W2:Y:S01]  /*9a870*/  LDL.LU R27, [R1+0x21c] ;  /* 0x00021c00011b7983 */ /* 0x000ea20000300800 */
[----:B0-----:R-:W-:-:S04]  /*9a880*/  IADD3 R16, P5, R20, R2, RZ ;  /* 0x0000000214107210 */ /* 0x001fc80007fbe0ff */
[----:B------:R-:W-:-:S05]  /*9a890*/  LEA.HI.X.SX32 R17, R8, R3, 0x1, P5 ;  /* 0x0000000308117211 */ /* 0x000fca00028f0eff */
[----:B------:R0:W-:Y:S01]  /*9a8a0*/  STL.64 [R1+0x880], R16 ;  /* 0x0008801001007387 */ /* 0x0001e20000100a00 */
[C---:B------:R-:W-:Y:S01]  /*9a8b0*/  IMAD R19, R28.reuse, 0xda, RZ ;  /* 0x000000da1c137824 */ /* 0x040fe200078e02ff */
[----:B-----5:R-:W-:Y:S01]  /*9a8c0*/  F2FP.PACK_AB R8, R13, R11 ;  /* 0x0000000b0d08723e */ /* 0x020fe200000000ff */
[----:B------:R-:W-:Y:S01]  /*9a8d0*/  IMAD R11, R28, 0x6d, RZ ;  /* 0x0000006d1c0b7824 */ /* 0x000fe200078e02ff */
[----:B0-----:R-:W-:-:S04]  /*9a8e0*/  IADD3 R16, P5, R12, R2, RZ ;  /* 0x000000020c107210 */ /* 0x001fc80007fbe0ff */
[----:B------:R-:W-:-:S05]  /*9a8f0*/  LEA.HI.X.SX32 R17, R21, R3, 0x1, P5 ;  /* 0x0000000315117211 */ /* 0x000fca00028f0eff */
[----:B------:R0:W-:Y:S01]  /*9a900*/  STL.64 [R1+0x878], R16 ;  /* 0x0008781001007387 */ /* 0x0001e20000100a00 */
[----:B------:R-:W-:Y:S02]  /*9a910*/  IMAD R12, R28, 0xdc, RZ ;  /* 0x000000dc1c0c7824 */ /* 0x000fe400078e02ff */
[----:B------:R1:W-:Y:S01]  /*9a920*/  STL.64 [R1+0x2ce0], R18 ;  /* 0x002ce01201007387 */ /* 0x0003e20000100a00 */
[----:B------:R-:W-:Y:S02]  /*9a930*/  F2FP.PACK_AB R9, R14, R9 ;  /* 0x000000090e09723e */ /* 0x000fe400000000ff */
[----:B0-----:R-:W-:Y:S01]  /*9a940*/  IADD3 R16, P5, R19, R2, RZ ;  /* 0x0000000213107210 */ /* 0x001fe20007fbe0ff */
[----:B-1----:R-:W3:Y:S01]  /*9a950*/  LDL.LU R18, [R1+0x638] ;  /* 0x0006380001127983 */ /* 0x002ee20000300800 */
[----:B------:R-:W3:Y:S02]  /*9a960*/  LDL.LU R13, [R1+0x630] ;  /* 0x00063000010d7983 */ /* 0x000ee40000300800 */
[----:B------:R-:W-:Y:S01]  /*9a970*/  LEA.HI.X.SX32 R17, R11, R3, 0x1, P5 ;  /* 0x000000030b117211 */ /* 0x000fe200028f0eff */
[----:B------:R-:W4:Y:S04]  /*9a980*/  LDL.LU R14, [R1+0x640] ;  /* 0x00064000010e7983 */ /* 0x000f280000300800 */
[----:B------:R0:W-:Y:S01]  /*9a990*/  STL.64 [R1+0x870], R16 ;  /* 0x0008701001007387 */ /* 0x0001e20000100a00 */
[----:B------:R-:W-:Y:S01]  /*9a9a0*/  F2FP.PACK_AB R10, R15, R10 ;  /* 0x0000000a0f0a723e */ /* 0x000fe200000000ff */
[----:B------:R-:W5:Y:S02]  /*9a9b0*/  LDL.LU R19, [R1+0x654] ;  /* 0x0006540001137983 */ /* 0x000f640000300800 */
[----:B------:R-:W5:Y:S01]  /*9a9c0*/  LDL.LU R15, [R1+0x650] ;  /* 0x00065000010f7983 */ /* 0x000f620000300800 */
[----:B0-----:R-:W-:-:S04]  /*9a9d0*/  IADD3 R16, P5, R12, R2, RZ ;  /* 0x000000020c107210 */ /* 0x001fc80007fbe0ff */
[----:B------:R-:W-:-:S05]  /*9a9e0*/  LEA.HI.X.SX32 R17, R22, R3, 0x1, P5 ;  /* 0x0000000316117211 */ /* 0x000fca00028f0eff */
[----:B------:R0:W-:Y:S04]  /*9a9f0*/  STL.64 [R1+0x868], R16 ;  /* 0x0008681001007387 */ /* 0x0001e80000100a00 */
[----:B0-----:R-:W2:Y:S01]  /*9aa00*/  LDL.LU R17, [R1+0x2d08] ;  /* 0x002d080001117983 */ /* 0x001ea20000300800 */
[----:B------:R-:W-:-:S05]  /*9aa10*/  IMAD R21, R28, 0xde, RZ ;  /* 0x000000de1c157824 */ /* 0x000fca00078e02ff */
[----:B------:R-:W-:Y:S01]  /*9aa20*/  IADD3 R16, P5, R21, R2, RZ ;  /* 0x0000000215107210 */ /* 0x000fe20007fbe0ff */
[----:B------:R0:W-:Y:S04]  /*9aa30*/  STL.64 [R1+0x2ca8], R20 ;  /* 0x002ca81401007387 */ /* 0x0001e80000100a00 */
[----:B------:R1:W-:Y:S01]  /*9aa40*/  STL [R1+0x860], R16 ;  /* 0x0008601001007387 */ /* 0x0003e20000100800 */
[----:B0-----:R-:W-:Y:S01]  /*9aa50*/  MOV R20, R16 ;  /* 0x0000001000147202 */ /* 0x001fe20000000f00 */
[C---:B------:R-:W-:Y:S01]  /*9aa60*/  IMAD R12, R28.reuse, 0x6f, RZ ;  /* 0x0000006f1c0c7824 */ /* 0x040fe200078e02ff */
[----:B------:R-:W-:Y:S01]  /*9aa70*/  F2FP.PACK_AB R11, R25, R24 ;  /* 0x00000018190b723e */ /* 0x000fe200000000ff */
[----:B------:R-:W-:Y:S01]  /*9aa80*/  IMAD R24, R28, 0xe0, RZ ;  /* 0x000000e01c187824 */ /* 0x000fe200078e02ff */
[----:B------:R0:W-:Y:S01]  /*9aa90*/  STS.128 [R0+0x580], R4 ;  /* 0x0005800400007388 */ /* 0x0001e20000000c00 */
[----:B--2---:R-:W-:-:S03]  /*9aaa0*/  MOV R21, R17 ;  /* 0x0000001100157202 */ /* 0x004fc60000000f00 */
[----:B-1----:R-:W2:Y:S01]  /*9aab0*/  LDL.LU.64 R16, [R1+0x2d00] ;  /* 0x002d000001107983 */ /* 0x002ea20000300a00 */
[-C--:B------:R-:W-:Y:S01]  /*9aac0*/  LEA.HI.X.SX32 R21, R12, R3.reuse, 0x1, P5 ;  /* 0x000000030c157211 */ /* 0x080fe200028f0eff */
[-C--:B------:R-:W-:Y:S02]  /*9aad0*/  IADD3 R24, P5, R24, R2.reuse, RZ ;  /* 0x0000000218187210 */ /* 0x080fe40007fbe0ff */
[----:B0-----:R-:W4:Y:S01]  /*9aae0*/  LDL.LU R7, [R1+0x644] ;  /* 0x0006440001077983 */ /* 0x001f220000300800 */
[----:B------:R0:W-:Y:S01]  /*9aaf0*/  STS.128 [R0+0x600], R8 ;  /* 0x0006000800007388 */ /* 0x0001e20000000c00 */
[----:B------:R-:W-:Y:S01]  /*9ab00*/  IMAD R22, R28, 0xe2, RZ ;  /* 0x000000e21c167824 */ /* 0x000fe200078e02ff */
[----:B------:R-:W-:Y:S02]  /*9ab10*/  LEA.HI.X.SX32 R25, R23, R3, 0x1, P5 ;  /* 0x0000000317197211 */ /* 0x000fe400028f0eff */
[----:B------:R-:W-:Y:S01]  /*9ab20*/  F2FP.PACK_AB R12, R26, R27 ;  /* 0x0000001b1a0c723e */ /* 0x000fe200000000ff */
[C---:B------:R-:W-:Y:S01]  /*9ab30*/  IMAD R4, R28.reuse, 0x71, RZ ;  /* 0x000000711c047824 */ /* 0x040fe200078e02ff */
[----:B0-----:R-:W4:Y:S01]  /*9ab40*/  LDL.LU R11, [R1+0x680] ;  /* 0x00068000010b7983 */ /* 0x001f220000300800 */
[----:B------:R0:W-:Y:S02]  /*9ab50*/  STL [R1+0x864], R21 ;  /* 0x0008641501007387 */ /* 0x0001e40000100800 */
[----:B------:R-:W5:Y:S02]  /*9ab60*/  LDL.LU R6, [R1+0x678] ;  /* 0x0006780001067983 */ /* 0x000f640000300800 */
[----:B------:R-:W5:Y:S01]  /*9ab70*/  LDL.LU R9, [R1+0x664] ;  /* 0x0006640001097983 */ /* 0x000f620000300800 */
[----:B------:R-:W5:Y:S01]  /*9ab80*/  LDL.LU R20, [R1+0x660] ;  /* 0x0006600001147983 */ /* 0x000f620000300800 */
[----:B------:R-:W5:Y:S02]  /*9ab90*/  LDL.LU R26, [R1+0x688] ;  /* 0x00068800011a7983 */ /* 0x000f640000300800 */
[----:B------:R-:W5:Y:S02]  /*9aba0*/  LDL.LU R27, [R1+0x684] ;  /* 0x00068400011b7983 */ /* 0x000f640000300800 */
[----:B------:R1:W-:Y:S02]  /*9abb0*/  STL.64 [R1+0x858], R24 ;  /* 0x0008581801007387 */ /* 0x0003e40000100a00 */
[----:B------:R-:W-:Y:S01]  /*9abc0*/  IMAD R5, R28, 0xe4, RZ ;  /* 0x000000e41c057824 */ /* 0x000fe200078e02ff */
[----:B---3--:R-:W-:Y:S01]  /*9abd0*/  F2FP.PACK_AB R13, R18, R13 ;  /* 0x0000000d120d723e */ /* 0x008fe200000000ff */
[----:B0-----:R-:W3:Y:S01]  /*9abe0*/  LDL.LU R21, [R1+0x66c] ;  /* 0x00066c0001157983 */ /* 0x001ee20000300800 */
[----:B------:R-:W3:Y:S01]  /*9abf0*/  LDL.LU R18, [R1+0x668] ;  /* 0x0006680001127983 */ /* 0x000ee20000300800 */
[----:B-1----:R-:W-:-:S04]  /*9ac00*/  IADD3 R24, P5, R22, R2, RZ ;  /* 0x0000000216187210 */ /* 0x002fc80007fbe0ff */
[----:B------:R-:W-:Y:S02]  /*9ac10*/  LEA.HI.X.SX32 R25, R4, R3, 0x1, P5 ;  /* 0x0000000304197211 */ /* 0x000fe400028f0eff */
[----:B------:R-:W3:Y:S03]  /*9ac20*/  LDL.LU R4, [R1+0x658] ;  /* 0x0006580001047983 */ /* 0x000ee60000300800 */
[----:B------:R0:W-:Y:S02]  /*9ac30*/  STL.64 [R1+0x850], R24 ;  /* 0x0008501801007387 */ /* 0x0001e40000100a00 */
[----:B0-----:R-:W-:-:S04]  /*9ac40*/  IADD3 R24, P5, R5, R2, RZ ;  /* 0x0000000205187210 */ /* 0x001fc80007fbe0ff */
[----:B--2---:R-:W-:-:S05]  /*9ac50*/  LEA.HI.X.SX32 R25, R16, R3, 0x1, P5 ;  /* 0x0000000310197211 */ /* 0x004fca00028f0eff */
[----:B------:R0:W-:Y:S04]  /*9ac60*/  STL.64 [R1+0x848], R24 ;  /* 0x0008481801007387 */ /* 0x0001e80000100a00 */
[----:B0-----:R-:W2:Y:S01]  /*9ac70*/  LDL.LU R25, [R1+0x2cf8] ;  /* 0x002cf80001197983 */ /* 0x001ea20000300800 */
[----:B------:R-:W-:Y:S02]  /*9ac80*/  IMAD R23, R28, 0xe6, RZ ;  /* 0x000000e61c177824 */ /* 0x000fe400078e02ff */
[----:B------:R-:W3:Y:S01]  /*9ac90*/  LDL.LU R16, [R1+0x65c] ;  /* 0x00065c0001107983 */ /* 0x000ee20000300800 */
[----:B----4-:R-:W-:Y:S01]  /*9aca0*/  F2FP.PACK_AB R14, R7, R14 ;  /* 0x0000000e070e723e */ /* 0x010fe200000000ff */
[----:B------:R-:W4:Y:S01]  /*9acb0*/  LDL.LU R10, [R1+0x68c] ;  /* 0x00068c00010a7983 */ /* 0x000f220000300800 */
[----:B-----5:R-:W-:-:S02]  /*9acc0*/  F2FP.PACK_AB R15, R19, R15 ;  /* 0x0000000f130f723e */ /* 0x020fc400000000ff */
[----:B------:R-:W-:Y:S01]  /*9acd0*/  IADD3 R24, P5, R23, R2, RZ ;  /* 0x0000000217187210 */ /* 0x000fe20007fbe0ff */
[----:B------:R-:W5:Y:S04]  /*9ace0*/  LDL.LU R7, [R1+0x674] ;  /* 0x0006740001077983 */ /* 0x000f680000300800 */
[----:B------:R-:W5:Y:S01]  /*9acf0*/  LDL.LU R19, [R1+0x670] ;  /* 0x0006700001137983 */ /* 0x000f620000300800 */
[----:B------:R2:W-:Y:S03]  /*9ad00*/  STL [R1+0x840], R24 ;  /* 0x0008401801007387 */ /* 0x0005e60000100800 */
[----:B--2---:R-:W2:Y:S01]  /*9ad10*/  LDL.LU.64 R24, [R1+0x2cf0] ;  /* 0x002cf00001187983 */ /* 0x004ea20000300a00 */
[----:B------:R0:W-:Y:S03]  /*9ad20*/  STL.64 [R1+0x2c78], R22 ;  /* 0x002c781601007387 */ /* 0x0001e60000100a00 */
[----:B0-----:R-:W2:Y:S01]  /*9ad30*/  LDL.64 R22, [R1+0x840] ;  /* 0x0008400001167983 */ /* 0x001ea20000100a00 */
[----:B------:R-:W-:-:S02]  /*9ad40*/  IMAD R5, R28, 0x73, RZ ;  /* 0x000000731c057824 */ /* 0x000fc400078e02ff */
[----:B------:R-:W-:Y:S01]  /*9ad50*/  IMAD R8, R28, 0xe8, RZ ;  /* 0x000000e81c087824 */ /* 0x000fe200078e02ff */
[----:B------:R0:W-:Y:S01]  /*9ad60*/  STS.128 [R0+0x680], R12 ;  /* 0x0006800c00007388 */ /* 0x0001e20000000c00 */
[----:B---3--:R-:W-:Y:S01]  /*9ad70*/  F2FP.PACK_AB R4, R16, R4 ;  /* 0x000000041004723e */ /* 0x008fe200000000ff */
[----:B------:R-:W-:Y:S02]  /*9ad80*/  IMAD R16, R28, 0xea, RZ ;  /* 0x000000ea1c107824 */ /* 0x000fe400078e02ff */
[----:B0-----:R-:W3:Y:S01]  /*9ad90*/  LDL.LU R12, [R1+0x694] ;  /* 0x00069400010c7983 */ /* 0x001ee20000300800 */
[----:B--2---:R-:W-:Y:S01]  /*9ada0*/  LEA.HI.X.SX32 R23, R5, R3, 0x1, P5 ;  /* 0x0000000305177211 */ /* 0x004fe200028f0eff */
[----:B------:R-:W-:-:S04]  /*9adb0*/  IADD3 R14, P5, R8, R2, RZ ;  /* 0x00000002080e7210 */ /* 0x000fc80007fbe0ff */
[----:B------:R-:W-:Y:S02]  /*9adc0*/  LEA.HI.X.SX32 R15, R24, R3, 0x1, P5 ;  /* 0x00000003180f7211 */ /* 0x000fe400028f0eff */
[----:B------:R-:W-:Y:S01]  /*9add0*/  F2FP.PACK_AB R8, R11, R6 ;  /* 0x000000060b08723e */ /* 0x000fe200000000ff */
[----:B------:R-:W-:Y:S01]  /*9ade0*/  STL [R1+0x844], R23 ;  /* 0x0008441701007387 */ /* 0x000fe20000100800 */
[----:B------:R-:W-:Y:S02]  /*9adf0*/  IMAD R6, R28, 0x75, RZ ;  /* 0x000000751c067824 */ /* 0x000fe400078e02ff */
[----:B------:R0:W-:Y:S02]  /*9ae00*/  STL.64 [R1+0x838], R14 ;  /* 0x0008380e01007387 */ /* 0x0001e40000100a00 */
[----:B------:R-:W2:Y:S01]  /*9ae10*/  LDL.LU R13, [R1+0x84] ;  /* 0x00008400010d7983 */ /* 0x000ea20000300800 */
[----:B0-----:R-:W-:-:S04]  /*9ae20*/  IADD3 R14, P5, R16, R2, RZ ;  /* 0x00000002100e7210 */ /* 0x001fc80007fbe0ff */
[----:B------:R-:W-:-:S05]  /*9ae30*/  LEA.HI.X.SX32 R15, R6, R3, 0x1, P5 ;  /* 0x00000003060f7211 */ /* 0x000fca00028f0eff */
[----:B------:R0:W-:Y:S04]  /*9ae40*/  STL.64 [R1+0x830], R14 ;  /* 0x0008300e01007387 */ /* 0x0001e80000100a00 */
[----:B0-----:R-:W2:Y:S01]  /*9ae50*/  LDL.LU R14, [R1+0x90] ;  /* 0x00009000010e7983 */ /* 0x001ea20000300800 */
[----:B------:R-:W2:Y:S02]  /*9ae60*/  LDL.LU R15, [R1+0x8c] ;  /* 0x00008c00010f7983 */ /* 0x000ea40000300800 */
[----:B------:R-:W-:Y:S01]  /*9ae70*/  IMAD R11, R28, 0xec, RZ ;  /* 0x000000ec1c0b7824 */ /* 0x000fe200078e02ff */
[----:B------:R-:W-:Y:S01]  /*9ae80*/  F2FP.PACK_AB R5, R9, R20 ;  /* 0x000000140905723e */ /* 0x000fe200000000ff */
[----:B------:R-:W-:-:S03]  /*9ae90*/  F2FP.PACK_AB R9, R26, R27 ;  /* 0x0000001b1a09723e */ /* 0x000fc600000000ff */
[----:B------:R-:W-:Y:S01]  /*9aea0*/  IADD3 R26, P5, R11, R2, RZ ;  /* 0x000000020b1a7210 */ /* 0x000fe20007fbe0ff */
[C---:B------:R-:W-:Y:S01]  /*9aeb0*/  IMAD R24, R28.reuse, 0xee, RZ ;  /* 0x000000ee1c187824 */ /* 0x040fe200078e02ff */
[----:B------:R-:W-:Y:S02]  /*9aec0*/  F2FP.PACK_AB R6, R21, R18 ;  /* 0x000000121506723e */ /* 0x000fe400000000ff */
[----:B------:R-:W-:Y:S01]  /*9aed0*/  LEA.HI.X.SX32 R27, R17, R3, 0x1, P5 ;  /* 0x00000003111b7211 */ /* 0x000fe200028f0eff */
[----:B------:R-:W-:Y:S01]  /*9aee0*/  IMAD R11, R28, 0x77, RZ ;  /* 0x000000771c0b7824 */ /* 0x000fe200078e02ff */
[----:B--2---:R0:W-:Y:S04]  /*9aef0*/  STL.64 [R1+0x2cd8], R14 ;  /* 0x002cd80e01007387 */ /* 0x0041e80000100a00 */
[----:B0-----:R-:W3:Y:S01]  /*9af00*/  LDL.LU R14, [R1+0x6a0] ;  /* 0x0006a000010e7983 */ /* 0x001ee20000300800 */
[----:B------:R-:W2:Y:S02]  /*9af10*/  LDL.LU R22, [R1+0x98] ;  /* 0x0000980001167983 */ /* 0x000ea40000300800 */
[----:B------:R-:W2:Y:S02]  /*9af20*/  LDL.LU R23, [R1+0x94] ;  /* 0x0000940001177983 */ /* 0x000ea40000300800 */
[----:B------:R-:W2:Y:S01]  /*9af30*/  LDL.LU R20, [R1+0xa0] ;  /* 0x0000a00001147983 */ /* 0x000ea20000300800 */
[----:B------:R-:W2:Y:S01]  /*9af40*/  LDL.LU R21, [R1+0x9c] ;  /* 0x00009c0001157983 */ /* 0x000ea20000300800 */
[----:B------:R-:W4:Y:S02]  /*9af50*/  LDL.LU R17, [R1+0x690] ;  /* 0x0006900001117983 */ /* 0x000f240000300800 */
[----:B------:R0:W-:Y:S02]  /*9af60*/  STL.64 [R1+0x828], R26 ;  /* 0x0008281a01007387 */ /* 0x0001e40000100a00 */
[----:B0-----:R-:W-:-:S04]  /*9af70*/  IADD3 R26, P5, R24, R2, RZ ;  /* 0x00000002181a7210 */ /* 0x001fc80007fbe0ff */
[----:B------:R-:W-:-:S05]  /*9af80*/  LEA.HI.X.SX32 R27, R11, R3, 0x1, P5 ;  /* 0x000000030b1b7211 */ /* 0x000fca00028f0eff */
[----:B------:R0:W-:Y:S04]  /*9af90*/  STL.64 [R1+0x820], R26 ;  /* 0x0008201a01007387 */ /* 0x0001e80000100a00 */
[----:B0-----:R-:W2:Y:S01]  /*9afa0*/  LDL.LU.64 R26, [R1+0x2ce8] ;  /* 0x002ce800011a7983 */ /* 0x001ea20000300a00 */
[----:B------:R-:W-:Y:S01]  /*9afb0*/  IMAD R18, R28, 0xf0, RZ ;  /* 0x000000f01c127824 */ /* 0x000fe200078e02ff */
[----:B-----5:R-:W-:-:S04]  /*9afc0*/  F2FP.PACK_AB R7, R7, R19 ;  /* 0x000000130707723e */ /* 0x020fc800000000ff */
[----:B------:R-:W-:-:S04]  /*9afd0*/  IADD3 R18, P5, R18, R2, RZ ;  /* 0x0000000212127210 */ /* 0x000fc80007fbe0ff */
[----:B--2---:R-:W-:-:S05]  /*9afe0*/  LEA.HI.X.SX32 R19, R26, R3, 0x1, P5 ;  /* 0x000000031a137211 */ /* 0x004fca00028f0eff */
[----:B------:R0:W-:Y:S04]  /*9aff0*/  STL.64 [R1+0x818], R18 ;  /* 0x0008181201007387 */ /* 0x0001e80000100a00 */
[----:B0-----:R-:W2:Y:S01]  /*9b000*/  LDL.LU.64 R18, [R1+0x2ce0] ;  /* 0x002ce00001127983 */ /* 0x001ea20000300a00 */
[----:B----4-:R-:W-:Y:S01]  /*9b010*/  F2FP.PACK_AB R10, R17, R10 ;  /* 0x0000000a110a723e */ /* 0x010fe200000000ff */
[----:B------:R-:W-:Y:S01]  /*9b020*/  IMAD R17, R28, 0xf2, RZ ;  /* 0x000000f21c117824 */ /* 0x000fe200078e02ff */
[----:B---3--:R-:W-:-:S04]  /*9b030*/  F2FP.PACK_AB R11, R14, R12 ;  /* 0x0000000c0e0b723e */ /* 0x008fc800000000ff */
[----:B------:R-:W-:Y:S01]  /*9b040*/  IADD3 R14, P5, R17, R2, RZ ;  /* 0x00000002110e7210 */ /* 0x000fe20007fbe0ff */
[----:B------:R0:W-:Y:S04]  /*9b050*/  STL.64 [R1+0x2c58], R16 ;  /* 0x002c581001007387 */ /* 0x0001e80000100a00 */
[----:B0-----:R-:W3:Y:S01]  /*9b060*/  LDL.LU R16, [R1+0x88] ;  /* 0x0000880001107983 */ /* 0x001ee20000300800 */
[----:B------:R-:W-:Y:S02]  /*9b070*/  STL [R1+0x2c98], R17 ;  /* 0x002c981101007387 */ /* 0x000fe40000100800 */
[----:B------:R-:W-:Y:S02]  /*9b080*/  STL [R1+0x810], R14 ;  /* 0x0008100e01007387 */ /* 0x000fe40000100800 */
[----:B------:R-:W-:Y:S01]  /*9b090*/  IMAD R12, R28, 0x79, RZ ;  /* 0x000000791c0c7824 */ /* 0x000fe200078e02ff */
[----:B--2---:R0:W-:Y:S02]  /*9b0a0*/  STL.64 [R1+0x2cb0], R18 ;  /* 0x002cb01201007387 */ /* 0x0041e40000100a00 */
[----:B0-----:R-:W-:Y:S01]  /*9b0b0*/  IMAD.MOV.U32 R18, RZ, RZ, R14 ;  /* 0x000000ffff127224 */ /* 0x001fe200078e000e */
[----:B------:R-:W-:-:S02]  /*9b0c0*/  MOV R19, R15 ;  /* 0x0000000f00137202 */ /* 0x000fc40000000f00 */
[----:B------:R-:W2:Y:S01]  /*9b0d0*/  LDL.LU.64 R14, [R1+0x2cd8] ;  /* 0x002cd800010e7983 */ /* 0x000ea20000300a00 */
[----:B------:R-:W-:-:S03]  /*9b0e0*/  IMAD R17, R28, 0xf4, RZ ;  /* 0x000000f41c117824 */ /* 0x000fc600078e02ff */
[----:B------:R0:W-:Y:S01]  /*9b0f0*/  STS.128 [R0+0x780], R8 ;  /* 0x0007800800007388 */ /* 0x0001e20000000c00 */
[----:B------:R-:W-:Y:S01]  /*9b100*/  LEA.HI.X.SX32 R19, R12, R3, 0x1, P5 ;  /* 0x000000030c137211 */ /* 0x000fe200028f0eff */
[----:B------:R-:W-:Y:S02]  /*9b110*/  IMAD R26, R28, 0xf6, RZ ;  /* 0x000000f61c1a7824 */ /* 0x000fe400078e02ff */
[----:B------:R1:W-:Y:S04]  /*9b120*/  STS.128 [R0+0x700], R4 ;  /* 0x0007000400007388 */ /* 0x0003e80000000c00 */
[----:B------:R-:W-:Y:S01]  /*9b130*/  STL [R1+0x814], R19 ;  /* 0x0008141301007387 */ /* 0x000fe20000100800 */
[----:B------:R-:W-:Y:S01]  /*9b140*/  BAR.SYNC.DEFER_BLOCKING 0x0 ;  /* 0x0000000000007b1d */ /* 0x000fe20000010000 */
[----:B0-----:R-:W-:-:S04]  /*9b150*/  IADD3 R10, P5, R17, R2, RZ ;  /* 0x00000002110a7210 */ /* 0x001fc80007fbe0ff */
[----:B------:R-:W-:Y:S01]  /*9b160*/  LEA.HI.X.SX32 R11, R25, R3, 0x1, P5 ;  /* 0x00000003190b7211 */ /* 0x000fe200028f0eff */
[----:B-1----:R-:W-:-:S04]  /*9b170*/  IMAD R7, R28, 0x7b, RZ ;  /* 0x0000007b1c077824 */ /* 0x002fc800078e02ff */
[----:B------:R0:W-:Y:S01]  /*9b180*/  STL.64 [R1+0x808], R10 ;  /* 0x0008080a01007387 */ /* 0x0001e20000100a00 */
[----:B------:R-:W-:Y:S01]  /*9b190*/  IMAD R8, R28, 0xf8, RZ ;  /* 0x000000f81c087824 */ /* 0x000fe200078e02ff */
[----:B0-----:R-:W-:-:S04]  /*9b1a0*/  IADD3 R10, P5, R26, R2, RZ ;  /* 0x000000021a0a7210 */ /* 0x001fc80007fbe0ff */
[----:B------:R-:W-:Y:S02]  /*9b1b0*/  LEA.HI.X.SX32 R11, R7, R3, 0x1, P5 ;  /* 0x00000003070b7211 */ /* 0x000fe400028f0eff */
[----:B------:R-:W-:Y:S01]  /*9b1c0*/  F2FP.PACK_AB R6, R22, R23 ;  /* 0x000000171606723e */ /* 0x000fe200000000ff */
[----:B------:R-:W-:Y:S02]  /*9b1d0*/  F2FP.PACK_AB R7, R20, R21 ;  /* 0x000000151407723e */ /* 0x000fe400000000ff */
[----:B------:R0:W-:Y:S01]  /*9b1e0*/  STL.64 [R1+0x800], R10 ;  /* 0x0008000a01007387 */ /* 0x0001e20000100a00 */
[----:B---3--:R-:W-:Y:S02]  /*9b1f0*/  F2FP.PACK_AB R4, R16, R13 ;  /* 0x0000000d1004723e */ /* 0x008fe400000000ff */
[----:B------:R-:W-:Y:S01]  /*9b200*/  STL.64 [R1+0x2cc0], R6 ;  /* 0x002cc00601007387 */ /* 0x000fe20000100a00 */
[----:B0-----:R-:W-:-:S04]  /*9b210*/  IADD3 R10, P5, R8, R2, RZ ;  /* 0x00000002080a7210 */ /* 0x001fc80007fbe0ff */
[----:B------:R-:W-:Y:S02]  /*9b220*/  LEA.HI.X.SX32 R11, R27, R3, 0x1, P5 ;  /* 0x000000031b0b7211 */ /* 0x000fe400028f0eff */
[----:B--2---:R-:W-:-:S05]  /*9b230*/  F2FP.PACK_AB R5, R14, R15 ;  /* 0x0000000f0e05723e */ /* 0x004fca00000000ff */
[----:B------:R-:W-:Y:S01]  /*9b240*/  STL.64 [R1+0x2cb8], R4 ;  /* 0x002cb80401007387 */ /* 0x000fe20000100a00 */
[----:B------:R-:W2:Y:S02]  /*9b250*/  LDL.LU R12, [R1+0xa8] ;  /* 0x0000a800010c7983 */ /* 0x000ea40000300800 */
[----:B------:R0:W-:Y:S02]  /*9b260*/  STL.64 [R1+0x7f8], R10 ;  /* 0x0007f80a01007387 */ /* 0x0001e40000100a00 */
[----:B0-----:R-:W3:Y:S01]  /*9b270*/  LDL.LU R10, [R1+0xa4] ;  /* 0x0000a400010a7983 */ /* 0x001ee20000300800 */
[----:B------:R-:W3:Y:S03]  /*9b280*/  LDL.LU R11, [R1+0xb0] ;  /* 0x0000b000010b7983 */ /* 0x000ee60000300800 */
[----:B------:R-:W0:Y:S01]  /*9b290*/  S2R R20, SR_TID.X ;  /* 0x0000000000147919 */ /* 0x000e220000002100 */
[----:B------:R-:W-:-:S02]  /*9b2a0*/  IMAD R8, R28, 0x7d, RZ ;  /* 0x0000007d1c087824 */ /* 0x000fc400078e02ff */
[----:B------:R-:W-:Y:S01]  /*9b2b0*/  IMAD R9, R28, 0xfc, RZ ;  /* 0x000000fc1c097824 */ /* 0x000fe200078e02ff */
[C---:B0-----:R-:W-:Y:S01]  /*9b2c0*/  LOP3.LUT R21, R20.reuse, 0x7f, RZ, 0xc0, !PT ;  /* 0x0000007f14157812 */ /* 0x041fe200078ec0ff */
[----:B------:R-:W-:-:S04]  /*9b2d0*/  SHF.L.U32 R20, R20, 0xc, RZ ;  /* 0x0000000c14147819 */ /* 0x000fc800000006ff */
[----:B------:R-:W-:-:S04]  /*9b2e0*/  LOP3.LUT R20, R20, 0x6000, RZ, 0xc0, !PT ;  /* 0x0000600014147812 */ /* 0x000fc800078ec0ff */
[----:B------:R-:W-:Y:S01]  /*9b2f0*/  LEA R23, R21, R20, 0x4 ;  /* 0x0000001415177211 */ /* 0x000fe200078e20ff */
[----:B------:R-:W-:-:S03]  /*9b300*/  IMAD R25, R28, 0xfa, RZ ;  /* 0x000000fa1c197824 */ /* 0x000fc600078e02ff */
[C---:B------:R-:W-:Y:S01]  /*9b310*/  LOP3.LUT R5, R23.reuse, 0x20, RZ, 0x3c, !PT ;  /* 0x0000002017057812 */ /* 0x040fe200078e3cff */
[----:B---3--:R-:W-:Y:S01]  /*9b320*/  STL.64 [R1+0x2cd0], R10 ;  /* 0x002cd00a01007387 */ /* 0x008fe20000100a00 */
[----:B------:R-:W-:Y:S02]  /*9b330*/  STL.64 [R1+0x2cc8], R8 ;  /* 0x002cc80801007387 */ /* 0x000fe40000100a00 */
[----:B------:R-:W0:Y:S04]  /*9b340*/  LDS.128 R8, [R23] ;  /* 0x0000000017087984 */ /* 0x000e280000000c00 */
[----:B------:R-:W2:Y:S01]  /*9b350*/  LDL.LU R13, [R1+0xac] ;  /* 0x0000ac00010d7983 */ /* 0x000ea20000300800 */
[----:B------:R-:W-:Y:S04]  /*9b360*/  STL.64 [R1+0x2c50], R24 ;  /* 0x002c501801007387 */ /* 0x000fe80000100a00 */
[----:B0-----:R-:W-:Y:S01]  /*9b370*/  STL.64 [R1+0x2c0], R8 ;  /* 0x0002c00801007387 */ /* 0x001fe20000100a00 */
[----:B------:R-:W-:Y:S02]  /*9b380*/  STL.64 [R1+0x2c8], R10 ;  /* 0x0002c80a01007387 */ /* 0x000fe40000100a00 */
[----:B------:R-:W0:Y:S02]  /*9b390*/  LDS.128 R8, [R23+0x800] ;  /* 0x0008000017087984 */ /* 0x000e240000000c00 */
[----:B0-----:R-:W-:Y:S02]  /*9b3a0*/  STL.64 [R1+0x2b0], R8 ;  /* 0x0002b00801007387 */ /* 0x001fe40000100a00 */
[----:B------:R-:W-:Y:S02]  /*9b3b0*/  STL.64 [R1+0x2b8], R10 ;  /* 0x0002b80a01007387 */ /* 0x000fe40000100a00 */
[----:B------:R-:W0:Y:S04]  /*9b3c0*/  LDS.128 R8, [R23+0x1000] ;  /* 0x0010000017087984 */ /* 0x000e280000000c00 */
[----:B------:R-:W4:Y:S01]  /*9b3d0*/  LDL.LU R14, [R1+0xb8] ;  /* 0x0000b800010e7983 */ /* 0x000f220000300800 */
[----:B------:R-:W4:Y:S04]  /*9b3e0*/  LDL.LU R15, [R1+0xb4] ;  /* 0x0000b400010f7983 */ /* 0x000f280000300800 */
[----:B0-----:R-:W-:Y:S01]  /*9b3f0*/  STL.64 [R1+0x2a0], R8 ;  /* 0x0002a00801007387 */ /* 0x001fe20000100a00 */
[----:B------:R-:W-:Y:S02]  /*9b400*/  STL.64 [R1+0x2a8], R10 ;  /* 0x0002a80a01007387 */ /* 0x000fe40000100a00 */
[----:B------:R-:W0:Y:S02]  /*9b410*/  LDS.128 R8, [R23+0x1800] ;  /* 0x0018000017087984 */ /* 0x000e240000000c00 */
[----:B0-----:R-:W-:Y:S02]  /*9b420*/  STL.64 [R1+0x290], R8 ;  /* 0x0002900801007387 */ /* 0x001fe40000100a00 */
[----:B------:R-:W-:Y:S02]  /*9b430*/  STL.64 [R1+0x298], R10 ;  /* 0x0002980a01007387 */ /* 0x000fe40000100a00 */
[----:B------:R-:W0:Y:S02]  /*9b440*/  LDS.128 R8, [R5] ;  /* 0x0000000005087984 */ /* 0x000e240000000c00 */
[----:B0-----:R-:W-:Y:S02]  /*9b450*/  STL.64 [R1+0x280], R8 ;  /* 0x0002800801007387 */ /* 0x001fe40000100a00 */
[----:B------:R-:W-:Y:S02]  /*9b460*/  STL.64 [R1+0x288], R10 ;  /* 0x0002880a01007387 */ /* 0x000fe40000100a00 */
[----:B------:R-:W0:Y:S02]  /*9b470*/  LDS.128 R8, [R5+0x800] ;  /* 0x0008000005087984 */ /* 0x000e240000000c00 */
[----:B0-----:R-:W-:Y:S02]  /*9b480*/  STL.64 [R1+0x270], R8 ;  /* 0x0002700801007387 */ /* 0x001fe40000100a00 */
[----:B------:R-:W-:Y:S02]  /*9b490*/  STL.64 [R1+0x278], R10 ;  /* 0x0002780a01007387 */ /* 0x000fe40000100a00 */
[----:B------:R-:W0:Y:S01]  /*9b4a0*/  LDS.128 R8, [R5+0x1000] ;  /* 0x0010000005087984 */ /* 0x000e220000000c00 */
[C---:B------:R-:W-:Y:S01]  /*9b4b0*/  LOP3.LUT R4, R23.reuse, 0x40, RZ, 0x3c, !PT ;  /* 0x0000004017047812 */ /* 0x040fe200078e3cff */
[----:B0-----:R-:W-:Y:S02]  /*9b4c0*/  STL.64 [R1+0x260], R8 ;  /* 0x0002600801007387 */ /* 0x001fe40000100a00 */
[----:B------:R-:W-:Y:S02]  /*9b4d0*/  STL.64 [R1+0x268], R10 ;  /* 0x0002680a01007387 */ /* 0x000fe40000100a00 */
[----:B------:R-:W0:Y:S01]  /*9b4e0*/  LDS.128 R8, [R5+0x1800] ;  /* 0x0018000005087984 */ /* 0x000e220000000c00 */
[----:B------:R-:W-:Y:S01]  /*9b4f0*/  LOP3.LUT R16, R23, 0x60, RZ, 0x3c, !PT ;  /* 0x0000006017107812 */ /* 0x000fe200078e3cff */
[----:B------:R-:W5:Y:S02]  /*9b500*/  LDL.LU R22, [R1+0xc0] ;  /* 0x0000c00001167983 */ /* 0x000f640000300800 */
[----:B------:R-:W5:Y:S02]  /*9b510*/  LDL.LU R23, [R1+0xbc] ;  /* 0x0000bc0001177983 */ /* 0x000f640000300800 */
[----:B0-----:R-:W-:Y:S01]  /*9b520*/  STL.64 [R1+0x250], R8 ;  /* 0x0002500801007387 */ /* 0x001fe20000100a00 */
[----:B------:R-:W-:Y:S02]  /*9b530*/  STL.64 [R1+0x258], R10 ;  /* 0x0002580a01007387 */ /* 0x000fe40000100a00 */
[----:B------:R-:W0:Y:S02]  /*9b540*/  LDS.128 R8, [R4] ;  /* 0x0000000004087984 */ /* 0x000e240000000c00 */
[----:B0-----:R-:W-:Y:S02]  /*9b550*/  STL.64 [R1+0x240], R8 ;  /* 0x0002400801007387 */ /* 0x001fe40000100a00 */
[----:B------:R-:W-:Y:S02]  /*9b560*/  STL.64 [R1+0x248], R10 ;  /* 0x0002480a01007387 */ /* 0x000fe40000100a00 */
[----:B------:R-:W0:Y:S02]  /*9b570*/  LDS.128 R8, [R4+0x800] ;  /* 0x0008000004087984 */ /* 0x000e240000000c00 */
[----:B0-----:R-:W-:Y:S02]  /*9b580*/  STL.64 [R1+0x230], R8 ;  /* 0x0002300801007387 */ /* 0x001fe40000100a00 */
[----:B------:R-:W-:Y:S02]  /*9b590*/  STL.64 [R1+0x238], R10 ;  /* 0x0002380a01007387 */ /* 0x000fe40000100a00 */
[----:B------:R-:W0:Y:S02]  /*9b5a0*/  LDS.128 R8, [R4+0x1000] ;  /* 0x0010000004087984 */ /* 0x000e240000000c00 */
[----:B------:R-:W1:Y:S04]  /*9b5b0*/  LDS.128 R4, [R4+0x1800] ;  /* 0x0018000004047984 */ /* 0x000e680000000c00 */
[----:B0-----:R-:W-:Y:S01]  /*9b5c0*/  STL.64 [R1+0x220], R8 ;  /* 0x0002200801007387 */ /* 0x001fe20000100a00 */
[----:B------:R0:W-:Y:S03]  /*9b5d0*/  STL.64 [R1+0x228], R10 ;  /* 0x0002280a01007387 */ /* 0x0001e60000100a00 */
[----:B0-----:R-:W2:Y:S01]  /*9b5e0*/  LDL.LU.64 R10, [R1+0x2cd0] ;  /* 0x002cd000010a7983 */ /* 0x001ea20000300a00 */
[----:B------:R-:W2:Y:S02]  /*9b5f0*/  LDL.LU.64 R8, [R1+0x2cc8] ;  /* 0x002cc80001087983 */ /* 0x000ea40000300a00 */
[----:B-1----:R-:W-:Y:S02]  /*9b600*/  STL.64 [R1+0x210], R4 ;  /* 0x0002100401007387 */ /* 0x002fe40000100a00 */
[----:B------:R-:W-:Y:S02]  /*9b610*/  STL.64 [R1+0x218], R6 ;  /* 0x0002180601007387 */ /* 0x000fe40000100a00 */
[----:B------:R-:W0:Y:S04]  /*9b620*/  LDS.128 R4, [R16] ;  /* 0x0000000010047984 */ /* 0x000e280000000c00 */
[----:B0-----:R-:W-:Y:S01]  /*9b630*/  STL.64 [R1+0x200], R4 ;  /* 0x0002000401007387 */ /* 0x001fe20000100a00 */
        /* <DEDUP_REMOVED lines=8> */
[----:B------:R-:W-:Y:S06]  /*9b6c0*/  BAR.SYNC.DEFER_BLOCKING 0x0 ;  /* 0x0000000000007b1d */ /* 0x000fec0000010000 */
[----:B0-----:R-:W3:Y:S01]  /*9b6d0*/  LDL.LU.64 R6, [R1+0x2cc0] ;  /* 0x002cc00001067983 */ /* 0x001ee20000300a00 */
[----:B------:R-:W3:Y:S02]  /*9b6e0*/  LDL.LU.64 R4, [R1+0x2cb8] ;  /* 0x002cb80001047983 */ /* 0x000ee40000300a00 */
[----:B-1----:R-:W-:Y:S02]  /*9b6f0*/  STL.64 [R1+0x1d0], R16 ;  /* 0x0001d01001007387 */ /* 0x002fe40000100a00 */
[----:B------:R0:W-:Y:S02]  /*9b700*/  STL.64 [R1+0x1d8], R18 ;  /* 0x0001d81201007387 */ /* 0x0001e40000100a00 */
[----:B0-----:R-:W3:Y:S01]  /*9b710*/  LDL.LU.64 R18, [R1+0x2cb0] ;  /* 0x002cb00001127983 */ /* 0x001ee20000300a00 */
[----:B------:R-:W3:Y:S02]  /*9b720*/  LDL.LU R17, [R1+0xe0] ;  /* 0x0000e00001117983 */ /* 0x000ee40000300800 */
[----:B------:R-:W3:Y:S01]  /*9b730*/  LDL.LU R16, [R1+0xdc] ;  /* 0x0000dc0001107983 */ /* 0x000ee20000300800 */
[----:B------:R-:W-:Y:S01]  /*9b740*/  IADD3 R20, P5, R25, R2, RZ ;  /* 0x0000000219147210 */ /* 0x000fe20007fbe0ff */
[----:B------:R-:W-:Y:S01]  /*9b750*/  IMAD R27, R28, 0xfe, RZ ;  /* 0x000000fe1c1b7824 */ /* 0x000fe200078e02ff */
[----:B----4-:R-:W-:Y:S01]  /*9b760*/  F2FP.PACK_AB R14, R14, R15 ;  /* 0x0000000f0e0e723e */ /* 0x010fe200000000ff */
[----:B-----5:R-:W-:Y:S01]  /*9b770*/  F2FP.PACK_AB R15, R22, R23 ;  /* 0x00000017160f723e */ /* 0x020fe200000000ff */
[----:B--2---:R-:W-:-:S05]  /*9b780*/  LEA.HI.X.SX32 R21, R8, R3, 0x1, P5 ;  /* 0x0000000308157211 */ /* 0x004fca00028f0eff */
[----:B------:R0:W-:Y:S01]  /*9b790*/  STL.64 [R1+0x7f0], R20 ;  /* 0x0007f01401007387 */ /* 0x0001e20000100a00 */
[----:B------:R-:W2:Y:S01]  /*9b7a0*/  LDL.LU R8, [R1+0x110] ;  /* 0x0001100001087983 */ /* 0x000ea20000300800 */
[----:B------:R-:W-:Y:S02]  /*9b7b0*/  F2FP.PACK_AB R12, R12, R10 ;  /* 0x0000000a0c0c723e */ /* 0x000fe400000000ff */
[----:B------:R-:W-:Y:S02]  /*9b7c0*/  F2FP.PACK_AB R13, R11, R13 ;  /* 0x0000000d0b0d723e */ /* 0x000fe400000000ff */
[-C--:B0-----:R-:W-:Y:S01]  /*9b7d0*/  IADD3 R20, P5, R9, R2.reuse, RZ ;  /* 0x0000000209147210 */ /* 0x081fe20007fbe0ff */
[----:B---3--:R0:W-:Y:S04]  /*9b7e0*/  STS.128 [R0], R4 ;  /* 0x0000000400007388 */ /* 0x0081e80000000c00 */
[----:B0-----:R-:W2:Y:S01]  /*9b7f0*/  LDL.LU R6, [R1+0x10c] ;  /* 0x00010c0001067983 */ /* 0x001ea20000300800 */
[----:B------:R-:W3:Y:S02]  /*9b800*/  LDL.LU R24, [R1+0xe8] ;  /* 0x0000e80001187983 */ /* 0x000ee40000300800 */
[----:B------:R-:W3:Y:S01]  /*9b810*/  LDL.LU R25, [R1+0xe4] ;  /* 0x0000e40001197983 */ /* 0x000ee20000300800 */
[----:B------:R-:W-:Y:S01]  /*9b820*/  LEA.HI.X.SX32 R21, R18, R3, 0x1, P5 ;  /* 0x0000000312157211 */ /* 0x000fe200028f0eff */
[----:B------:R-:W4:Y:S01]  /*9b830*/  LDL.LU R9, [R1+0x120] ;  /* 0x0001200001097983 */ /* 0x000f220000300800 */
[----:B------:R-:W4:Y:S02]  /*9b840*/  LDL.LU R10, [R1+0x11c] ;  /* 0x00011c00010a7983 */ /* 0x000f240000300800 */
[----:B------:R-:W5:Y:S01]  /*9b850*/  LDL.LU R11, [R1+0xec] ;  /* 0x0000ec00010b7983 */ /* 0x000f620000300800 */
[----:B------:R-:W-:Y:S01]  /*9b860*/  STL.64 [R1+0x7e8], R20 ;  /* 0x0007e81401007387 */ /* 0x000fe20000100a00 */
[----:B------:R0:W-:Y:S03]  /*9b870*/  STL.64 [R1+0x2c30], R26 ;  /* 0x002c301a01007387 */ /* 0x0001e60000100a00 */
[----:B0-----:R-:W5:Y:S01]  /*9b880*/  LDL.LU R26, [R1+0xf0] ;  /* 0x0000f000011a7983 */ /* 0x001f620000300800 */
[----:B------:R-:W5:Y:S02]  /*9b890*/  LDL.LU R22, [R1+0x130] ;  /* 0x0001300001167983 */ /* 0x000f640000300800 */
[----:B------:R-:W5:Y:S02]  /*9b8a0*/  LDL.LU R23, [R1+0x12c] ;  /* 0x00012c0001177983 */ /* 0x000f640000300800 */
[----:B------:R-:W-:Y:S01]  /*9b8b0*/  IMAD R4, R28, 0x7f, RZ ;  /* 0x0000007f1c047824 */ /* 0x000fe200078e02ff */
[----:B------:R-:W-:-:S02]  /*9b8c0*/  IADD3 R20, P5, R27, R2, RZ ;  /* 0x000000021b147210 */ /* 0x000fc40007fbe0ff */
[----:B------:R-:W5:Y:S01]  /*9b8d0*/  LDL.LU R27, [R1+0xf8] ;  /* 0x0000f800011b7983 */ /* 0x000f620000300800 */
[----:B------:R-:W5:Y:S01]  /*9b8e0*/  LDL.LU R7, [R1+0xf4] ;  /* 0x0000f40001077983 */ /* 0x000f620000300800 */
[----:B------:R-:W-:Y:S01]  /*9b8f0*/  LEA.HI.X.SX32 R21, R4, R3, 0x1, P5 ;  /* 0x0000000304157211 */ /* 0x000fe200028f0eff */
[C---:B------:R-:W-:Y:S02]  /*9b900*/  IMAD.SHL.U32 R5, R28.reuse, 0x80, RZ ;  /* 0x000000801c057824 */ /* 0x040fe400078e00ff */
[C---:B------:R-:W-:Y:S01]  /*9b910*/  IMAD R18, R28.reuse, 0x198, RZ ;  /* 0x000001981c127824 */ /* 0x040fe200078e02ff */
[----:B------:R-:W-:Y:S01]  /*9b920*/  F2FP.PACK_AB R4, R17, R16 ;  /* 0x000000101104723e */ /* 0x000fe200000000ff */
[----:B------:R0:W-:Y:S01]  /*9b930*/  STL.64 [R1+0x7e0], R20 ;  /* 0x0007e01401007387 */ /* 0x0001e20000100a00 */
[----:B------:R-:W5:Y:S02]  /*9b940*/  LDL.LU R17, [R1+0x138] ;  /* 0x0001380001117983 */ /* 0x000f640000300800 */
[----:B------:R-:W5:Y:S01]  /*9b950*/  LDL.LU R16, [R1+0x134] ;  /* 0x0001340001107983 */ /* 0x000f620000300800 */
[----:B------:R1:W-:Y:S01]  /*9b960*/  STS.128 [R0+0x80], R12 ;  /* 0x0000800c00007388 */ /* 0x0003e20000000c00 */
[----:B0-----:R-:W-:-:S04]  /*9b970*/  LEA R20, P5, R28, R2, 0x8 ;  /* 0x000000021c147211 */ /* 0x001fc800078a40ff */
[-C--:B------:R-:W-:Y:S01]  /*9b980*/  LEA.HI.X.SX32 R21, R5, R3.reuse, 0x1, P5 ;  /* 0x0000000305157211 */ /* 0x080fe200028f0eff */
[----:B------:R-:W-:Y:S01]  /*9b990*/  IMAD R5, R28, 0xcc, RZ ;  /* 0x000000cc1c057824 */ /* 0x000fe200078e02ff */
[-C--:B-1----:R-:W-:Y:S01]  /*9b9a0*/  IADD3 R14, P5, R18, R2.reuse, RZ ;  /* 0x00000002120e7210 */ /* 0x082fe20007fbe0ff */
[C---:B------:R-:W-:Y:S02]  /*9b9b0*/  IMAD R13, R28.reuse, 0x19a, RZ ;  /* 0x0000019a1c0d7824 */ /* 0x040fe400078e02ff */
[----:B------:R0:W-:Y:S01]  /*9b9c0*/  STL.64 [R1+0x7d8], R20 ;  /* 0x0007d81401007387 */ /* 0x0001e20000100a00 */
[----:B------:R-:W-:Y:S01]  /*9b9d0*/  LEA.HI.X.SX32 R15, R5, R3, 0x1, P5 ;  /* 0x00000003050f7211 */ /* 0x000fe200028f0eff */
[----:B------:R-:W-:Y:S02]  /*9b9e0*/  IMAD R12, R28, 0x19c, RZ ;  /* 0x0000019c1c0c7824 */ /* 0x000fe400078e02ff */
[----:B0-----:R-:W5:Y:S01]  /*9b9f0*/  LDL.LU.64 R20, [R1+0x2ca8] ;  /* 0x002ca80001147983 */ /* 0x001f620000300a00 */
[----:B------:R-:W-:Y:S02]  /*9ba00*/  STL.64 [R1+0x2ca0], R18 ;  /* 0x002ca01201007387 */ /* 0x000fe40000100a00 */
[----:B------:R0:W-:Y:S02]  /*9ba10*/  STL.64 [R1+0x7d0], R14 ;  /* 0x0007d00e01007387 */ /* 0x0001e40000100a00 */
[----:B0-----:R-:W-:-:S02]  /*9ba20*/  IADD3 R14, P5, R13, R2, RZ ;  /* 0x000000020d0e7210 */ /* 0x001fc40007fbe0ff */
[----:B--2---:R-:W-:Y:S01]  /*9ba30*/  F2FP.PACK_AB R8, R8, R6 ;  /* 0x000000060808723e */ /* 0x004fe200000000ff */
[----:B------:R-:W-:Y:S01]  /*9ba40*/  IMAD R6, R28, 0xcd, RZ ;  /* 0x000000cd1c067824 */ /* 0x000fe200078e02ff */
[----:B---3--:R-:W-:Y:S02]  /*9ba50*/  F2FP.PACK_AB R5, R24, R25 ;  /* 0x000000191805723e */ /* 0x008fe400000000ff */
[----:B------:R-:W2:Y:S01]  /*9ba60*/  LDL.LU R24, [R1+0x164] ;  /* 0x0001640001187983 */ /* 0x000ea20000300800 */
[----:B------:R-:W2:Y:S01]  /*9ba70*/  LDL.LU R25, [R1+0x15c] ;  /* 0x00015c0001197983 */ /* 0x000ea20000300800 */
[----:B------:R-:W-:-:S05]  /*9ba80*/  LEA.HI.X.SX32 R15, R6, R3, 0x1, P5 ;  /* 0x00000003060f7211 */ /* 0x000fca00028f0eff */
[----:B------:R0:W-:Y:S01]  /*9ba90*/  STL.64 [R1+0x7c8], R14 ;  /* 0x0007c80e01007387 */ /* 0x0001e20000100a00 */
[----:B----4-:R-:W-:Y:S01]  /*9baa0*/  F2FP.PACK_AB R9, R9, R10 ;  /* 0x0000000a0909723e */ /* 0x010fe200000000ff */
[----:B------:R-:W-:Y:S01]  /*9bab0*/  IMAD R10, R28, 0x19e, RZ ;  /* 0x0000019e1c0a7824 */ /* 0x000fe200078e02ff */
[----:B0-----:R-:W-:-:S04]  /*9bac0*/  IADD3 R14, P5, R12, R2, RZ ;  /* 0x000000020c0e7210 */ /* 0x001fc80007fbe0ff */
[----:B------:R-:W-:Y:S02]  /*9bad0*/  LEA.HI.X.SX32 R15, R29, R3, 0x1, P5 ;  /* 0x000000031d0f7211 */ /* 0x000fe400028f0eff */
[----:B-----5:R-:W-:Y:S01]  /*9bae0*/  F2FP.PACK_AB R6, R26, R11 ;  /* 0x0000000b1a06723e */ /* 0x020fe200000000ff */
[----:B------:R-:W-:Y:S01]  /*9baf0*/  IADD3 R18, P5, R10, R2, RZ ;  /* 0x000000020a127210 */ /* 0x000fe20007fbe0ff */
[----:B------:R-:W-:Y:S01]  /*9bb00*/  F2FP.PACK_AB R10, R22, R23 ;  /* 0x00000017160a723e */ /* 0x000fe200000000ff */
[----:B------:R0:W-:Y:S04]  /*9bb10*/  STL.64 [R1+0x7c0], R14 ;  /* 0x0007c00e01007387 */ /* 0x0001e80000100a00 */
[----:B0-----:R-:W3:Y:S01]  /*9bb20*/  LDL.LU R14, [R1+0x174] ;  /* 0x00017400010e7983 */ /* 0x001ee20000300800 */
[----:B------:R-:W3:Y:S02]  /*9bb30*/  LDL.LU R26, [R1+0x16c] ;  /* 0x00016c00011a7983 */ /* 0x000ee40000300800 */
[----:B------:R-:W4:Y:S02]  /*9bb40*/  LDL.LU R22, [R1+0x184] ;  /* 0x0001840001167983 */ /* 0x000f240000300800 */
[----:B------:R-:W4:Y:S02]  /*9bb50*/  LDL.LU R23, [R1+0x17c] ;  /* 0x00017c0001177983 */ /* 0x000f240000300800 */
[----:B------:R-:W-:-:S02]  /*9bb60*/  IMAD R11, R28, 0xcf, RZ ;  /* 0x000000cf1c0b7824 */ /* 0x000fc400078e02ff */
[----:B------:R-:W-:-:S03]  /*9bb70*/  IMAD R12, R28, 0x1a0, RZ ;  /* 0x000001a01c0c7824 */ /* 0x000fc600078e02ff */
[----:B------:R-:W-:Y:S01]  /*9bb80*/  LEA.HI.X.SX32 R19, R11, R3, 0x1, P5 ;  /* 0x000000030b137211 */ /* 0x000fe200028f0eff */
[----:B------:R-:W-:Y:S02]  /*9bb90*/  F2FP.PACK_AB R11, R17, R16 ;  /* 0x00000010110b723e */ /* 0x000fe400000000ff */
[C---:B------:R-:W-:Y:S02]  /*9bba0*/  IMAD R17, R28.reuse, 0xd0, RZ ;  /* 0x000000d01c117824 */ /* 0x040fe400078e02ff */
[----:B------:R0:W-:Y:S01]  /*9bbb0*/  STL.64 [R1+0x7b8], R18 ;  /* 0x0007b81201007387 */ /* 0x0001e20000100a00 */
[----:B------:R-:W-:Y:S01]  /*9bbc0*/  F2FP.PACK_AB R7, R27, R7 ;  /* 0x000000071b07723e */ /* 0x000fe200000000ff */
[----:B------:R-:W-:Y:S02]  /*9bbd0*/  IMAD R29, R28, 0x1a2, RZ ;  /* 0x000001a21c1d7824 */ /* 0x000fe400078e02ff */
[----:B------:R-:W5:Y:S01]  /*9bbe0*/  LDL.LU R15, [R1+0x18c] ;  /* 0x00018c00010f7983 */ /* 0x000f620000300800 */
[----:B------:R-:W5:Y:S01]  /*9bbf0*/  LDL.LU R27, [R1+0x1bc] ;  /* 0x0001bc00011b7983 */ /* 0x000f620000300800 */
[----:B0-----:R-:W-:-:S04]  /*9bc00*/  IADD3 R18, P5, R12, R2, RZ ;  /* 0x000000020c127210 */ /* 0x001fc80007fbe0ff */
[----:B------:R-:W-:Y:S01]  /*9bc10*/  LEA.HI.X.SX32 R19, R17, R3, 0x1, P5 ;  /* 0x0000000311137211 */ /* 0x000fe200028f0eff */
[C---:B------:R-:W-:Y:S01]  /*9bc20*/  IMAD R12, R28.reuse, 0xd1, RZ ;  /* 0x000000d11c0c7824 */ /* 0x040fe200078e02ff */
[----:B------:R-:W-:Y:S04]  /*9bc30*/  STS.128 [R0+0x100], R4 ;  /* 0x0001000400007388 */ /* 0x000fe80000000c00 */
[----:B------:R0:W-:Y:S01]  /*9bc40*/  STL.64 [R1+0x7b0], R18 ;  /* 0x0007b01201007387 */ /* 0x0001e20000100a00 */
[----:B------:R-:W-:-:S03]  /*9bc50*/  IMAD R16, R28, 0x1a4, RZ ;  /* 0x000001a41c107824 */ /* 0x000fc600078e02ff */
[----:B------:R1:W-:Y:S01]  /*9bc60*/  STS.128 [R0+0x180], R8 ;  /* 0x0001800800007388 */ /* 0x0003e20000000c00 */
[----:B0-----:R-:W-:-:S03]  /*9bc70*/  IADD3 R18, P5, R29, R2, RZ ;  /* 0x000000021d127210 */ /* 0x001fc60007fbe0ff */
[----:B------:R-:W5:Y:S01]  /*9bc80*/  LDL.LU R5, [R1+0x194] ;  /* 0x0001940001057983 */ /* 0x000f620000300800 */
[----:B------:R-:W-:Y:S01]  /*9bc90*/  LEA.HI.X.SX32 R19, R12, R3, 0x1, P5 ;  /* 0x000000030c137211 */ /* 0x000fe200028f0eff */
[----:B------:R-:W5:Y:S02]  /*9bca0*/  LDL.LU R6, [R1+0x1c0] ;  /* 0x0001c00001067983 */ /* 0x000f640000300800 */
[----:B-1----:R-:W5:Y:S02]  /*9bcb0*/  LDL.LU R11, [R1+0x1c8] ;  /* 0x0001c800010b7983 */ /* 0x002f640000300800 */
[----:B------:R0:W-:Y:S01]  /*9bcc0*/  STL.64 [R1+0x7a8], R18 ;  /* 0x0007a81201007387 */ /* 0x0001e20000100a00 */
[----:B------:R-:W5:Y:S01]  /*9bcd0*/  LDL.LU R7, [R1+0x1c4] ;  /* 0x0001c40001077983 */ /* 0x000f620000300800 */
[----:B------:R-:W-:Y:S01]  /*9bce0*/  IADD3 R16, P5, R16, R2, RZ ;  /* 0x0000000210107210 */ /* 0x000fe20007fbe0ff */
[----:B------:R-:W-:Y:S01]  /*9bcf0*/  IMAD R13, R28, 0x1a6, RZ ;  /* 0x000001a61c0d7824 */ /* 0x000fe200078e02ff */
[----:B--2---:R-:W-:Y:S01]  /*9bd00*/  F2FP.PACK_AB R12, R24, R25 ;  /* 0x00000019180c723e */ /* 0x004fe200000000ff */
[----:B------:R-:W-:Y:S01]  /*9bd10*/  IMAD R25, R28, 0xd2, RZ ;  /* 0x000000d21c197824 */ /* 0x000fe200078e02ff */
[----:B------:R-:W2:Y:S04]  /*9bd20*/  LDL.LU R24, [R1+0x2d0] ;  /* 0x0002d00001187983 */ /* 0x000ea80000300800 */
[----:B------:R-:W-:-:S02]  /*9bd30*/  LEA.HI.X.SX32 R17, R25, R3, 0x1, P5 ;  /* 0x0000000319117211 */ /* 0x000fc400028f0eff */
[----:B------:R-:W2:Y:S03]  /*9bd40*/  LDL.LU R25, [R1+0x1cc] ;  /* 0x0001cc0001197983 */ /* 0x000ea60000300800 */
[----:B------:R1:W-:Y:S01]  /*9bd50*/  STL.64 [R1+0x770], R16 ;  /* 0x0007701001007387 */ /* 0x0003e20000100a00 */
[----:B0-----:R-:W-:Y:S01]  /*9bd60*/  IADD3 R18, P5, R13, R2, RZ ;  /* 0x000000020d127210 */ /* 0x001fe20007fbe0ff */
[----:B-1----:R-:W2:Y:S01]  /*9bd70*/  LDL.LU R17, [R1+0x2dc] ;  /* 0x0002dc0001117983 */ /* 0x002ea20000300800 */
[----:B------:R-:W2:Y:S01]  /*9bd80*/  LDL.LU R16, [R1+0x2d8] ;  /* 0x0002d80001107983 */ /* 0x000ea20000300800 */
[----:B---3--:R-:W-:Y:S02]  /*9bd90*/  F2FP.PACK_AB R13, R14, R26 ;  /* 0x0000001a0e0d723e */ /* 0x008fe400000000ff */
[----:B----4-:R-:W-:Y:S01]  /*9bda0*/  F2FP.PACK_AB R14, R22, R23 ;  /* 0x00000017160e723e */ /* 0x010fe200000000ff */
[----:B------:R-:W3:Y:S01]  /*9bdb0*/  LDL.LU R26, [R1+0x2e4] ;  /* 0x0002e400011a7983 */ /* 0x000ee20000300800 */
[----:B------:R-:W3:Y:S02]  /*9bdc0*/  LDL.LU R22, [R1+0x2e0] ;  /* 0x0002e00001167983 */ /* 0x000ee40000300800 */
[----:B------:R-:W-:-:S02]  /*9bdd0*/  IMAD R4, R28, 0xd3, RZ ;  /* 0x000000d31c047824 */ /* 0x000fc400078e02ff */
[----:B------:R-:W-:-:S03]  /*9bde0*/  IMAD R8, R28, 0x1a8, RZ ;  /* 0x000001a81c087824 */ /* 0x000fc600078e02ff */
[----:B------:R-:W-:Y:S01]  /*9bdf0*/  LEA.HI.X.SX32 R19, R4, R3, 0x1, P5 ;  /* 0x0000000304137211 */ /* 0x000fe200028f0eff */
[----:B------:R-:W-:-:S04]  /*9be00*/  IMAD R23, R28, 0xd4, RZ ;  /* 0x000000d41c177824 */ /* 0x000fc800078e02ff */
[----:B------:R0:W-:Y:S01]  /*9be10*/  STL.64 [R1+0x768], R18 ;  /* 0x0007681201007387 */ /* 0x0001e20000100a00 */
[----:B------:R-:W-:Y:S01]  /*9be20*/  IMAD R9, R28, 0x1aa, RZ ;  /* 0x000001aa1c097824 */ /* 0x000fe200078e02ff */
[----:B0-----:R-:W-:-:S04]  /*9be30*/  IADD3 R18, P5, R8, R2, RZ ;  /* 0x0000000208127210 */ /* 0x001fc80007fbe0ff */
[----:B------:R-:W-:-:S05]  /*9be40*/  LEA.HI.X.SX32 R19, R23, R3, 0x1, P5 ;  /* 0x0000000317137211 */ /* 0x000fca00028f0eff */
[----:B------:R0:W-:Y:S01]  /*9be50*/  STL.64 [R1+0x760], R18 ;  /* 0x0007601201007387 */ /* 0x0001e20000100a00 */
[C---:B------:R-:W-:Y:S01]  /*9be60*/  IMAD R8, R28.reuse, 0x1ac, RZ ;  /* 0x000001ac1c087824 */ /* 0x040fe200078e02ff */
[----:B-----5:R-:W-:Y:S01]  /*9be70*/  F2FP.PACK_AB R15, R5, R15 ;  /* 0x0000000f050f723e */ /* 0x020fe200000000ff */
[----:B------:R-:W-:Y:S01]  /*9be80*/  IMAD R5, R28, 0xd5, RZ ;  /* 0x000000d51c057824 */ /* 0x000fe200078e02ff */
[----:B0-----:R-:W-:Y:S02]  /*9be90*/  IADD3 R18, P5, R9, R2, RZ ;  /* 0x0000000209127210 */ /* 0x001fe40007fbe0ff */
[----:B------:R-:W4:Y:S01]  /*9bea0*/  LDL.LU R9, [R1+0x2e8] ;  /* 0x0002e80001097983 */ /* 0x000f220000300800 */
[----:B------:R-:W5:Y:S01]  /*9beb0*/  LDL.LU R10, [R1+0x2f4] ;  /* 0x0002f400010a7983 */ /* 0x000f620000300800 */
[----:B------:R-:W-:Y:S01]  /*9bec0*/  LEA.HI.X.SX32 R19, R5, R3, 0x1, P5 ;  /* 0x0000000305137211 */ /* 0x000fe200028f0eff */
[----:B------:R-:W5:Y:S01]  /*9bed0*/  LDL.LU R23, [R1+0x2f0] ;  /* 0x0002f00001177983 */ /* 0x000f620000300800 */
[----:B------:R0:W-:Y:S01]  /*9bee0*/  STS.128 [R0+0x200], R12 ;  /* 0x0002000c00007388 */ /* 0x0001e20000000c00 */
[----:B------:R-:W-:-:S02]  /*9bef0*/  F2FP.PACK_AB R4, R6, R27 ;  /* 0x0000001b0604723e */ /* 0x000fc400000000ff */
[----:B------:R-:W-:Y:S01]  /*9bf00*/  F2FP.PACK_AB R5, R11, R7 ;  /* 0x000000070b05723e */ /* 0x000fe200000000ff */
[----:B------:R-:W-:Y:S01]  /*9bf10*/  IMAD R6, R28, 0x1ae, RZ ;  /* 0x000001ae1c067824 */ /* 0x000fe200078e02ff */
[----:B0-----:R-:W4:Y:S01]  /*9bf20*/  LDL.LU R12, [R1+0x2ec] ;  /* 0x0002ec00010c7983 */ /* 0x001f220000300800 */
[----:B------:R0:W-:Y:S01]  /*9bf30*/  STL.64 [R1+0x758], R18 ;  /* 0x0007581201007387 */ /* 0x0001e20000100a00 */
[----:B------:R-:W-:Y:S01]  /*9bf40*/  IADD3 R14, P5, R8, R2, RZ ;  /* 0x00000002080e7210 */ /* 0x000fe20007fbe0ff */
[----:B------:R-:W-:-:S03]  /*9bf50*/  IMAD R8, R28, 0xd7, RZ ;  /* 0x000000d71c087824 */ /* 0x000fc600078e02ff */
[----:B------:R-:W-:Y:S01]  /*9bf60*/  LEA.HI.X.SX32 R15, R20, R3, 0x1, P5 ;  /* 0x00000003140f7211 */ /* 0x000fe200028f0eff */
[----:B0-----:R-:W4:Y:S01]  /*9bf70*/  LDL.LU.64 R18, [R1+0x2ca0] ;  /* 0x002ca00001127983 */ /* 0x001f220000300a00 */
[----:B------:R-:W4:Y:S02]  /*9bf80*/  LDL.LU R13, [R1+0x2fc] ;  /* 0x0002fc00010d7983 */ /* 0x000f240000300800 */
[----:B------:R-:W4:Y:S02]  /*9bf90*/  LDL.LU R27, [R1+0x2f8] ;  /* 0x0002f800011b7983 */ /* 0x000f240000300800 */
[----:B------:R0:W-:Y:S01]  /*9bfa0*/  STL.64 [R1+0x2c90], R4 ;  /* 0x002c900401007387 */ /* 0x0001e20000100a00 */
[----:B------:R1:W-:Y:S01]  /*9bfb0*/  STL.64 [R1+0x730], R14 ;  /* 0x0007300e01007387 */ /* 0x0003e20000100a00 */
[----:B0-----:R-:W-:-:S04]  /*9bfc0*/  IADD3 R4, P5, R6, R2, RZ ;  /* 0x0000000206047210 */ /* 0x001fc80007fbe0ff */
[----:B------:R-:W-:Y:S02]  /*9bfd0*/  LEA.HI.X.SX32 R5, R8, R3, 0x1, P5 ;  /* 0x0000000308057211 */ /* 0x000fe400028f0eff */
[----:B--2---:R-:W-:Y:S02]  /*9bfe0*/  F2FP.PACK_AB R6, R24, R25 ;  /* 0x000000191806723e */ /* 0x004fe400000000ff */
[----:B------:R-:W2:Y:S01]  /*9bff0*/  LDL.LU R24, [R1+0x324] ;  /* 0x0003240001187983 */ /* 0x000ea20000300800 */
[----:B------:R-:W2:Y:S02]  /*9c000*/  LDL.LU R25, [R1+0x320] ;  /* 0x0003200001197983 */ /* 0x000ea40000300800 */
[----:B-1----:R-:W2:Y:S02]  /*9c010*/  LDL.LU R14, [R1+0x32c] ;  /* 0x00032c00010e7983 */ /* 0x002ea40000300800 */
[----:B------:R0:W-:Y:S01]  /*9c020*/  STL.64 [R1+0x728], R4 ;  /* 0x0007280401007387 */ /* 0x0001e20000100a00 */
[----:B---3--:R-:W-:-:S02]  /*9c030*/  F2FP.PACK_AB R8, R26, R22 ;  /* 0x000000161a08723e */ /* 0x008fc400000000ff */
[----:B------:R-:W3:Y:S01]  /*9c040*/  LDL.LU R26, [R1+0x328] ;  /* 0x00032800011a7983 */ /* 0x000ee20000300800 */
[----:B------:R-:W2:Y:S02]  /*9c050*/  LDL.LU R15, [R1+0x334] ;  /* 0x00033400010f7983 */ /* 0x000ea40000300800 */
[C---:B------:R-:W-:Y:S01]  /*9c060*/  IMAD R11, R28.reuse, 0x1b0, RZ ;  /* 0x000001b01c0b7824 */ /* 0x040fe200078e02ff */
[----:B------:R-:W-:Y:S01]  /*9c070*/  F2FP.PACK_AB R7, R17, R16 ;  /* 0x000000101107723e */ /* 0x000fe200000000ff */
[----:B------:R-:W-:-:S03]  /*9c080*/  IMAD R22, R28, 0xd8, RZ ;  /* 0x000000d81c167824 */ /* 0x000fc600078e02ff */
[----:B------:R-:W-:Y:S01]  /*9c090*/  IADD3 R16, P5, R11, R2, RZ ;  /* 0x000000020b107210 */ /* 0x000fe20007fbe0ff */
[----:B------:R-:W-:-:S03]  /*9c0a0*/  IMAD R20, R28, 0x1b2, RZ ;  /* 0x000001b21c147824 */ /* 0x000fc600078e02ff */
[----:B------:R-:W-:Y:S01]  /*9c0b0*/  LEA.HI.X.SX32 R17, R22, R3, 0x1, P5 ;  /* 0x0000000316117211 */ /* 0x000fe200028f0eff */
[C---:B------:R-:W-:Y:S02]  /*9c0c0*/  IMAD R11, R28.reuse, 0xd9, RZ ;  /* 0x000000d91c0b7824 */ /* 0x040fe400078e02ff */
[----:B0-----:R-:W-:Y:S01]  /*9c0d0*/  IMAD R4, R28, 0x1b4, RZ ;  /* 0x000001b41c047824 */ /* 0x001fe200078e02ff */
[----:B-----5:R-:W-:Y:S01]  /*9c0e0*/  F2FP.PACK_AB R10, R10, R23 ;  /* 0x000000170a0a723e */ /* 0x020fe200000000ff */
[----:B--2---:R-:W-:Y:S01]  /*9c0f0*/  STL.64 [R1+0x2c88], R14 ;  /* 0x002c880e01007387 */ /* 0x004fe20000100a00 */
[----:B------:R-:W2:Y:S02]  /*9c100*/  LDL.LU R22, [R1+0x330] ;  /* 0x0003300001167983 */ /* 0x000ea40000300800 */
[----:B------:R0:W-:Y:S02]  /*9c110*/  STL.64 [R1+0x720], R16 ;  /* 0x0007201001007387 */ /* 0x0001e40000100a00 */
[----:B0-----:R-:W-:-:S04]  /*9c120*/  IADD3 R16, P5, R20, R2, RZ ;  /* 0x0000000214107210 */ /* 0x001fc80007fbe0ff */
[----:B------:R-:W-:Y:S01]  /*9c130*/  LEA.HI.X.SX32 R17, R11, R3, 0x1, P5 ;  /* 0x000000030b117211 */ /* 0x000fe200028f0eff */
[----:B------:R-:W-:-:S04]  /*9c140*/  IADD3 R4, P5, R4, R2, RZ ;  /* 0x0000000204047210 */ /* 0x000fc80007fbe0ff */
[----:B----4-:R-:W-:Y:S01]  /*9c150*/  LEA.HI.X.SX32 R5, R19, R3, 0x1, P5 ;  /* 0x0000000313057211 */ /* 0x010fe200028f0eff */
[----:B------:R0:W-:Y:S04]  /*9c160*/  STL.64 [R1+0x718], R16 ;  /* 0x0007181001007387 */ /* 0x0001e80000100a00 */
[----:B0-----:R-:W4:Y:S01]  /*9c170*/  LDL.LU R17, [R1+0x2c98] ;  /* 0x002c980001117983 */ /* 0x001f220000300800 */
[----:B------:R-:W5:Y:S02]  /*9c180*/  LDL.LU R16, [R1+0x33c] ;  /* 0x00033c0001107983 */ /* 0x000f640000300800 */
[----:B------:R-:W5:Y:S02]  /*9c190*/  LDL.LU R23, [R1+0x338] ;  /* 0x0003380001177983 */ /* 0x000f640000300800 */
[----:B------:R0:W-:Y:S02]  /*9c1a0*/  STL.64 [R1+0x710], R4 ;  /* 0x0007100401007387 */ /* 0x0001e40000100a00 */
[----:B0-----:R-:W2:Y:S01]  /*9c1b0*/  LDL.LU.64 R4, [R1+0x2c90] ;  /* 0x002c900001047983 */ /* 0x001ea20000300a00 */
[----:B------:R-:W-:-:S05]  /*9c1c0*/  IMAD R14, R28, 0x1b6, RZ ;  /* 0x000001b61c0e7824 */ /* 0x000fca00078e02ff */
[----:B------:R-:W-:-:S05]  /*9c1d0*/  IADD3 R14, P5, R14, R2, RZ ;  /* 0x000000020e0e7210 */ /* 0x000fca0007fbe0ff */
[----:B------:R-:W-:Y:S01]  /*9c1e0*/  STL [R1+0x708], R14 ;  /* 0x0007080e01007387 */ /* 0x000fe20000100800 */
[----:B------:R-:W-:-:S03]  /*9c1f0*/  F2FP.PACK_AB R9, R12, R9 ;  /* 0x000000090c09723e */ /* 0x000fc600000000ff */
[----:B--2---:R0:W-:Y:S02]  /*9c200*/  STS.128 [R0+0x280], R4 ;  /* 0x0002800400007388 */ /* 0x0041e40000000c00 */
[----:B0-----:R-:W-:Y:S02]  /*9c210*/  MOV R6, R14 ;  /* 0x0000000e00067202 */ /* 0x001fe40000000f00 */
[----:B------:R-:W-:Y:S02]  /*9c220*/  MOV R7, R15 ;  /* 0x0000000f00077202 */ /* 0x000fe40000000f00 */
[----:B------:R-:W3:Y:S01]  /*9c230*/  LDL.LU.64 R14, [R1+0x2c88] ;  /* 0x002c8800010e7983 */ /* 0x000ee20000300a00 */
[C---:B------:R-:W-:Y:S01]  /*9c240*/  IMAD R12, R28.reuse, 0xdb, RZ ;  /* 0x000000db1c0c7824 */ /* 0x040fe200078e02ff */
[----:B------:R-:W-:Y:S01]  /*9c250*/  F2FP.PACK_AB R11, R13, R27 ;  /* 0x0000001b0d0b723e */ /* 0x000fe200000000ff */
[----:B------:R-:W-:-:S03]  /*9c260*/  IMAD R13, R28, 0x1b8, RZ ;  /* 0x000001b81c0d7824 */ /* 0x000fc600078e02ff */
[----:B------:R-:W-:Y:S01]  /*9c270*/  LEA.HI.X.SX32 R7, R12, R3, 0x1, P5 ;  /* 0x000000030c077211 */ /* 0x000fe200028f0eff */
[----:B------:R-:W-:Y:S01]  /*9c280*/  F2FP.PACK_AB R12, R24, R25 ;  /* 0x00000019180c723e */ /* 0x000fe200000000ff */
[----:B------:R0:W-:Y:S01]  /*9c290*/  STS.128 [R0+0x300], R8 ;  /* 0x0003000800007388 */ /* 0x0001e20000000c00 */
[C---:B------:R-:W-:Y:S02]  /*9c2a0*/  IMAD R25, R28.reuse, 0xdc, RZ ;  /* 0x000000dc1c197824 */ /* 0x040fe400078e02ff */
[C---:B------:R-:W-:Y:S02]  /*9c2b0*/  IMAD R19, R28.reuse, 0x1ba, RZ ;  /* 0x000001ba1c137824 */ /* 0x040fe400078e02ff */
[C---:B------:R-:W-:Y:S02]  /*9c2c0*/  IMAD R4, R28.reuse, 0xdd, RZ ;  /* 0x000000dd1c047824 */ /* 0x040fe400078e02ff */
[----:B------:R-:W-:Y:S01]  /*9c2d0*/  IMAD R5, R28, 0x1bc, RZ ;  /* 0x000001bc1c057824 */ /* 0x000fe200078e02ff */
[-C--:B0-----:R-:W-:Y:S01]  /*9c2e0*/  IADD3 R8, P5, R13, R2.reuse, RZ ;  /* 0x000000020d087210 */ /* 0x081fe20007fbe0ff */
[----:B------:R-:W2:Y:S01]  /*9c2f0*/  LDL.LU R11, [R1+0x360] ;  /* 0x00036000010b7983 */ /* 0x000ea20000300800 */
[----:B------:R-:W-:Y:S02]  /*9c300*/  STL [R1+0x70c], R7 ;  /* 0x00070c0701007387 */ /* 0x000fe40000100800 */
[----:B------:R-:W2:Y:S01]  /*9c310*/  LDL.LU R6, [R1+0x3a8] ;  /* 0x0003a80001067983 */ /* 0x000ea20000300800 */
[-C--:B------:R-:W-:Y:S01]  /*9c320*/  LEA.HI.X.SX32 R9, R25, R3.reuse, 0x1, P5 ;  /* 0x0000000319097211 */ /* 0x080fe200028f0eff */
[----:B------:R-:W-:Y:S01]  /*9c330*/  IADD3 R24, P5, R19, R2, RZ ;  /* 0x0000000213187210 */ /* 0x000fe20007fbe0ff */
[----:B------:R-:W2:Y:S01]  /*9c340*/  LDL.LU R27, [R1+0x3a0] ;  /* 0x0003a000011b7983 */ /* 0x000ea20000300800 */
[----:B------:R-:W-:Y:S02]  /*9c350*/  STL.64 [R1+0x2c00], R18 ;  /* 0x002c001201007387 */ /* 0x000fe40000100a00 */
[----:B------:R0:W-:Y:S01]  /*9c360*/  STL.64 [R1+0x6d0], R8 ;  /* 0x0006d00801007387 */ /* 0x0001e20000100a00 */
[----:B------:R-:W-:-:S02]  /*9c370*/  LEA.HI.X.SX32 R25, R4, R3, 0x1, P5 ;  /* 0x0000000304197211 */ /* 0x000fc400028f0eff */
[----:B---3--:R-:W-:-:S05]  /*9c380*/  F2FP.PACK_AB R13, R14, R26 ;  /* 0x0000001a0e0d723e */ /* 0x008fca00000000ff */
[----:B------:R1:W-:Y:S01]  /*9c390*/  STL.64 [R1+0x2c80], R12 ;  /* 0x002c800c01007387 */ /* 0x0003e20000100a00 */
[----:B0-----:R-:W3:Y:S02]  /*9c3a0*/  LDL.LU R9, [R1+0x3b8] ;  /* 0x0003b80001097983 */ /* 0x001ee40000300800 */
[----:B------:R-:W3:Y:S02]  /*9c3b0*/  LDL.LU R26, [R1+0x3b0] ;  /* 0x0003b000011a7983 */ /* 0x000ee40000300800 */
[----:B------:R-:W2:Y:S01]  /*9c3c0*/  LDL.LU R4, [R1+0x364] ;  /* 0x0003640001047983 */ /* 0x000ea20000300800 */
[----:B------:R0:W-:Y:S01]  /*9c3d0*/  STL.64 [R1+0x6c8], R24 ;  /* 0x0006c81801007387 */ /* 0x0001e20000100a00 */
[----:B------:R-:W-:Y:S02]  /*9c3e0*/  F2FP.PACK_AB R14, R15, R22 ;  /* 0x000000160f0e723e */ /* 0x000fe400000000ff */
[----:B-1----:R-:W-:Y:S01]  /*9c3f0*/  IADD3 R12, P5, R5, R2, RZ ;  /* 0x00000002050c7210 */ /* 0x002fe20007fbe0ff */
[----:B0-----:R-:W2:Y:S01]  /*9c400*/  LDL.LU R24, [R1+0x37c] ;  /* 0x00037c0001187983 */ /* 0x001ea20000300800 */
[----:B------:R-:W2:Y:S02]  /*9c410*/  LDL.LU R25, [R1+0x378] ;  /* 0x0003780001197983 */ /* 0x000ea40000300800 */
[----:B------:R-:W-:Y:S01]  /*9c420*/  LEA.HI.X.SX32 R13, R21, R3, 0x1, P5 ;  /* 0x00000003150d7211 */ /* 0x000fe200028f0eff */
[----:B------:R-:W2:Y:S01]  /*9c430*/  LDL.LU R18, [R1+0x67c] ;  /* 0x00067c0001127983 */ /* 0x000ea20000300800 */
[----:B------:R-:W2:Y:S01]  /*9c440*/  LDL.LU R10, [R1+0x3c0] ;  /* 0x0003c000010a7983 */ /* 0x000ea20000300800 */
[----:B-----5:R-:W-:Y:S01]  /*9c450*/  F2FP.PACK_AB R15, R16, R23 ;  /* 0x00000017100f723e */ /* 0x020fe200000000ff */
[----:B------:R-:W5:Y:S02]  /*9c460*/  LDL.LU R7, [R1+0x38c] ;  /* 0x00038c0001077983 */ /* 0x000f640000300800 */
[----:B------:R-:W5:Y:S01]  /*9c470*/  LDL.LU R16, [R1+0x388] ;  /* 0x0003880001107983 */ /* 0x000f620000300800 */
[----:B------:R0:W-:Y:S04]  /*9c480*/  STL.64 [R1+0x6c0], R12 ;  /* 0x0006c00c01007387 */ /* 0x0001e80000100a00 */
[----:B0-----:R-:W2:Y:S01]  /*9c490*/  LDL.LU.64 R12, [R1+0x2c80] ;  /* 0x002c8000010c7983 */ /* 0x001ea20000300a00 */
[----:B------:R-:W-:-:S02]  /*9c4a0*/  IMAD R22, R28, 0x1be, RZ ;  /* 0x000001be1c167824 */ /* 0x000fc400078e02ff */
[----:B------:R-:W-:-:S03]  /*9c4b0*/  IMAD R5, R28, 0xdf, RZ ;  /* 0x000000df1c057824 */ /* 0x000fc600078e02ff */
[----:B------:R-:W-:-:S04]  /*9c4c0*/  IADD3 R22, P5, R22, R2, RZ ;  /* 0x0000000216167210 */ /* 0x000fc80007fbe0ff */
[-C--:B------:R-:W-:Y:S01]  /*9c4d0*/  LEA.HI.X.SX32 R23, R5, R3.reuse, 0x1, P5 ;  /* 0x0000000305177211 */ /* 0x080fe200028f0eff */
[C---:B------:R-:W-:Y:S01]  /*9c4e0*/  IMAD R8, R28.reuse, 0x1c0, RZ ;  /* 0x000001c01c087824 */ /* 0x040fe200078e02ff */
[----:B--2---:R0:W-:Y:S04]  /*9c4f0*/  STS.128 [R0+0x380], R12 ;  /* 0x0003800c00007388 */ /* 0x0041e80000000c00 */
[----:B0-----:R-:W2:Y:S01]  /*9c500*/  LDL.LU R13, [R1+0x368] ;  /* 0x00036800010d7983 */ /* 0x001ea20000300800 */
[----:B------:R0:W-:Y:S03]  /*9c510*/  STL.64 [R1+0x6b8], R22 ;  /* 0x0006b81601007387 */ /* 0x0001e60000100a00 */
[----:B0-----:R-:W2:Y:S01]  /*9c520*/  LDL.LU.64 R22, [R1+0x2c78] ;  /* 0x002c780001167983 */ /* 0x001ea20000300a00 */
[----:B------:R-:W2:Y:S02]  /*9c530*/  LDL.LU R5, [R1+0x36c] ;  /* 0x00036c0001057983 */ /* 0x000ea40000300800 */
[----:B------:R-:W-:Y:S01]  /*9c540*/  IMAD R15, R28, 0xe0, RZ ;  /* 0x000000e01c0f7824 */ /* 0x000fe200078e02ff */
[----:B------:R-:W-:Y:S01]  /*9c550*/  IADD3 R14, P5, R8, R2, RZ ;  /* 0x00000002080e7210 */ /* 0x000fe20007fbe0ff */
[----:B------:R-:W-:Y:S01]  /*9c560*/  IMAD R21, R28, 0x1c2, RZ ;  /* 0x000001c21c157824 */ /* 0x000fe200078e02ff */
[----:B------:R-:W4:Y:S02]  /*9c570*/  LDL.LU R12, [R1+0x69c] ;  /* 0x00069c00010c7983 */ /* 0x000f240000300800 */
[----:B------:R-:W-:-:S02]  /*9c580*/  LEA.HI.X.SX32 R15, R15, R3, 0x1, P5 ;  /* 0x000000030f0f7211 */ /* 0x000fc400028f0eff */
[----:B------:R-:W-:Y:S01]  /*9c590*/  F2FP.PACK_AB R8, R6, R27 ;  /* 0x0000001b0608723e */ /* 0x000fe200000000ff */
[----:B------:R-:W-:Y:S01]  /*9c5a0*/  IMAD R6, R28, 0xe1, RZ ;  /* 0x000000e11c067824 */ /* 0x000fe200078e02ff */
[----:B------:R-:W4:Y:S01]  /*9c5b0*/  LDL.LU R27, [R1+0x698] ;  /* 0x00069800011b7983 */ /* 0x000f220000300800 */
[----:B------:R0:W-:Y:S01]  /*9c5c0*/  STL.64 [R1+0x690], R14 ;  /* 0x0006900e01007387 */ /* 0x0001e20000100a00 */
[----:B------:R-:W-:Y:S01]  /*9c5d0*/  F2FP.PACK_AB R4, R4, R11 ;  /* 0x0000000b0404723e */ /* 0x000fe200000000ff */
[----:B------:R-:W-:Y:S01]  /*9c5e0*/  IMAD R11, R28, 0x1c4, RZ ;  /* 0x000001c41c0b7824 */ /* 0x000fe200078e02ff */
[----:B------:R1:W-:Y:S01]  /*9c5f0*/  STL.64 [R1+0x2c18], R20 ;  /* 0x002c181401007387 */ /* 0x0003e20000100a00 */
[----:B---3--:R-:W-:Y:S02]  /*9c600*/  F2FP.PACK_AB R9, R9, R26 ;  /* 0x0000001a0909723e */ /* 0x008fe400000000ff */
[----:B0-----:R-:W-:-:S04]  /*9c610*/  IADD3 R14, P5, R21, R2, RZ ;  /* 0x00000002150e7210 */ /* 0x001fc80007fbe0ff */
[----:B------:R-:W-:Y:S02]  /*9c620*/  LEA.HI.X.SX32 R15, R6, R3, 0x1, P5 ;  /* 0x00000003060f7211 */ /* 0x000fe400028f0eff */
[----:B--2---:R-:W-:-:S05]  /*9c630*/  F2FP.PACK_AB R5, R5, R13 ;  /* 0x0000000d0505723e */ /* 0x004fca00000000ff */
[----:B------:R-:W-:Y:S01]  /*9c640*/  STL.64 [R1+0x2c70], R4 ;  /* 0x002c700401007387 */ /* 0x000fe20000100a00 */
[----:B-1----:R-:W2:Y:S02]  /*9c650*/  LDL.LU R21, [R1+0x6a8] ;  /* 0x0006a80001157983 */ /* 0x002ea40000300800 */
[----:B------:R-:W2:Y:S02]  /*9c660*/  LDL.LU R26, [R1+0x6a4] ;  /* 0x0006a400011a7983 */ /* 0x000ea40000300800 */
[----:B------:R0:W-:Y:S02]  /*9c670*/  STL.64 [R1+0x688], R14 ;  /* 0x0006880e01007387 */ /* 0x0001e40000100a00 */
[----:B0-----:R-:W-:-:S04]  /*9c680*/  IADD3 R14, P5, R11, R2, RZ ;  /* 0x000000020b0e7210 */ /* 0x001fc80007fbe0ff */
[----:B------:R-:W-:-:S05]  /*9c690*/  LEA.HI.X.SX32 R15, R22, R3, 0x1, P5 ;  /* 0x00000003160f7211 */ /* 0x000fca00028f0eff */
[----:B------:R0:W-:Y:S01]  /*9c6a0*/  STL.64 [R1+0x680], R14 ;  /* 0x0006800e01007387 */ /* 0x0001e20000100a00 */
[----:B------:R-:W3:Y:S03]  /*9c6b0*/  LDL.LU R13, [R1+0x6b0] ;  /* 0x0006b000010d7983 */ /* 0x000ee60000300800 */
[----:B0-----:R-:W2:Y:S01]  /*9c6c0*/  LDL.LU R14, [R1+0x6ac] ;  /* 0x0006ac00010e7983 */ /* 0x001ea20000300800 */
[----:B------:R-:W2:Y:S02]  /*9c6d0*/  LDL.LU R15, [R1+0x6d8] ;  /* 0x0006d800010f7983 */ /* 0x000ea40000300800 */
[----:B------:R-:W-:Y:S01]  /*9c6e0*/  IMAD R5, R28, 0x1c6, RZ ;  /* 0x000001c61c057824 */ /* 0x000fe200078e02ff */
[----:B------:R-:W-:Y:S01]  /*9c6f0*/  F2FP.PACK_AB R6, R24, R25 ;  /* 0x000000191806723e */ /* 0x000fe200000000ff */
[----:B------:R-:W-:-:S03]  /*9c700*/  IMAD R11, R28, 0xe3, RZ ;  /* 0x000000e31c0b7824 */ /* 0x000fc600078e02ff */
[----:B------:R-:W-:Y:S01]  /*9c710*/  IADD3 R24, P5, R5, R2, RZ ;  /* 0x0000000205187210 */ /* 0x000fe20007fbe0ff */
[----:B------:R-:W-:Y:S01]  /*9c720*/  IMAD R4, R28, 0x1c8, RZ ;  /* 0x000001c81c047824 */ /* 0x000fe200078e02ff */
[----:B-----5:R-:W-:Y:S02]  /*9c730*/  F2FP.PACK_AB R7, R7, R16 ;  /* 0x000000100707723e */ /* 0x020fe400000000ff */
[-C--:B------:R-:W-:Y:S02]  /*9c740*/  LEA.HI.X.SX32 R25, R11, R3.reuse, 0x1, P5 ;  /* 0x000000030b197211 */ /* 0x080fe400028f0eff */
[----:B------:R-:W-:Y:S02]  /*9c750*/  F2FP.PACK_AB R10, R18, R10 ;  /* 0x0000000a120a723e */ /* 0x000fe400000000ff */
[----:B------:R-:W-:Y:S01]  /*9c760*/  IADD3 R4, P5, R4, R2, RZ ;  /* 0x0000000204047210 */ /* 0x000fe20007fbe0ff */
[----:B--2---:R-:W-:Y:S01]  /*9c770*/  STL.64 [R1+0x2c68], R14 ;  /* 0x002c680e01007387 */ /* 0x004fe20000100a00 */
[----:B------:R-:W2:Y:S02]  /*9c780*/  LDL.LU R16, [R1+0x6b4] ;  /* 0x0006b40001107983 */ /* 0x000ea40000300800 */
[----:B------:R-:W5:Y:S02]  /*9c790*/  LDL.LU R18, [R1+0x6e0] ;  /* 0x0006e00001127983 */ /* 0x000f640000300800 */
[----:B------:R0:W-:Y:S02]  /*9c7a0*/  STL.64 [R1+0x678], R24 ;  /* 0x0006781801007387 */ /* 0x0001e40000100a00 */
[----:B0-----:R-:W-:Y:S01]  /*9c7b0*/  IMAD R25, R28, 0xe4, RZ ;  /* 0x000000e41c197824 */ /* 0x001fe200078e02ff */
[----:B------:R-:W5:Y:S04]  /*9c7c0*/  LDL.LU R24, [R1+0x6dc] ;  /* 0x0006dc0001187983 */ /* 0x000f680000300800 */
[----:B------:R-:W-:-:S05]  /*9c7d0*/  LEA.HI.X.SX32 R5, R25, R3, 0x1, P5 ;  /* 0x0000000319057211 */ /* 0x000fca00028f0eff */
[----:B------:R0:W-:Y:S04]  /*9c7e0*/  STL.64 [R1+0x670], R4 ;  /* 0x0006700401007387 */ /* 0x0001e80000100a00 */
[----:B0-----:R-:W2:Y:S01]  /*9c7f0*/  LDL.LU.64 R4, [R1+0x2c70] ;  /* 0x002c700001047983 */ /* 0x001ea20000300a00 */
[----:B------:R-:W-:Y:S01]  /*9c800*/  IMAD R22, R28, 0x1ca, RZ ;  /* 0x000001ca1c167824 */ /* 0x000fe200078e02ff */
[----:B----4-:R-:W-:Y:S01]  /*9c810*/  F2FP.PACK_AB R11, R12, R27 ;  /* 0x0000001b0c0b723e */ /* 0x010fe200000000ff */
[----:B------:R-:W-:-:S03]  /*9c820*/  IMAD R12, R28, 0xe5, RZ ;  /* 0x000000e51c0c7824 */ /* 0x000fc600078e02ff */
[----:B------:R-:W-:Y:S01]  /*9c830*/  IADD3 R14, P5, R22, R2, RZ ;  /* 0x00000002160e7210 */ /* 0x000fe20007fbe0ff */
[----:B------:R-:W-:Y:S04]  /*9c840*/  STS.128 [R0+0x480], R8 ;  /* 0x0004800800007388 */ /* 0x000fe80000000c00 */
[----:B------:R-:W-:Y:S04]  /*9c850*/  STL [R1+0x668], R14 ;  /* 0x0006680e01007387 */ /* 0x000fe80000100800 */
[----:B--2---:R0:W-:Y:S02]  /*9c860*/  STS.128 [R0+0x400], R4 ;  /* 0x0004000400007388 */ /* 0x0041e40000000c00 */
[----:B0-----:R-:W-:Y:S01]  /*9c870*/  IMAD.MOV.U32 R5, RZ, RZ, R15 ;  /* 0x000000ffff057224 */ /* 0x001fe200078e000f */
[----:B------:R-:W-:-:S02]  /*9c880*/  LEA.HI.X.SX32 R5, R12, R3, 0x1, P5 ;  /* 0x000000030c057211 */ /* 0x000fc400028f0eff */
[----:B------:R-:W-:Y:S02]  /*9c890*/  MOV R4, R14 ;  /* 0x0000000e00047202 */ /* 0x000fe40000000f00 */
[----:B------:R-:W3:Y:S01]  /*9c8a0*/  LDL.LU.64 R14, [R1+0x2c68] ;  /* 0x002c6800010e7983 */ /* 0x000ee20000300a00 */
[----:B------:R-:W2:Y:S02]  /*9c8b0*/  LDL.LU R27, [R1+0x6e8] ;  /* 0x0006e800011b7983 */ /* 0x000ea40000300800 */
[----:B------:R-:W2:Y:S02]  /*9c8c0*/  LDL.LU R25, [R1+0x6e4] ;  /* 0x0006e40001197983 */ /* 0x000ea40000300800 */
[----:B------:R0:W-:Y:S01]  /*9c8d0*/  STL [R1+0x66c], R5 ;  /* 0x00066c0501007387 */ /* 0x0001e20000100800 */
[----:B------:R-:W-:Y:S01]  /*9c8e0*/  F2FP.PACK_AB R12, R21, R26 ;  /* 0x0000001a150c723e */ /* 0x000fe200000000ff */
[----:B------:R-:W4:Y:S01]  /*9c8f0*/  LDL.LU R8, [R1+0x6f0] ;  /* 0x0006f00001087983 */ /* 0x000f220000300800 */
[----:B------:R-:W2:Y:S02]  /*9c900*/  LDL.LU R21, [R1+0x6ec] ;  /* 0x0006ec0001157983 */ /* 0x000ea40000300800 */
[----:B------:R-:W-:-:S02]  /*9c910*/  IMAD R7, R28, 0x1cc, RZ ;  /* 0x000001cc1c077824 */ /* 0x000fc400078e02ff */
[----:B------:R-:W-:-:S03]  /*9c920*/  IMAD R20, R28, 0x1ce, RZ ;  /* 0x000001ce1c147824 */ /* 0x000fc600078e02ff */
[----:B------:R-:W-:Y:S01]  /*9c930*/  IADD3 R6, P5, R7, R2, RZ ;  /* 0x0000000207067210 */ /* 0x000fe20007fbe0ff */
[----:B------:R-:W-:-:S03]  /*9c940*/  IMAD R4, R28, 0xe7, RZ ;  /* 0x000000e71c047824 */ /* 0x000fc600078e02ff */
[-C--:B------:R-:W-:Y:S01]  /*9c950*/  LEA.HI.X.SX32 R7, R23, R3.reuse, 0x1, P5 ;  /* 0x0000000317077211 */ /* 0x080fe200028f0eff */
[----:B------:R-:W-:Y:S02]  /*9c960*/  IADD3 R10, P5, R20, R2, RZ ;  /* 0x00000002140a7210 */ /* 0x000fe40007fbe0ff */
[----:B0-----:R-:W-:Y:S02]  /*9c970*/  IMAD R5, R28, 0x1d0, RZ ;  /* 0x000001d01c057824 */ /* 0x001fe400078e02ff */
[----:B------:R-:W-:-:S03]  /*9c980*/  LEA.HI.X.SX32 R11, R4, R3, 0x1, P5 ;  /* 0x00000003040b7211 */ /* 0x000fc600028f0eff */
[----:B------:R-:W-:Y:S01]  /*9c990*/  IADD3 R20, P5, R5, R2, RZ ;  /* 0x0000000205147210 */ /* 0x000fe20007fbe0ff */
[----:B--2---:R-:W-:Y:S01]  /*9c9a0*/  STL [R1+0x2c60], R21 ;  /* 0x002c601501007387 */ /* 0x004fe20000100800 */
[----:B------:R-:W2:Y:S02]  /*9c9b0*/  LDL.LU R23, [R1+0x6f8] ;  /* 0x0006f80001177983 */ /* 0x000ea40000300800 */
[----:B------:R0:W-:Y:S01]  /*9c9c0*/  STL.64 [R1+0x630], R6 ;  /* 0x0006300601007387 */ /* 0x0001e20000100a00 */
[----:B---3--:R-:W-:Y:S01]  /*9c9d0*/  F2FP.PACK_AB R13, R13, R14 ;  /* 0x0000000e0d0d723e */ /* 0x008fe200000000ff */
[----:B------:R-:W-:Y:S02]  /*9c9e0*/  F2FP.PACK_AB R14, R15, R16 ;  /* 0x000000100f0e723e */ /* 0x000fe400000000ff */
[----:B------:R-:W-:Y:S01]  /*9c9f0*/  IMAD R16, R28, 0x1d2, RZ ;  /* 0x000001d21c107824 */ /* 0x000fe200078e02ff */
[----:B0-----:R-:W2:Y:S01]  /*9ca00*/  LDL.LU R6, [R1+0x6f4] ;  /* 0x0006f40001067983 */ /* 0x001ea20000300800 */
[----:B------:R-:W3:Y:S02]  /*9ca10*/  LDL.LU R7, [R1+0x704] ;  /* 0x0007040001077983 */ /* 0x000ee40000300800 */
[----:B------:R-:W3:Y:S02]  /*9ca20*/  LDL.LU R26, [R1+0x6fc] ;  /* 0x0006fc00011a7983 */ /* 0x000ee40000300800 */
[----:B------:R0:W-:Y:S01]  /*9ca30*/  STL.64 [R1+0x628], R10 ;  /* 0x0006280a01007387 */ /* 0x0001e20000100a00 */
[----:B-----5:R-:W-:Y:S01]  /*9ca40*/  F2FP.PACK_AB R15, R18, R24 ;  /* 0x00000018120f723e */ /* 0x020fe200000000ff */
[----:B0-----:R-:W-:Y:S01]  /*9ca50*/  IMAD R10, R28, 0xe8, RZ ;  /* 0x000000e81c0a7824 */ /* 0x001fe200078e02ff */
[----:B------:R-:W5:Y:S01]  /*9ca60*/  LDL.LU R11, [R1+0xe48] ;  /* 0x000e4800010b7983 */ /* 0x000f620000300800 */
[----:B------:R-:W4:Y:S02]  /*9ca70*/  LDL.LU R9, [R1+0x135c] ;  /* 0x00135c0001097983 */ /* 0x000f240000300800 */
[----:B------:R-:W4:Y:S01]  /*9ca80*/  LDL.LU R18, [R1+0x1358] ;  /* 0x0013580001127983 */ /* 0x000f220000300800 */
[----:B------:R-:W-:Y:S01]  /*9ca90*/  LEA.HI.X.SX32 R21, R10, R3, 0x1, P5 ;  /* 0x000000030a157211 */ /* 0x000fe200028f0eff */
[----:B------:R-:W-:Y:S01]  /*9caa0*/  IADD3 R16, P5, R16, R2, RZ ;  /* 0x0000000210107210 */ /* 0x000fe20007fbe0ff */
[----:B------:R-:W-:Y:S04]  /*9cab0*/  STS.128 [R0+0x500], R12 ;  /* 0x0005000c00007388 */ /* 0x000fe80000000c00 */
[----:B------:R0:W-:Y:S04]  /*9cac0*/  STL.64 [R1+0x620], R20 ;  /* 0x0006201401007387 */ /* 0x0001e80000100a00 */
[----:B0-----:R-:W4:Y:S01]  /*9cad0*/  LDL.LU R21, [R1+0x2c60] ;  /* 0x002c600001157983 */ /* 0x001f220000300800 */
[----:B------:R-:W5:Y:S02]  /*9cae0*/  LDL.LU R10, [R1+0x1360] ;  /* 0x00136000010a7983 */ /* 0x000f640000300800 */
[----:B------:R0:W-:Y:S01]  /*9caf0*/  STL [R1+0x618], R16 ;  /* 0x0006181001007387 */ /* 0x0001e20000100800 */
[----:B------:R-:W-:-:S02]  /*9cb00*/  MOV R12, R16 ;  /* 0x00000010000c7202 */ /* 0x000fc40000000f00 */
[----:B------:R-:W-:Y:S02]  /*9cb10*/  MOV R13, R17 ;  /* 0x00000011000d7202 */ /* 0x000fe40000000f00 */
[----:B0-----:R-:W5:Y:S01]  /*9cb20*/  LDL.LU.64 R16, [R1+0x2c58] ;  /* 0x002c580001107983 */ /* 0x001f620000300a00 */
[C---:B------:R-:W-:Y:S02]  /*9cb30*/  IMAD R5, R28.reuse, 0xe9, RZ ;  /* 0x000000e91c057824 */ /* 0x040fe400078e02ff */
[C---:B------:R-:W-:Y:S02]  /*9cb40*/  IMAD R24, R28.reuse, 0x1d4, RZ ;  /* 0x000001d41c187824 */ /* 0x040fe400078e02ff */
[----:B------:R-:W-:Y:S01]  /*9cb50*/  IMAD R20, R28, 0x1d6, RZ ;  /* 0x000001d61c147824 */ /* 0x000fe200078e02ff */
[----:B------:R-:W-:Y:S01]  /*9cb60*/  F2FP.PACK_AB R4, R27, R25 ;  /* 0x000000191b04723e */ /* 0x000fe200000000ff */
[----:B------:R-:W5:Y:S01]  /*9cb70*/  LDL.LU R14, [R1+0xe8c] ;  /* 0x000e8c00010e7983 */ /* 0x000f620000300800 */
[----:B------:R-:W-:Y:S01]  /*9cb80*/  LEA.HI.X.SX32 R13, R5, R3, 0x1, P5 ;  /* 0x00000003050d7211 */ /* 0x000fe200028f0eff */
[----:B------:R-:W-:-:S02]  /*9cb90*/  IADD3 R24, P5, R24, R2, RZ ;  /* 0x0000000218187210 */ /* 0x000fc40007fbe0ff */
[----:B------:R-:W5:Y:S02]  /*9cba0*/  LDL.LU R15, [R1+0x1364] ;  /* 0x00136400010f7983 */ /* 0x000f640000300800 */
[----:B------:R0:W-:Y:S01]  /*9cbb0*/  STL [R1+0x61c], R13 ;  /* 0x00061c0d01007387 */ /* 0x0001e20000100800 */
[----:B------:R-:W5:Y:S02]  /*9cbc0*/  LDL.LU R12, [R1+0x136c] ;  /* 0x00136c00010c7983 */ /* 0x000f640000300800 */
[----:B------:R-:W5:Y:S02]  /*9cbd0*/  LDL.LU R27, [R1+0x1368] ;  /* 0x00136800011b7983 */ /* 0x000f640000300800 */
[C---:B0-----:R-:W-:Y:S01]  /*9cbe0*/  IMAD R13, R28.reuse, 0x1d8, RZ ;  /* 0x000001d81c0d7824 */ /* 0x041fe200078e02ff */
[----:B--2---:R-:W-:Y:S02]  /*9cbf0*/  F2FP.PACK_AB R6, R23, R6 ;  /* 0x000000061706723e */ /* 0x004fe400000000ff */
[----:B---3--:R-:W-:Y:S01]  /*9cc00*/  F2FP.PACK_AB R7, R7, R26 ;  /* 0x0000001a0707723e */ /* 0x008fe200000000ff */
[----:B------:R-:W-:Y:S01]  /*9cc10*/  IMAD R23, R28, 0xec, RZ ;  /* 0x000000ec1c177824 */ /* 0x000fe200078e02ff */
[----:B----4-:R-:W-:Y:S01]  /*9cc20*/  F2FP.PACK_AB R5, R8, R21 ;  /* 0x000000150805723e */ /* 0x010fe200000000ff */
[----:B------:R-:W-:-:S04]  /*9cc30*/  IMAD R8, R28, 0xeb, RZ ;  /* 0x000000eb1c087824 */ /* 0x000fc800078e02ff */
[----:B------:R-:W-:Y:S01]  /*9cc40*/  STL.64 [R1+0x2c48], R4 ;  /* 0x002c480401007387 */ /* 0x000fe20000100a00 */
[----:B-----5:R-:W-:Y:S01]  /*9cc50*/  LEA.HI.X.SX32 R25, R16, R3, 0x1, P5 ;  /* 0x0000000310197211 */ /* 0x020fe200028f0eff */
[----:B------:R-:W-:-:S04]  /*9cc60*/  IADD3 R20, P5, R20, R2, RZ ;  /* 0x0000000214147210 */ /* 0x000fc80007fbe0ff */
[----:B------:R-:W-:Y:S01]  /*9cc70*/  LEA.HI.X.SX32 R21, R8, R3, 0x1, P5 ;  /* 0x0000000308157211 */ /* 0x000fe200028f0eff */
[----:B------:R0:W-:Y:S04]  /*9cc80*/  STL.64 [R1+0x5f0], R24 ;  /* 0x0005f01801007387 */ /* 0x0001e80000100a00 */
[----:B0-----:R-:W2:Y:S01]  /*9cc90*/  LDL.LU.64 R24, [R1+0x2c50] ;  /* 0x002c500001187983 */ /* 0x001ea20000300a00 */
[----:B------:R-:W3:Y:S02]  /*9cca0*/  LDL.LU R16, [R1+0x1380] ;  /* 0x0013800001107983 */ /* 0x000ee40000300800 */
[----:B------:R-:W3:Y:S02]  /*9ccb0*/  LDL.LU R26, [R1+0x137c] ;  /* 0x00137c00011a7983 */ /* 0x000ee40000300800 */
[----:B------:R0:W-:Y:S02]  /*9ccc0*/  STL.64 [R1+0x5e8], R20 ;  /* 0x0005e81401007387 */ /* 0x0001e40000100a00 */
[----:B0-----:R-:W-:-:S04]  /*9ccd0*/  IADD3 R20, P5, R13, R2, RZ ;  /* 0x000000020d147210 */ /* 0x001fc80007fbe0ff */
[----:B------:R-:W-:-:S05]  /*9cce0*/  LEA.HI.X.SX32 R21, R23, R3, 0x1, P5 ;  /* 0x0000000317157211 */ /* 0x000fca00028f0eff */
[----:B------:R0:W-:Y:S01]  /*9ccf0*/  STL.64 [R1+0x5e0], R20 ;  /* 0x0005e01401007387 */ /* 0x0001e20000100a00 */
[----:B------:R-:W4:Y:S02]  /*9cd00*/  LDL.LU R23, [R1+0x1390] ;  /* 0x0013900001177983 */ /* 0x000f240000300800 */
[----:B------:R-:W-:Y:S01]  /*9cd10*/  IMAD R5, R28, 0x1da, RZ ;  /* 0x000001da1c057824 */ /* 0x000fe200078e02ff */
[----:B------:R-:W-:Y:S01]  /*9cd20*/  F2FP.PACK_AB R8, R14, R11 ;  /* 0x0000000b0e08723e */ /* 0x000fe200000000ff */
[C---:B------:R-:W-:Y:S02]  /*9cd30*/  IMAD R11, R28.reuse, 0xed, RZ ;  /* 0x000000ed1c0b7824 */ /* 0x040fe400078e02ff */
[----:B------:R-:W-:Y:S01]  /*9cd40*/  IMAD R4, R28, 0x1dc, RZ ;  /* 0x000001dc1c047824 */ /* 0x000fe200078e02ff */
[----:B0-----:R-:W-:Y:S02]  /*9cd50*/  IADD3 R20, P5, R5, R2, RZ ;  /* 0x0000000205147210 */ /* 0x001fe40007fbe0ff */
[----:B------:R-:W-:-:S02]  /*9cd60*/  F2FP.PACK_AB R9, R9, R18 ;  /* 0x000000120909723e */ /* 0x000fc400000000ff */
[----:B------:R-:W-:Y:S01]  /*9cd70*/  LEA.HI.X.SX32 R21, R11, R3, 0x1, P5 ;  /* 0x000000030b157211 */ /* 0x000fe200028f0eff */
[----:B------:R-:W-:Y:S01]  /*9cd80*/  IADD3 R4, P5, R4, R2, RZ ;  /* 0x0000000204047210 */ /* 0x000fe20007fbe0ff */
[----:B------:R-:W-:-:S03]  /*9cd90*/  F2FP.PACK_AB R10, R15, R10 ;  /* 0x0000000a0f0a723e */ /* 0x000fc600000000ff */
[----:B--2---:R-:W-:Y:S01]  /*9cda0*/  LEA.HI.X.SX32 R5, R24, R3, 0x1, P5 ;  /* 0x0000000318057211 */ /* 0x004fe200028f0eff */
[----:B----4-:R-:W-:Y:S01]  /*9cdb0*/  STL.64 [R1+0x2c40], R22 ;  /* 0x002c401601007387 */ /* 0x010fe20000100a00 */
[----:B------:R-:W2:Y:S02]  /*9cdc0*/  LDL.LU R18, [R1+0x1388] ;  /* 0x0013880001127983 */ /* 0x000ea40000300800 */
[----:B------:R-:W4:Y:S02]  /*9cdd0*/  LDL.LU R14, [R1+0x1398] ;  /* 0x00139800010e7983 */ /* 0x000f240000300800 */
[----:B------:R-:W4:Y:S01]  /*9cde0*/  LDL.LU R15, [R1+0x1394] ;  /* 0x00139400010f7983 */ /* 0x000f220000300800 */
[----:B------:R0:W-:Y:S04]  /*9cdf0*/  STL.64 [R1+0x5d8], R20 ;  /* 0x0005d81401007387 */ /* 0x0001e80000100a00 */
[----:B0-----:R-:W5:Y:S01]  /*9ce00*/  LDL.LU R20, [R1+0x13a0] ;  /* 0x0013a00001147983 */ /* 0x001f620000300800 */
[----:B------:R-:W5:Y:S02]  /*9ce10*/  LDL.LU R21, [R1+0x139c] ;  /* 0x00139c0001157983 */ /* 0x000f640000300800 */
[----:B------:R0:W-:Y:S02]  /*9ce20*/  STL.64 [R1+0x5d0], R4 ;  /* 0x0005d00401007387 */ /* 0x0001e40000100a00 */
[----:B0-----:R-:W2:Y:S01]  /*9ce30*/  LDL.LU.64 R4, [R1+0x2c48] ;  /* 0x002c480001047983 */ /* 0x001ea20000300a00 */
[----:B------:R-:W-:Y:S01]  /*9ce40*/  IMAD R13, R28, 0x1de, RZ ;  /* 0x000001de1c0d7824 */ /* 0x000fe200078e02ff */
[----:B------:R-:W-:Y:S01]  /*9ce50*/  F2FP.PACK_AB R11, R12, R27 ;  /* 0x0000001b0c0b723e */ /* 0x000fe200000000ff */
[----:B------:R-:W-:-:S02]  /*9ce60*/  IMAD R12, R28, 0xef, RZ ;  /* 0x000000ef1c0c7824 */ /* 0x000fc400078e02ff */
[----:B------:R-:W-:Y:S01]  /*9ce70*/  IMAD R24, R28, 0x1e0, RZ ;  /* 0x000001e01c187824 */ /* 0x000fe200078e02ff */
[----:B------:R-:W-:Y:S01]  /*9ce80*/  IADD3 R22, P5, R13, R2, RZ ;  /* 0x000000020d167210 */ /* 0x000fe20007fbe0ff */
[----:B------:R-:W-:Y:S04]  /*9ce90*/  STS.128 [R0+0x600], R8 ;  /* 0x0006000800007388 */ /* 0x000fe80000000c00 */
[----:B------:R-:W-:Y:S04]  /*9cea0*/  STL [R1+0x5c8], R22 ;  /* 0x0005c81601007387 */ /* 0x000fe80000100800 */
[----:B--2---:R0:W-:Y:S02]  /*9ceb0*/  STS.128 [R0+0x580], R4 ;  /* 0x0005800400007388 */ /* 0x0041e40000000c00 */
[----:B0-----:R-:W-:Y:S01]  /*9cec0*/  IMAD.MOV.U32 R7, RZ, RZ, R23 ;  /* 0x000000ffff077224 */ /* 0x001fe200078e0017 */
[----:B------:R-:W-:Y:S01]  /*9ced0*/  LEA.HI.X.SX32 R7, R12, R3, 0x1, P5 ;  /* 0x000000030c077211 */ /* 0x000fe200028f0eff */
[----:B---3--:R-:W-:-:S02]  /*9cee0*/  F2FP.PACK_AB R12, R16, R26 ;  /* 0x0000001a100c723e */ /* 0x008fc400000000ff */
[----:B------:R-:W-:Y:S01]  /*9cef0*/  IMAD R16, R28, 0xf0, RZ ;  /* 0x000000f01c107824 */ /* 0x000fe200078e02ff */
[----:B------:R-:W-:Y:S02]  /*9cf00*/  IADD3 R10, P5, R24, R2, RZ ;  /* 0x00000002180a7210 */ /* 0x000fe40007fbe0ff */
[----:B------:R-:W-:Y:S02]  /*9cf10*/  MOV R6, R22 ;  /* 0x0000001600067202 */ /* 0x000fe40000000f00 */
[----:B------:R-:W2:Y:S01]  /*9cf20*/  LDL.LU.64 R22, [R1+0x2c40] ;  /* 0x002c400001167983 */ /* 0x000ea20000300a00 */
[----:B------:R-:W3:Y:S01]  /*9cf30*/  LDL.LU R9, [R1+0x13e4] ;  /* 0x0013e40001097983 */ /* 0x000ee20000300800 */
[----:B------:R-:W-:Y:S01]  /*9cf40*/  LEA.HI.X.SX32 R11, R16, R3, 0x1, P5 ;  /* 0x00000003100b7211 */ /* 0x000fe200028f0eff */
[----:B------:R-:W3:Y:S01]  /*9cf50*/  LDL.LU R27, [R1+0x13e0] ;  /* 0x0013e000011b7983 */ /* 0x000ee20000300800 */
[----:B------:R-:W-:Y:S01]  /*9cf60*/  STL [R1+0x5cc], R7 ;  /* 0x0005cc0701007387 */ /* 0x000fe20000100800 */
[----:B------:R-:W3:Y:S02]  /*9cf70*/  LDL.LU R6, [R1+0x1444] ;  /* 0x0014440001067983 */ /* 0x000ee40000300800 */
[----:B------:R-:W3:Y:S02]  /*9cf80*/  LDL.LU R26, [R1+0x143c] ;  /* 0x00143c00011a7983 */ /* 0x000ee40000300800 */
[----:B------:R0:W-:Y:S01]  /*9cf90*/  STL.64 [R1+0x590], R10 ;  /* 0x0005900a01007387 */ /* 0x0001e20000100a00 */
[----:B------:R-:W3:Y:S01]  /*9cfa0*/  LDL.LU R24, [R1+0x13fc] ;  /* 0x0013fc0001187983 */ /* 0x000ee20000300800 */
[----:B------:R-:W-:-:S02]  /*9cfb0*/  IMAD R13, R28, 0x1e2, RZ ;  /* 0x000001e21c0d7824 */ /* 0x000fc400078e02ff */
[C---:B------:R-:W-:Y:S02]  /*9cfc0*/  IMAD R4, R28.reuse, 0xf1, RZ ;  /* 0x000000f11c047824 */ /* 0x040fe400078e02ff */
[----:B------:R-:W-:Y:S01]  /*9cfd0*/  IMAD R5, R28, 0x1e4, RZ ;  /* 0x000001e41c057824 */ /* 0x000fe200078e02ff */
[----:B0-----:R-:W-:-:S04]  /*9cfe0*/  IADD3 R10, P5, R13, R2, RZ ;  /* 0x000000020d0a7210 */ /* 0x001fc80007fbe0ff */
[----:B------:R-:W-:Y:S01]  /*9cff0*/  LEA.HI.X.SX32 R11, R4, R3, 0x1, P5 ;  /* 0x00000003040b7211 */ /* 0x000fe200028f0eff */
[----:B------:R-:W-:Y:S01]  /*9d000*/  IMAD R7, R28, 0x1e6, RZ ;  /* 0x000001e61c077824 */ /* 0x000fe200078e02ff */
[----:B----4-:R-:W-:Y:S01]  /*9d010*/  F2FP.PACK_AB R14, R14, R15 ;  /* 0x0000000f0e0e723e */ /* 0x010fe200000000ff */
[----:B-----5:R-:W-:Y:S01]  /*9d020*/  F2FP.PACK_AB R15, R20, R21 ;  /* 0x00000015140f723e */ /* 0x020fe200000000ff */
[----:B--2---:R-:W-:Y:S01]  /*9d030*/  F2FP.PACK_AB R13, R23, R18 ;  /* 0x00000012170d723e */ /* 0x004fe200000000ff */
[----:B---3--:R-:W-:Y:S01]  /*9d040*/  STL.64 [R1+0x2c38], R24 ;  /* 0x002c381801007387 */ /* 0x008fe20000100a00 */
[----:B------:R-:W2:Y:S02]  /*9d050*/  LDL.LU R16, [R1+0x13f8] ;  /* 0x0013f80001107983 */ /* 0x000ea40000300800 */
[----:B------:R-:W3:Y:S02]  /*9d060*/  LDL.LU R23, [R1+0x1450] ;  /* 0x0014500001177983 */ /* 0x000ee40000300800 */
[----:B------:R-:W3:Y:S01]  /*9d070*/  LDL.LU R18, [R1+0x144c] ;  /* 0x00144c0001127983 */ /* 0x000ee20000300800 */
[----:B------:R0:W-:Y:S02]  /*9d080*/  STL.64 [R1+0x588], R10 ;  /* 0x0005880a01007387 */ /* 0x0001e40000100a00 */
[----:B0-----:R-:W-:-:S04]  /*9d090*/  IADD3 R10, P5, R5, R2, RZ ;  /* 0x00000002050a7210 */ /* 0x001fc80007fbe0ff */
[----:B------:R-:W-:Y:S01]  /*9d0a0*/  LEA.HI.X.SX32 R11, R17, R3, 0x1, P5 ;  /* 0x00000003110b7211 */ /* 0x000fe200028f0eff */
[----:B------:R-:W-:-:S04]  /*9d0b0*/  IADD3 R24, P5, R7, R2, RZ ;  /* 0x0000000207187210 */ /* 0x000fc80007fbe0ff */
[----:B------:R0:W-:Y:S04]  /*9d0c0*/  STL.64 [R1+0x580], R10 ;  /* 0x0005800a01007387 */ /* 0x0001e80000100a00 */
[----:B------:R1:W-:Y:S04]  /*9d0d0*/  STS.128 [R0+0x680], R12 ;  /* 0x0006800c00007388 */ /* 0x0003e80000000c00 */
[----:B0-----:R-:W4:Y:S01]  /*9d0e0*/  LDL.LU R11, [R1+0x140c] ;  /* 0x00140c00010b7983 */ /* 0x001f220000300800 */
[----:B------:R-:W4:Y:S02]  /*9d0f0*/  LDL.LU R20, [R1+0x1408] ;  /* 0x0014080001147983 */ /* 0x000f240000300800 */
[----:B------:R-:W5:Y:S02]  /*9d100*/  LDL.LU R10, [R1+0x145c] ;  /* 0x00145c00010a7983 */ /* 0x000f640000300800 */
[----:B------:R-:W2:Y:S01]  /*9d110*/  LDL.LU R7, [R1+0x141c] ;  /* 0x00141c0001077983 */ /* 0x000ea20000300800 */
[----:B------:R-:W2:Y:S01]  /*9d120*/  LDL.LU R21, [R1+0x1418] ;  /* 0x0014180001157983 */ /* 0x000ea20000300800 */
[----:B------:R0:W-:Y:S01]  /*9d130*/  STL [R1+0x578], R24 ;  /* 0x0005781801007387 */ /* 0x0001e20000100800 */
[----:B-1----:R-:W-:-:S02]  /*9d140*/  MOV R14, R24 ;  /* 0x00000018000e7202 */ /* 0x002fc40000000f00 */
[----:B------:R-:W-:Y:S02]  /*9d150*/  MOV R15, R25 ;  /* 0x00000019000f7202 */ /* 0x000fe40000000f00 */
[----:B0-----:R-:W2:Y:S01]  /*9d160*/  LDL.LU.64 R24, [R1+0x2c38] ;  /* 0x002c380001187983 */ /* 0x001ea20000300a00 */
[----:B------:R-:W3:Y:S02]  /*9d170*/  LDL.LU R13, [R1+0x1464] ;  /* 0x00146400010d7983 */ /* 0x000ee40000300800 */
[----:B------:R-:W3:Y:S02]  /*9d180*/  LDL.LU R12, [R1+0x146c] ;  /* 0x00146c00010c7983 */ /* 0x000ee40000300800 */
[C---:B------:R-:W-:Y:S02]  /*9d190*/  IMAD R5, R28.reuse, 0xf3, RZ ;  /* 0x000000f31c057824 */ /* 0x040fe400078e02ff */
[C---:B------:R-:W-:Y:S01]  /*9d1a0*/  IMAD R8, R28.reuse, 0x1e8, RZ ;  /* 0x000001e81c087824 */ /* 0x040fe200078e02ff */
[----:B------:R-:W-:Y:S01]  /*9d1b0*/  F2FP.PACK_AB R4, R9, R27 ;  /* 0x0000001b0904723e */ /* 0x000fe200000000ff */
[----:B------:R-:W-:Y:S01]  /*9d1c0*/  IMAD R27, R28, 0xf4, RZ ;  /* 0x000000f41c1b7824 */ /* 0x000fe200078e02ff */
[----:B------:R-:W-:-:S02]  /*9d1d0*/  LEA.HI.X.SX32 R15, R5, R3, 0x1, P5 ;  /* 0x00000003050f7211 */ /* 0x000fc400028f0eff */
[----:B------:R-:W-:Y:S02]  /*9d1e0*/  IADD3 R14, P5, R8, R2, RZ ;  /* 0x00000002080e7210 */ /* 0x000fe40007fbe0ff */
[----:B------:R-:W-:Y:S01]  /*9d1f0*/  IMAD R9, R28, 0x1ea, RZ ;  /* 0x000001ea1c097824 */ /* 0x000fe200078e02ff */
[----:B------:R-:W-:Y:S01]  /*9d200*/  F2FP.PACK_AB R8, R6, R26 ;  /* 0x0000001a0608723e */ /* 0x000fe200000000ff */
[----:B------:R-:W-:Y:S01]  /*9d210*/  IMAD R6, R28, 0xf5, RZ ;  /* 0x000000f51c067824 */ /* 0x000fe200078e02ff */
[----:B--2---:R-:W-:Y:S01]  /*9d220*/  F2FP.PACK_AB R5, R24, R16 ;  /* 0x000000101805723e */ /* 0x004fe200000000ff */
[----:B---3--:R-:W-:Y:S01]  /*9d230*/  STL.64 [R1+0x2c28], R12 ;  /* 0x002c280c01007387 */ /* 0x008fe20000100a00 */
[----:B------:R0:W-:Y:S03]  /*9d240*/  STL [R1+0x57c], R15 ;  /* 0x00057c0f01007387 */ /* 0x0001e60000100800 */
[----:B------:R-:W-:Y:S01]  /*9d250*/  STL.64 [R1+0x2c20], R4 ;  /* 0x002c200401007387 */ /* 0x000fe20000100a00 */
[----:B0-----:R-:W-:Y:S01]  /*9d260*/  LEA.HI.X.SX32 R15, R27, R3, 0x1, P5 ;  /* 0x000000031b0f7211 */ /* 0x001fe200028f0eff */
[----:B------:R-:W-:-:S04]  /*9d270*/  IADD3 R26, P5, R9, R2, RZ ;  /* 0x00000002091a7210 */ /* 0x000fc80007fbe0ff */
[----:B------:R0:W-:Y:S01]  /*9d280*/  STL.64 [R1+0x550], R14 ;  /* 0x0005500e01007387 */ /* 0x0001e20000100a00 */
[----:B------:R-:W-:-:S03]  /*9d290*/  LEA.HI.X.SX32 R27, R6, R3, 0x1, P5 ;  /* 0x00000003061b7211 */ /* 0x000fc600028f0eff */
[----:B0-----:R-:W2:Y:S01]  /*9d2a0*/  LDL.LU R14, [R1+0x160] ;  /* 0x00016000010e7983 */ /* 0x001ea20000300800 */
[----:B------:R-:W3:Y:S02]  /*9d2b0*/  LDL.LU R15, [R1+0x178] ;  /* 0x00017800010f7983 */ /* 0x000ee40000300800 */
[----:B------:R-:W3:Y:S02]  /*9d2c0*/  LDL.LU R17, [R1+0x170] ;  /* 0x0001700001117983 */ /* 0x000ee40000300800 */
[----:B------:R-:W2:Y:S01]  /*9d2d0*/  LDL.LU R24, [R1+0x188] ;  /* 0x0001880001187983 */ /* 0x000ea20000300800 */
[----:B------:R-:W2:Y:S01]  /*9d2e0*/  LDL.LU R16, [R1+0x180] ;  /* 0x0001800001107983 */ /* 0x000ea20000300800 */
[----:B------:R0:W-:Y:S03]  /*9d2f0*/  STL.64 [R1+0x548], R26 ;  /* 0x0005481a01007387 */ /* 0x0001e60000100a00 */
[----:B0-----:R-:W2:Y:S01]  /*9d300*/  LDL.LU.64 R26, [R1+0x2c30] ;  /* 0x002c3000011a7983 */ /* 0x001ea20000300a00 */
[----:B------:R-:W-:-:S02]  /*9d310*/  IMAD R12, R28, 0x1ec, RZ ;  /* 0x000001ec1c0c7824 */ /* 0x000fc400078e02ff */
[----:B------:R-:W-:Y:S01]  /*9d320*/  IMAD R4, R28, 0x1ee, RZ ;  /* 0x000001ee1c047824 */ /* 0x000fe200078e02ff */
[----:B----4-:R-:W-:Y:S02]  /*9d330*/  F2FP.PACK_AB R6, R11, R20 ;  /* 0x000000140b06723e */ /* 0x010fe400000000ff */
[----:B------:R-:W-:Y:S01]  /*9d340*/  IADD3 R12, P5, R12, R2, RZ ;  /* 0x000000020c0c7210 */ /* 0x000fe20007fbe0ff */
[----:B------:R-:W-:Y:S01]  /*9d350*/  IMAD R11, R28, 0xf7, RZ ;  /* 0x000000f71c0b7824 */ /* 0x000fe200078e02ff */
[----:B------:R-:W-:Y:S02]  /*9d360*/  F2FP.PACK_AB R9, R23, R18 ;  /* 0x000000121709723e */ /* 0x000fe400000000ff */
[----:B------:R-:W4:Y:S01]  /*9d370*/  LDL.LU R23, [R1+0x198] ;  /* 0x0001980001177983 */ /* 0x000f220000300800 */
[----:B------:R-:W4:Y:S01]  /*9d380*/  LDL.LU R18, [R1+0x190] ;  /* 0x0001900001127983 */ /* 0x000f220000300800 */
[----:B--2---:R-:W-:Y:S01]  /*9d390*/  LEA.HI.X.SX32 R13, R26, R3, 0x1, P5 ;  /* 0x000000031a0d7211 */ /* 0x004fe200028f0eff */
[----:B------:R-:W-:-:S04]  /*9d3a0*/  IADD3 R4, P5, R4, R2, RZ ;  /* 0x0000000204047210 */ /* 0x000fc80007fbe0ff */
[----:B------:R-:W-:Y:S01]  /*9d3b0*/  LEA.HI.X.SX32 R5, R11, R3, 0x1, P5 ;  /* 0x000000030b057211 */ /* 0x000fe200028f0eff */
[----:B------:R0:W-:Y:S04]  /*9d3c0*/  STL.64 [R1+0x540], R12 ;  /* 0x0005400c01007387 */ /* 0x0001e80000100a00 */
[----:B0-----:R-:W5:Y:S01]  /*9d3d0*/  LDL.LU.64 R12, [R1+0x2c28] ;  /* 0x002c2800010c7983 */ /* 0x001f620000300a00 */
[----:B------:R-:W2:Y:S02]  /*9d3e0*/  LDL.LU R26, [R1+0x168] ;  /* 0x00016800011a7983 */ /* 0x000ea40000300800 */
[----:B------:R0:W-:Y:S02]  /*9d3f0*/  STL.64 [R1+0x538], R4 ;  /* 0x0005380401007387 */ /* 0x0001e40000100a00 */
[----:B0-----:R-:W2:Y:S01]  /*9d400*/  LDL.LU.64 R4, [R1+0x2c20] ;  /* 0x002c200001047983 */ /* 0x001ea20000300a00 */
[----:B------:R-:W3:Y:S02]  /*9d410*/  LDL.LU R11, [R1+0x1474] ;  /* 0x00147400010b7983 */ /* 0x000ee40000300800 */
[C---:B------:R-:W-:Y:S01]  /*9d420*/  IMAD R20, R28.reuse, 0x1f0, RZ ;  /* 0x000001f01c147824 */ /* 0x040fe200078e02ff */
[----:B------:R-:W-:Y:S01]  /*9d430*/  F2FP.PACK_AB R7, R7, R21 ;  /* 0x000000150707723e */ /* 0x000fe200000000ff */
[----:B------:R-:W-:-:S03]  /*9d440*/  IMAD R21, R28, 0xf8, RZ ;  /* 0x000000f81c157824 */ /* 0x000fc600078e02ff */
[----:B------:R-:W-:-:S04]  /*9d450*/  IADD3 R20, P5, R20, R2, RZ ;  /* 0x0000000214147210 */ /* 0x000fc80007fbe0ff */
[----:B------:R-:W-:-:S05]  /*9d460*/  LEA.HI.X.SX32 R21, R21, R3, 0x1, P5 ;  /* 0x0000000315157211 */ /* 0x000fca00028f0eff */
[----:B------:R0:W-:Y:S01]  /*9d470*/  STL.64 [R1+0x530], R20 ;  /* 0x0005301401007387 */ /* 0x0001e20000100a00 */
[----:B-----5:R-:W-:Y:S01]  /*9d480*/  F2FP.PACK_AB R10, R13, R10 ;  /* 0x0000000a0d0a723e */ /* 0x020fe200000000ff */
[----:B------:R-:W-:-:S05]  /*9d490*/  IMAD R13, R28, 0x1f2, RZ ;  /* 0x000001f21c0d7824 */ /* 0x000fca00078e02ff */
[----:B0-----:R-:W-:Y:S01]  /*9d4a0*/  IADD3 R20, P5, R13, R2, RZ ;  /* 0x000000020d147210 */ /* 0x001fe20007fbe0ff */
[----:B--2---:R0:W-:Y:S01]  /*9d4b0*/  STS.128 [R0+0x700], R4 ;  /* 0x0007000400007388 */ /* 0x0041e20000000c00 */
[----:B---3--:R-:W-:Y:S01]  /*9d4c0*/  F2FP.PACK_AB R11, R11, R12 ;  /* 0x0000000c0b0b723e */ /* 0x008fe200000000ff */
[----:B------:R-:W-:-:S04]  /*9d4d0*/  IMAD R12, R28, 0xf9, RZ ;  /* 0x000000f91c0c7824 */ /* 0x000fc800078e02ff */
[----:B------:R1:W-:Y:S01]  /*9d4e0*/  STS.128 [R0+0x780], R8 ;  /* 0x0007800800007388 */ /* 0x0003e20000000c00 */
[----:B------:R-:W-:Y:S01]  /*9d4f0*/  LEA.HI.X.SX32 R21, R12, R3, 0x1, P5 ;  /* 0x000000030c157211 */ /* 0x000fe200028f0eff */
[C---:B------:R-:W-:Y:S02]  /*9d500*/  IMAD R13, R28.reuse, 0x1f6, RZ ;  /* 0x000001f61c0d7824 */ /* 0x040fe400078e02ff */
[----:B------:R-:W-:Y:S02]  /*9d510*/  BAR.SYNC.DEFER_BLOCKING 0x0 ;  /* 0x0000000000007b1d */ /* 0x000fe40000010000 */
[----:B0-----:R-:W-:-:S05]  /*9d520*/  IMAD R7, R28, 0x1f4, RZ ;  /* 0x000001f41c077824 */ /* 0x001fca00078e02ff */
[-C--:B-1----:R-:W-:Y:S01]  /*9d530*/  IADD3 R10, P5, R7, R2.reuse, RZ ;  /* 0x00000002070a7210 */ /* 0x082fe20007fbe0ff */
[----:B------:R0:W-:Y:S03]  /*9d540*/  STL.64 [R1+0x528], R20 ;  /* 0x0005281401007387 */ /* 0x0001e60000100a00 */
[----:B------:R-:W-:Y:S01]  /*9d550*/  LEA.HI.X.SX32 R11, R25, R3, 0x1, P5 ;  /* 0x00000003190b7211 */ /* 0x000fe200028f0eff */
[----:B------:R-:W-:Y:S01]  /*9d560*/  IMAD R7, R28, 0xfb, RZ ;  /* 0x000000fb1c077824 */ /* 0x000fe200078e02ff */
[----:B0-----:R-:W2:Y:S03]  /*9d570*/  LDL.LU.64 R20, [R1+0x2c18] ;  /* 0x002c180001147983 */ /* 0x001ea60000300a00 */
[----:B------:R0:W-:Y:S02]  /*9d580*/  STL.64 [R1+0x4f0], R10 ;  /* 0x0004f00a01007387 */ /* 0x0001e40000100a00 */
[----:B0-----:R-:W-:-:S04]  /*9d590*/  IADD3 R10, P5, R13, R2, RZ ;  /* 0x000000020d0a7210 */ /* 0x001fc80007fbe0ff */
[----:B------:R-:W-:Y:S01]  /*9d5a0*/  LEA.HI.X.SX32 R11, R7, R3, 0x1, P5 ;  /* 0x00000003070b7211 */ /* 0x000fe200028f0eff */
[----:B----4-:R-:W-:Y:S02]  /*9d5b0*/  F2FP.PACK_AB R7, R23, R18 ;  /* 0x000000121707723e */ /* 0x010fe400000000ff */
[----:B------:R-:W0:Y:S01]  /*9d5c0*/  S2R R23, SR_TID.X ;  /* 0x0000000000177919 */ /* 0x000e220000002100 */
[----:B------:R-:W-:Y:S02]  /*9d5d0*/  F2FP.PACK_AB R6, R24, R16 ;  /* 0x000000101806723e */ /* 0x000fe400000000ff */
[----:B------:R-:W-:Y:S02]  /*9d5e0*/  F2FP.PACK_AB R4, R26, R14 ;  /* 0x0000000e1a04723e */ /* 0x000fe400000000ff */
[----:B------:R-:W-:Y:S01]  /*9d5f0*/  F2FP.PACK_AB R5, R15, R17 ;  /* 0x000000110f05723e */ /* 0x000fe200000000ff */
[----:B------:R1:W-:Y:S01]  /*9d600*/  STL.64 [R1+0x4e8], R10 ;  /* 0x0004e80a01007387 */ /* 0x0003e20000100a00 */
[----:B------:R-:W-:Y:S03]  /*9d610*/  STL.64 [R1+0x2c10], R6 ;  /* 0x002c100601007387 */ /* 0x000fe60000100a00 */
[----:B------:R-:W-:Y:S01]  /*9d620*/  STL.64 [R1+0x2c08], R4 ;  /* 0x002c080401007387 */ /* 0x000fe20000100a00 */
[C---:B0-----:R-:W-:Y:S01]  /*9d630*/  LOP3.LUT R18, R23.reuse, 0x7f, RZ, 0xc0, !PT ;  /* 0x0000007f17127812 */ /* 0x041fe200078ec0ff */
[----:B------:R-:W-:-:S04]  /*9d640*/  SHF.L.U32 R23, R23, 0xc, RZ ;  /* 0x0000000c17177819 */ /* 0x000fc800000006ff */
[----:B------:R-:W-:-:S04]  /*9d650*/  LOP3.LUT R23, R23, 0x6000, RZ, 0xc0, !PT ;  /* 0x0000600017177812 */ /* 0x000fc800078ec0ff */
[----:B------:R-:W-:-:S05]  /*9d660*/  LEA R23, R18, R23, 0x4 ;  /* 0x0000001712177211 */ /* 0x000fca00078e20ff */
[----:B------:R-:W0:Y:S01]  /*9d670*/  LDS.128 R4, [R23] ;  /* 0x0000000017047984 */ /* 0x000e220000000c00 */
[C---:B------:R-:W-:Y:S02]  /*9d680*/  IMAD R8, R28.reuse, 0x1f8, RZ ;  /* 0x000001f81c087824 */ /* 0x040fe400078e02ff */
[C---:B------:R-:W-:Y:S02]  /*9d690*/  IMAD R24, R28.reuse, 0xfc, RZ ;  /* 0x000000fc1c187824 */ /* 0x040fe400078e02ff */
[----:B------:R-:W-:Y:S01]  /*9d6a0*/  IMAD R9, R28, 0x1fa, RZ ;  /* 0x000001fa1c097824 */ /* 0x000fe200078e02ff */
[----:B-1----:R-:W-:-:S04]  /*9d6b0*/  IADD3 R10, P5, R8, R2, RZ ;  /* 0x00000002080a7210 */ /* 0x002fc80007fbe0ff */
[----:B------:R-:W-:Y:S01]  /*9d6c0*/  LEA.HI.X.SX32 R11, R24, R3, 0x1, P5 ;  /* 0x00000003180b7211 */ /* 0x000fe200028f0eff */
[----:B------:R-:W-:-:S04]  /*9d6d0*/  IADD3 R18, P5, R9, R2, RZ ;  /* 0x0000000209127210 */ /* 0x000fc80007fbe0ff */
[----:B------:R-:W-:Y:S01]  /*9d6e0*/  STL.64 [R1+0x4e0], R10 ;  /* 0x0004e00a01007387 */ /* 0x000fe20000100a00 */
[----:B------:R-:W3:Y:S02]  /*9d6f0*/  LDL.LU R9, [R1+0x304] ;  /* 0x0003040001097983 */ /* 0x000ee40000300800 */
[----:B------:R-:W-:Y:S01]  /*9d700*/  STL [R1+0x4d8], R18 ;  /* 0x0004d81201007387 */ /* 0x000fe20000100800 */
[----:B0-----:R-:W-:Y:S01]  /*9d710*/  STL.64 [R1+0x1c0], R4 ;  /* 0x0001c00401007387 */ /* 0x001fe20000100a00 */
[----:B------:R-:W-:Y:S02]  /*9d720*/  STL.64 [R1+0x1c8], R6 ;  /* 0x0001c80601007387 */ /* 0x000fe40000100a00 */
[----:B------:R-:W0:Y:S04]  /*9d730*/  LDS.128 R4, [R23+0x800] ;  /* 0x0008000017047984 */ /* 0x000e280000000c00 */
[----:B------:R-:W3:Y:S01]  /*9d740*/  LDL.LU R17, [R1+0x300] ;  /* 0x0003000001117983 */ /* 0x000ee20000300800 */
[----:B0-----:R-:W-:Y:S01]  /*9d750*/  STL.64 [R1+0x1b0], R4 ;  /* 0x0001b00401007387 */ /* 0x001fe20000100a00 */
[----:B------:R-:W-:Y:S02]  /*9d760*/  STL.64 [R1+0x1b8], R6 ;  /* 0x0001b80601007387 */ /* 0x000fe40000100a00 */
[----:B------:R-:W0:Y:S01]  /*9d770*/  LDS.128 R4, [R23+0x1000] ;  /* 0x0010000017047984 */ /* 0x000e220000000c00 */
[----:B------:R-:W1:Y:S04]  /*9d780*/  S2R R16, SR_TID.X ;  /* 0x0000000000107919 */ /* 0x000e680000002100 */
[----:B0-----:R-:W-:Y:S01]  /*9d790*/  STL.64 [R1+0x1a0], R4 ;  /* 0x0001a00401007387 */ /* 0x001fe20000100a00 */
[----:B------:R-:W-:Y:S02]  /*9d7a0*/  STL.64 [R1+0x1a8], R6 ;  /* 0x0001a80601007387 */ /* 0x000fe40000100a00 */
[----:B------:R-:W0:Y:S04]  /*9d7b0*/  LDS.128 R4, [R23+0x1800] ;  /* 0x0018000017047984 */ /* 0x000e280000000c00 */
[C---:B-1----:R-:W-:Y:S01]  /*9d7c0*/  IMAD.SHL.U32 R25, R16.reuse, 0x1000, RZ ;  /* 0x0000100010197824 */ /* 0x042fe200078e00ff */
[----:B------:R-:W-:Y:S01]  /*9d7d0*/  LOP3.LUT R26, R16, 0x7f, RZ, 0xc0, !PT ;  /* 0x0000007f101a7812 */ /* 0x000fe200078ec0ff */
[----:B------:R-:W4:Y:S03]  /*9d7e0*/  LDL.LU R13, [R1+0x308] ;  /* 0x00030800010d7983 */ /* 0x000f260000300800 */
[----:B------:R-:W-:-:S04]  /*9d7f0*/  LOP3.LUT R25, R25, 0x6000, RZ, 0xc0, !PT ;  /* 0x0000600019197812 */ /* 0x000fc800078ec0ff */
[----:B------:R-:W-:-:S04]  /*9d800*/  LEA R24, R26, R25, 0x4 ;  /* 0x000000191a187211 */ /* 0x000fc800078e20ff */
[----:B------:R-:W-:Y:S01]  /*9d810*/  LOP3.LUT R24, R24, 0x20, RZ, 0x3c, !PT ;  /* 0x0000002018187812 */ /* 0x000fe200078e3cff */
[----:B0-----:R-:W-:Y:S01]  /*9d820*/  STL.64 [R1+0x190], R4 ;  /* 0x0001900401007387 */ /* 0x001fe20000100a00 */
[----:B------:R-:W-:Y:S03]  /*9d830*/  STL.64 [R1+0x198], R6 ;  /* 0x0001980601007387 */ /* 0x000fe60000100a00 */
[----:B------:R-:W0:Y:S04]  /*9d840*/  LDS.128 R4, [R24] ;  /* 0x0000000018047984 */ /* 0x000e280000000c00 */
[----:B------:R-:W5:Y:S01]  /*9d850*/  LDL.LU R11, [R1+0x314] ;  /* 0x00031400010b7983 */ /* 0x000f620000300800 */
[----:B------:R-:W5:Y:S04]  /*9d860*/  LDL.LU R14, [R1+0x310] ;  /* 0x00031000010e7983 */ /* 0x000f680000300800 */
[----:B0-----:R-:W-:Y:S01]  /*9d870*/  STL.64 [R1+0x180], R4 ;  /* 0x0001800401007387 */ /* 0x001fe20000100a00 */
[----:B------:R-:W-:Y:S02]  /*9d880*/  STL.64 [R1+0x188], R6 ;  /* 0x0001880601007387 */ /* 0x000fe40000100a00 */
[----:B------:R-:W0:Y:S02]  /*9d890*/  LDS.128 R4, [R24+0x800] ;  /* 0x0008000018047984 */ /* 0x000e240000000c00 */
[----:B0-----:R-:W-:Y:S02]  /*9d8a0*/  STL.64 [R1+0x170], R4 ;  /* 0x0001700401007387 */ /* 0x001fe40000100a00 */
[----:B------:R-:W-:Y:S02]  /*9d8b0*/  STL.64 [R1+0x178], R6 ;  /* 0x0001780601007387 */ /* 0x000fe40000100a00 */
[----:B------:R-:W0:Y:S01]  /*9d8c0*/  LDS.128 R4, [R24+0x1000] ;  /* 0x0010000018047984 */ /* 0x000e220000000c00 */
[----:B------:R-:W1:Y:S04]  /*9d8d0*/  S2R R15, SR_TID.X ;  /* 0x00000000000f7919 */ /* 0x000e680000002100 */
[----:B0-----:R-:W-:Y:S01]  /*9d8e0*/  STL.64 [R1+0x160], R4 ;  /* 0x0001600401007387 */ /* 0x001fe20000100a00 */
[----:B------:R-:W-:Y:S02]  /*9d8f0*/  STL.64 [R1+0x168], R6 ;  /* 0x0001680601007387 */ /* 0x000fe40000100a00 */
[----:B------:R-:W0:Y:S01]  /*9d900*/  LDS.128 R4, [R24+0x1800] ;  /* 0x0018000018047984 */ /* 0x000e220000000c00 */
[----:B-1----:R-:W-:-:S03]  /*9d910*/  LOP3.LUT R23, R15, 0x7f, RZ, 0xc0, !PT ;  /* 0x0000007f0f177812 */ /* 0x002fc600078ec0ff */
[----:B------:R-:W-:-:S04]  /*9d920*/  SHF.L.U32 R15, R15, 0xc, RZ ;  /* 0x0000000c0f0f7819 */ /* 0x000fc800000006ff */
[----:B------:R-:W-:-:S05]  /*9d930*/  LOP3.LUT R15, R15, 0x6000, RZ, 0xc0, !PT ;  /* 0x000060000f0f7812 */ /* 0x000fca00078ec0ff */
[----:B------:R-:W-:-:S05]  /*9d940*/  IMAD R10, R23, 0x10, R15 ;  /* 0x00000010170a7824 */ /* 0x000fca00078e020f */
[----:B------:R-:W-:Y:S01]  /*9d950*/  LOP3.LUT R10, R10, 0x40, RZ, 0x3c, !PT ;  /* 0x000000400a0a7812 */ /* 0x000fe200078e3cff */
[----:B0-----:R-:W-:Y:S01]  /*9d960*/  STL.64 [R1+0x150], R4 ;  /* 0x0001500401007387 */ /* 0x001fe20000100a00 */
[----:B------:R-:W-:Y:S03]  /*9d970*/  STL.64 [R1+0x158], R6 ;  /* 0x0001580601007387 */ /* 0x000fe60000100a00 */
[----:B------:R-:W0:Y:S04]  /*9d980*/  LDS.128 R4, [R10] ;  /* 0x000000000a047984 */ /* 0x000e280000000c00 */
[----:B------:R-:W2:Y:S01]  /*9d990*/  LDL.LU R15, [R1+0x318] ;  /* 0x00031800010f7983 */ /* 0x000ea20000300800 */
[----:B0-----:R-:W-:Y:S01]  /*9d9a0*/  STL.64 [R1+0x140], R4 ;  /* 0x0001400401007387 */ /* 0x001fe20000100a00 */
[----:B------:R-:W-:Y:S02]  /*9d9b0*/  STL.64 [R1+0x148], R6 ;  /* 0x0001480601007387 */ /* 0x000fe40000100a00 */
[----:B------:R-:W0:Y:S01]  /*9d9c0*/  LDS.128 R4, [R10+0x800] ;  /* 0x000800000a047984 */ /* 0x000e220000000c00 */
[----:B------:R-:W-:Y:S01]  /*9d9d0*/  LEA R23, R26, R25, 0x4 ;  /* 0x000000191a177211 */ /* 0x000fe200078e20ff */
[----:B------:R1:W-:Y:S04]  /*9d9e0*/  STL.64 [R1+0x2bf0], R24 ;  /* 0x002bf01801007387 */ /* 0x0003e80000100a00 */
[----:B-1----:R-:W4:Y:S04]  /*9d9f0*/  LDL.LU R25, [R1+0x30c] ;  /* 0x00030c0001197983 */ /* 0x002f280000300800 */
[----:B0-----:R-:W-:Y:S01]  /*9da00*/  STL.64 [R1+0x130], R4 ;  /* 0x0001300401007387 */ /* 0x001fe20000100a00 */
[----:B------:R-:W-:Y:S02]  /*9da10*/  STL.64 [R1+0x138], R6 ;  /* 0x0001380601007387 */ /* 0x000fe40000100a00 */
[----:B------:R-:W0:Y:S01]  /*9da20*/  LDS.128 R4, [R10+0x1000] ;  /* 0x001000000a047984 */ /* 0x000e220000000c00 */
[----:B------:R-:W-:Y:S01]  /*9da30*/  LOP3.LUT R23, R23, 0x60, RZ, 0x3c, !PT ;  /* 0x0000006017177812 */ /* 0x000fe200078e3cff */
[----:B0-----:R-:W-:Y:S02]  /*9da40*/  STL.64 [R1+0x120], R4 ;  /* 0x0001200401007387 */ /* 0x001fe40000100a00 */
        /* <DEDUP_REMOVED lines=11> */
[----:B0-----:R-:W-:Y:S02]  /*9db00*/  STL.64 [R1+0x70], R4 ;  /* 0x0000700401007387 */ /* 0x001fe40000100a00 */
[----:B------:R-:W-:Y:S02]  /*9db10*/  STL.64 [R1+0x78], R6 ;  /* 0x0000780601007387 */ /* 0x000fe40000100a00 */
[----:B------:R-:W0:Y:S04]  /*9db20*/  LDS.128 R4, [R23+0x1800] ;  /* 0x0018000017047984 */ /* 0x000e280000000c00 */
[----:B------:R-:W-:Y:S06]  /*9db30*/  BAR.SYNC.DEFER_BLOCKING 0x0 ;  /* 0x0000000000007b1d */ /* 0x000fec0000010000 */
[----:B0-----:R-:W-:Y:S01]  /*9db40*/  STL.64 [R1+0x60], R4 ;  /* 0x0000600401007387 */ /* 0x001fe20000100a00 */
[----:B------:R0:W-:Y:S03]  /*9db50*/  STL.64 [R1+0x68], R6 ;  /* 0x0000680601007387 */ /* 0x0001e60000100a00 */
[----:B0-----:R-:W2:Y:S01]  /*9db60*/  LDL.LU.64 R6, [R1+0x2c10] ;  /* 0x002c100001067983 */ /* 0x001ea20000300a00 */
[----:B------:R-:W2:Y:S02]  /*9db70*/  LDL.LU.64 R4, [R1+0x2c08] ;  /* 0x002c080001047983 */ /* 0x000ea40000300a00 */
[----:B------:R-:W4:Y:S02]  /*9db80*/  LDL.LU R10, [R1+0x370] ;  /* 0x00037000010a7983 */ /* 0x000f240000300800 */
[----:B------:R0:W-:Y:S02]  /*9db90*/  STL.64 [R1+0x2bf8], R22 ;  /* 0x002bf81601007387 */ /* 0x0001e40000100a00 */
[----:B0-----:R-:W-:-:S02]  /*9dba0*/  MOV R22, R18 ;  /* 0x0000001200167202 */ /* 0x001fc40000000f00 */
[----:B------:R-:W-:Y:S02]  /*9dbb0*/  MOV R23, R19 ;  /* 0x0000001300177202 */ /* 0x000fe40000000f00 */
[----:B------:R-:W4:Y:S01]  /*9dbc0*/  LDL.LU.64 R18, [R1+0x2c00] ;  /* 0x002c000001127983 */ /* 0x000f220000300a00 */
[C---:B------:R-:W-:Y:S02]  /*9dbd0*/  IMAD R8, R28.reuse, 0xfd, RZ ;  /* 0x000000fd1c087824 */ /* 0x040fe400078e02ff */
[----:B------:R-:W-:Y:S01]  /*9dbe0*/  IMAD R24, R28, 0x1fc, RZ ;  /* 0x000001fc1c187824 */ /* 0x000fe200078e02ff */
[----:B---3--:R-:W-:Y:S01]  /*9dbf0*/  F2FP.PACK_AB R12, R9, R17 ;  /* 0x00000011090c723e */ /* 0x008fe200000000ff */
[----:B--2---:R0:W-:Y:S04]  /*9dc00*/  STS.128 [R0], R4 ;  /* 0x0000000400007388 */ /* 0x0041e80000000c00 */
[----:B0-----:R-:W2:Y:S01]  /*9dc10*/  LDL.LU R7, [R1+0x31c] ;  /* 0x00031c0001077983 */ /* 0x001ea20000300800 */
[----:B------:R-:W-:Y:S01]  /*9dc20*/  LEA.HI.X.SX32 R23, R8, R3, 0x1, P5 ;  /* 0x0000000308177211 */ /* 0x000fe200028f0eff */
[----:B------:R-:W3:Y:S02]  /*9dc30*/  LDL.LU R5, [R1+0x340] ;  /* 0x0003400001057983 */ /* 0x000ee40000300800 */
[----:B------:R-:W3:Y:S01]  /*9dc40*/  LDL.LU R9, [R1+0x384] ;  /* 0x0003840001097983 */ /* 0x000ee20000300800 */
[----:B------:R-:W-:Y:S01]  /*9dc50*/  IADD3 R22, P5, R24, R2, RZ ;  /* 0x0000000218167210 */ /* 0x000fe20007fbe0ff */
[----:B------:R-:W3:Y:S01]  /*9dc60*/  LDL.LU R17, [R1+0x380] ;  /* 0x0003800001117983 */ /* 0x000ee20000300800 */
[----:B------:R-:W3:Y:S02]  /*9dc70*/  LDL.LU R8, [R1+0x374] ;  /* 0x0003740001087983 */ /* 0x000ee40000300800 */
[----:B------:R0:W-:Y:S02]  /*9dc80*/  STL [R1+0x4dc], R23 ;  /* 0x0004dc1701007387 */ /* 0x0001e40000100800 */
[----:B------:R-:W-:Y:S01]  /*9dc90*/  IMAD R6, R28, 0x1fe, RZ ;  /* 0x000001fe1c067824 */ /* 0x000fe200078e02ff */
[----:B-----5:R-:W-:-:S02]  /*9dca0*/  F2FP.PACK_AB R14, R11, R14 ;  /* 0x0000000e0b0e723e */ /* 0x020fc400000000ff */
[----:B------:R-:W5:Y:S01]  /*9dcb0*/  LDL.LU R11, [R1+0x350] ;  /* 0x00035000010b7983 */ /* 0x000f620000300800 */
[----:B------:R-:W-:Y:S01]  /*9dcc0*/  IMAD R4, R28, 0xff, RZ ;  /* 0x000000ff1c047824 */ /* 0x000fe200078e02ff */
[----:B0-----:R-:W-:Y:S02]  /*9dcd0*/  LEA.HI.X.SX32 R23, R27, R3, 0x1, P5 ;  /* 0x000000031b177211 */ /* 0x001fe400028f0eff */
[----:B------:R-:W3:Y:S03]  /*9dce0*/  LDL.LU R27, [R1+0x348] ;  /* 0x00034800011b7983 */ /* 0x000ee60000300800 */
[----:B------:R0:W-:Y:S01]  /*9dcf0*/  STL.64 [R1+0x4b0], R22 ;  /* 0x0004b01601007387 */ /* 0x0001e20000100a00 */
[----:B----4-:R-:W-:Y:S01]  /*9dd00*/  F2FP.PACK_AB R13, R25, R13 ;  /* 0x0000000d190d723e */ /* 0x010fe200000000ff */
[----:B------:R-:W4:Y:S01]  /*9dd10*/  LDL.LU R24, [R1+0x35c] ;  /* 0x00035c0001187983 */ /* 0x000f220000300800 */
[----:B------:R-:W4:Y:S01]  /*9dd20*/  LDL.LU R25, [R1+0x358] ;  /* 0x0003580001197983 */ /* 0x000f220000300800 */
[----:B0-----:R-:W-:-:S04]  /*9dd30*/  IADD3 R22, P5, R6, R2, RZ ;  /* 0x0000000206167210 */ /* 0x001fc80007fbe0ff */
[----:B------:R-:W-:Y:S02]  /*9dd40*/  LEA.HI.X.SX32 R23, R4, R3, 0x1, P5 ;  /* 0x0000000304177211 */ /* 0x000fe400028f0eff */
[----:B------:R-:W4:Y:S03]  /*9dd50*/  LDL.LU R4, [R1+0x344] ;  /* 0x0003440001047983 */ /* 0x000f260000300800 */
[----:B------:R-:W-:Y:S01]  /*9dd60*/  STL.64 [R1+0x4a8], R22 ;  /* 0x0004a81601007387 */ /* 0x000fe20000100a00 */
[----:B--2---:R-:W-:-:S05]  /*9dd70*/  F2FP.PACK_AB R15, R7, R15 ;  /* 0x0000000f070f723e */ /* 0x004fca00000000ff */
[----:B------:R0:W-:Y:S04]  /*9dd80*/  STS.128 [R0+0x80], R12 ;  /* 0x0000800c00007388 */ /* 0x0001e80000000c00 */
[----:B0-----:R-:W2:Y:S01]  /*9dd90*/  LDL.LU R15, [R1+0x34c] ;  /* 0x00034c00010f7983 */ /* 0x001ea20000300800 */
[----:B------:R-:W5:Y:S02]  /*9dda0*/  LDL.LU R13, [R1+0x354] ;  /* 0x00035400010d7983 */ /* 0x000f640000300800 */
[C---:B------:R-:W-:Y:S01]  /*9ddb0*/  IMAD.SHL.U32 R7, R28.reuse, 0x100, RZ ;  /* 0x000001001c077824 */ /* 0x040fe200078e00ff */
[C---:B------:R-:W-:Y:S01]  /*9ddc0*/  LEA R22, P5, R28.reuse, R2, 0x9 ;  /* 0x000000021c167211 */ /* 0x040fe200078a48ff */
[----:B------:R-:W-:Y:S01]  /*9ddd0*/  IMAD R6, R28, 0x330, RZ ;  /* 0x000003301c067824 */ /* 0x000fe200078e02ff */
[----:B------:R-:W5:Y:S01]  /*9dde0*/  LDL.LU R12, [R1+0x390] ;  /* 0x00039000010c7983 */ /* 0x000f620000300800 */
[----:B------:R-:W5:Y:S01]  /*9ddf0*/  LDL.LU R14, [R1+0x398] ;  /* 0x00039800010e7983 */ /* 0x000f620000300800 */
[----:B------:R-:W-:-:S05]  /*9de00*/  LEA.HI.X.SX32 R23, R7, R3, 0x1, P5 ;  /* 0x0000000307177211 */ /* 0x000fca00028f0eff */
[----:B------:R0:W-:Y:S01]  /*9de10*/  STL.64 [R1+0x4a0], R22 ;  /* 0x0004a01601007387 */ /* 0x0001e20000100a00 */
[----:B---3--:R-:W-:Y:S02]  /*9de20*/  F2FP.PACK_AB R8, R8, R10 ;  /* 0x0000000a0808723e */ /* 0x008fe400000000ff */
[----:B----4-:R-:W-:Y:S01]  /*9de30*/  F2FP.PACK_AB R4, R4, R5 ;  /* 0x000000050404723e */ /* 0x010fe200000000ff */
[----:B------:R-:W-:Y:S01]  /*9de40*/  IMAD R5, R28, 0x332, RZ ;  /* 0x000003321c057824 */ /* 0x000fe200078e02ff */
[----:B0-----:R-:W-:-:S04]  /*9de50*/  IADD3 R22, P5, R6, R2, RZ ;  /* 0x0000000206167210 */ /* 0x001fc80007fbe0ff */
[----:B------:R-:W-:Y:S01]  /*9de60*/  LEA.HI.X.SX32 R23, R18, R3, 0x1, P5 ;  /* 0x0000000312177211 */ /* 0x000fe200028f0eff */
[C---:B------:R-:W-:Y:S01]  /*9de70*/  IMAD R10, R28.reuse, 0x199, RZ ;  /* 0x000001991c0a7824 */ /* 0x040fe200078e02ff */
[----:B------:R-:W3:Y:S03]  /*9de80*/  LDL.LU R18, [R1+0x394] ;  /* 0x0003940001127983 */ /* 0x000ee60000300800 */
[----:B------:R0:W-:Y:S02]  /*9de90*/  STL.64 [R1+0x7a0], R22 ;  /* 0x0007a01601007387 */ /* 0x0001e40000100a00 */
[----:B------:R-:W-:Y:S01]  /*9dea0*/  IMAD R6, R28, 0x334, RZ ;  /* 0x000003341c067824 */ /* 0x000fe200078e02ff */
[----:B------:R-:W-:Y:S02]  /*9deb0*/  F2FP.PACK_AB R9, R9, R17 ;  /* 0x000000110909723e */ /* 0x000fe400000000ff */
[----:B0-----:R-:W-:-:S04]  /*9dec0*/  IADD3 R22, P5, R5, R2, RZ ;  /* 0x0000000205167210 */ /* 0x001fc80007fbe0ff */
[----:B------:R-:W-:Y:S01]  /*9ded0*/  LEA.HI.X.SX32 R23, R10, R3, 0x1, P5 ;  /* 0x000000030a177211 */ /* 0x000fe200028f0eff */
[C---:B------:R-:W-:Y:S01]  /*9dee0*/  IMAD R7, R28.reuse, 0x336, RZ ;  /* 0x000003361c077824 */ /* 0x040fe200078e02ff */
[----:B--2---:R-:W-:Y:S02]  /*9def0*/  F2FP.PACK_AB R5, R15, R27 ;  /* 0x0000001b0f05723e */ /* 0x004fe400000000ff */
[----:B------:R-:W2:Y:S01]  /*9df00*/  LDL.LU R27, [R1+0x3b4] ;  /* 0x0003b400011b7983 */ /* 0x000ea20000300800 */
[----:B------:R-:W2:Y:S02]  /*9df10*/  LDL.LU R17, [R1+0x3a4] ;  /* 0x0003a40001117983 */ /* 0x000ea40000300800 */
[----:B------:R0:W-:Y:S02]  /*9df20*/  STL.64 [R1+0x798], R22 ;  /* 0x0007981601007387 */ /* 0x0001e40000100a00 */
[----:B------:R-:W-:Y:S01]  /*9df30*/  IMAD R15, R28, 0x19a, RZ ;  /* 0x0000019a1c0f7824 */ /* 0x000fe200078e02ff */
[----:B0-----:R-:W-:-:S04]  /*9df40*/  IADD3 R22, P5, R6, R2, RZ ;  /* 0x0000000206167210 */ /* 0x001fc80007fbe0ff */
[----:B------:R-:W-:Y:S01]  /*9df50*/  LEA.HI.X.SX32 R23, R15, R3, 0x1, P5 ;  /* 0x000000030f177211 */ /* 0x000fe200028f0eff */
[----:B-----5:R-:W-:Y:S01]  /*9df60*/  F2FP.PACK_AB R6, R13, R11 ;  /* 0x0000000b0d06723e */ /* 0x020fe200000000ff */
[----:B------:R-:W4:Y:S01]  /*9df70*/  LDL.LU R15, [R1+0x3d4] ;  /* 0x0003d400010f7983 */ /* 0x000f220000300800 */
[----:B------:R-:W-:Y:S02]  /*9df80*/  IMAD R13, R28, 0x19b, RZ ;  /* 0x0000019b1c0d7824 */ /* 0x000fe400078e02ff */
[----:B------:R0:W-:Y:S02]  /*9df90*/  STL.64 [R1+0x790], R22 ;  /* 0x0007901601007387 */ /* 0x0001e40000100a00 */
[----:B0-----:R-:W-:Y:S01]  /*9dfa0*/  IADD3 R22, P5, R7, R2, RZ ;  /* 0x0000000207167210 */ /* 0x001fe20007fbe0ff */
[----:B------:R-:W-:Y:S02]  /*9dfb0*/  F2FP.PACK_AB R7, R24, R25 ;  /* 0x000000191807723e */ /* 0x000fe400000000ff */
[----:B------:R-:W5:Y:S01]  /*9dfc0*/  LDL.LU R24, [R1+0x3ec] ;  /* 0x0003ec0001187983 */ /* 0x000f620000300800 */
[----:B------:R-:W5:Y:S01]  /*9dfd0*/  LDL.LU R25, [R1+0x3e4] ;  /* 0x0003e40001197983 */ /* 0x000f620000300800 */
[----:B------:R-:W-:-:S02]  /*9dfe0*/  LEA.HI.X.SX32 R23, R13, R3, 0x1, P5 ;  /* 0x000000030d177211 */ /* 0x000fc400028f0eff */
[----:B------:R-:W2:Y:S01]  /*9dff0*/  LDL.LU R13, [R1+0x39c] ;  /* 0x00039c00010d7983 */ /* 0x000ea20000300800 */
[----:B------:R-:W-:Y:S01]  /*9e000*/  IMAD R11, R28, 0x338, RZ ;  /* 0x000003381c0b7824 */ /* 0x000fe200078e02ff */
[----:B---3--:R-:W-:Y:S01]  /*9e010*/  F2FP.PACK_AB R10, R18, R12 ;  /* 0x0000000c120a723e */ /* 0x008fe200000000ff */
[----:B------:R0:W-:Y:S02]  /*9e020*/  STL.64 [R1+0x788], R22 ;  /* 0x0007881601007387 */ /* 0x0001e40000100a00 */
[C---:B------:R-:W-:Y:S02]  /*9e030*/  IMAD R18, R28.reuse, 0x19c, RZ ;  /* 0x0000019c1c127824 */ /* 0x040fe400078e02ff */
[----:B------:R-:W-:Y:S01]  /*9e040*/  IMAD R12, R28, 0x33a, RZ ;  /* 0x0000033a1c0c7824 */ /* 0x000fe200078e02ff */
[----:B0-----:R-:W-:-:S04]  /*9e050*/  IADD3 R22, P5, R11, R2, RZ ;  /* 0x000000020b167210 */ /* 0x001fc80007fbe0ff */
[----:B------:R-:W-:Y:S01]  /*9e060*/  LEA.HI.X.SX32 R23, R18, R3, 0x1, P5 ;  /* 0x0000000312177211 */ /* 0x000fe200028f0eff */
[----:B------:R-:W-:Y:S04]  /*9e070*/  STS.128 [R0+0x100], R4 ;  /* 0x0001000400007388 */ /* 0x000fe80000000c00 */
[----:B------:R0:W-:Y:S02]  /*9e080*/  STL.64 [R1+0x780], R22 ;  /* 0x0007801601007387 */ /* 0x0001e40000100a00 */
[----:B0-----:R-:W-:Y:S02]  /*9e090*/  IADD3 R22, P5, R12, R2, RZ ;  /* 0x000000020c167210 */ /* 0x001fe40007fbe0ff */
[----:B------:R-:W4:Y:S01]  /*9e0a0*/  LDL.LU R7, [R1+0x3dc] ;  /* 0x0003dc0001077983 */ /* 0x000f220000300800 */
[----:B--2---:R-:W-:Y:S01]  /*9e0b0*/  F2FP.PACK_AB R11, R13, R14 ;  /* 0x0000000e0d0b723e */ /* 0x004fe200000000ff */
[----:B------:R-:W-:-:S04]  /*9e0c0*/  IMAD R14, R28, 0x19d, RZ ;  /* 0x0000019d1c0e7824 */ /* 0x000fc800078e02ff */
[----:B------:R0:W-:Y:S01]  /*9e0d0*/  STS.128 [R0+0x180], R8 ;  /* 0x0001800800007388 */ /* 0x0001e20000000c00 */
[----:B------:R-:W-:-:S03]  /*9e0e0*/  LEA.HI.X.SX32 R23, R14, R3, 0x1, P5 ;  /* 0x000000030e177211 */ /* 0x000fc600028f0eff */
[----:B0-----:R-:W2:Y:S01]  /*9e0f0*/  LDL.LU R11, [R1+0x3c4] ;  /* 0x0003c400010b7983 */ /* 0x001ea20000300800 */
[----:B------:R-:W2:Y:S02]  /*9e100*/  LDL.LU R14, [R1+0x3cc] ;  /* 0x0003cc00010e7983 */ /* 0x000ea40000300800 */
[C---:B------:R-:W-:Y:S02]  /*9e110*/  IMAD R13, R28.reuse, 0x33c, RZ ;  /* 0x0000033c1c0d7824 */ /* 0x040fe400078e02ff */
[----:B------:R-:W3:Y:S01]  /*9e120*/  LDL.LU R8, [R1+0x400] ;  /* 0x0004000001087983 */ /* 0x000ee20000300800 */
[----:B------:R-:W3:Y:S01]  /*9e130*/  LDL.LU R10, [R1+0x3fc] ;  /* 0x0003fc00010a7983 */ /* 0x000ee20000300800 */
[----:B------:R0:W-:Y:S02]  /*9e140*/  STL.64 [R1+0x778], R22 ;  /* 0x0007781601007387 */ /* 0x0001e40000100a00 */
[C---:B------:R-:W-:Y:S01]  /*9e150*/  IMAD R18, R28.reuse, 0x19e, RZ ;  /* 0x0000019e1c127824 */ /* 0x040fe200078e02ff */
[----:B------:R-:W-:Y:S01]  /*9e160*/  F2FP.PACK_AB R12, R27, R17 ;  /* 0x000000111b0c723e */ /* 0x000fe200000000ff */
[----:B------:R-:W-:Y:S01]  /*9e170*/  IMAD R4, R28, 0x33e, RZ ;  /* 0x0000033e1c047824 */ /* 0x000fe200078e02ff */
[----:B------:R-:W3:Y:S01]  /*9e180*/  LDL.LU R27, [R1+0x408] ;  /* 0x00040800011b7983 */ /* 0x000ee20000300800 */
[----:B------:R-:W3:Y:S02]  /*9e190*/  LDL.LU R17, [R1+0x404] ;  /* 0x0004040001117983 */ /* 0x000ee40000300800 */
[----:B------:R-:W3:Y:S01]  /*9e1a0*/  LDL.LU R9, [R1+0x410] ;  /* 0x0004100001097983 */ /* 0x000ee20000300800 */
[----:B0-----:R-:W-:-:S04]  /*9e1b0*/  IADD3 R22, P5, R13, R2, RZ ;  /* 0x000000020d167210 */ /* 0x001fc80007fbe0ff */
[----:B------:R-:W-:Y:S01]  /*9e1c0*/  LEA.HI.X.SX32 R23, R18, R3, 0x1, P5 ;  /* 0x0000000312177211 */ /* 0x000fe200028f0eff */
[C---:B------:R-:W-:Y:S01]  /*9e1d0*/  IMAD R6, R28.reuse, 0x19f, RZ ;  /* 0x0000019f1c067824 */ /* 0x040fe200078e02ff */
[----:B------:R-:W3:Y:S03]  /*9e1e0*/  LDL.LU R18, [R1+0x40c] ;  /* 0x00040c0001127983 */ /* 0x000ee60000300800 */
[----:B------:R0:W-:Y:S02]  /*9e1f0*/  STL.64 [R1+0x750], R22 ;  /* 0x0007501601007387 */ /* 0x0001e40000100a00 */
[----:B------:R-:W-:Y:S01]  /*9e200*/  IMAD R5, R28, 0x340, RZ ;  /* 0x000003401c057824 */ /* 0x000fe200078e02ff */
[----:B0-----:R-:W-:-:S04]  /*9e210*/  IADD3 R22, P5, R4, R2, RZ ;  /* 0x0000000204167210 */ /* 0x001fc80007fbe0ff */
[----:B------:R-:W-:Y:S01]  /*9e220*/  LEA.HI.X.SX32 R23, R6, R3, 0x1, P5 ;  /* 0x0000000306177211 */ /* 0x000fe200028f0eff */
[----:B------:R-:W-:Y:S01]  /*9e230*/  IMAD R4, R28, 0x342, RZ ;  /* 0x000003421c047824 */ /* 0x000fe200078e02ff */
[----:B--2---:R-:W-:Y:S02]  /*9e240*/  F2FP.PACK_AB R13, R14, R11 ;  /* 0x0000000b0e0d723e */ /* 0x004fe400000000ff */
[----:B------:R-:W2:Y:S01]  /*9e250*/  LDL.LU R11, [R1+0x414] ;  /* 0x00041400010b7983 */ /* 0x000ea20000300800 */
[----:B------:R-:W2:Y:S02]  /*9e260*/  LDL.LU R6, [R1+0x3f4] ;  /* 0x0003f40001067983 */ /* 0x000ea40000300800 */
[----:B------:R0:W-:Y:S01]  /*9e270*/  STL.64 [R1+0x748], R22 ;  /* 0x0007481601007387 */ /* 0x0001e20000100a00 */
[----:B----4-:R-:W-:Y:S01]  /*9e280*/  F2FP.PACK_AB R14, R7, R15 ;  /* 0x0000000f070e723e */ /* 0x010fe200000000ff */
[----:B-----5:R-:W-:Y:S02]  /*9e290*/  F2FP.PACK_AB R15, R24, R25 ;  /* 0x00000019180f723e */ /* 0x020fe400000000ff */
[----:B------:R-:W4:Y:S01]  /*9e2a0*/  LDL.LU R24, [R1+0x428] ;  /* 0x0004280001187983 */ /* 0x000f220000300800 */
[----:B------:R-:W4:Y:S02]  /*9e2b0*/  LDL.LU R25, [R1+0x424] ;  /* 0x0004240001197983 */ /* 0x000f240000300800 */
[----:B0-----:R-:W-:Y:S01]  /*9e2c0*/  IMAD R23, R28, 0x1a0, RZ ;  /* 0x000001a01c177824 */ /* 0x001fe200078e02ff */
[----:B------:R-:W-:-:S04]  /*9e2d0*/  IADD3 R22, P5, R5, R2, RZ ;  /* 0x0000000205167210 */ /* 0x000fc80007fbe0ff */
[----:B------:R-:W-:-:S05]  /*9e2e0*/  LEA.HI.X.SX32 R23, R23, R3, 0x1, P5 ;  /* 0x0000000317177211 */ /* 0x000fca00028f0eff */
[----:B------:R0:W-:Y:S02]  /*9e2f0*/  STL.64 [R1+0x740], R22 ;  /* 0x0007401601007387 */ /* 0x0001e40000100a00 */
[----:B0-----:R-:W-:Y:S02]  /*9e300*/  IADD3 R22, P5, R4, R2, RZ ;  /* 0x0000000204167210 */ /* 0x001fe40007fbe0ff */
[----:B------:R-:W2:Y:S01]  /*9e310*/  LDL.LU R4, [R1+0x3f8] ;  /* 0x0003f80001047983 */ /* 0x000ea20000300800 */
[----:B------:R-:W-:-:S03]  /*9e320*/  IMAD R7, R28, 0x1a1, RZ ;  /* 0x000001a11c077824 */ /* 0x000fc600078e02ff */
[----:B------:R0:W-:Y:S01]  /*9e330*/  STS.128 [R0+0x200], R12 ;  /* 0x0002000c00007388 */ /* 0x0001e20000000c00 */
[----:B------:R-:W-:Y:S01]  /*9e340*/  IMAD R5, R28, 0x344, RZ ;  /* 0x000003441c057824 */ /* 0x000fe200078e02ff */
[----:B------:R-:W-:Y:S02]  /*9e350*/  LEA.HI.X.SX32 R23, R7, R3, 0x1, P5 ;  /* 0x0000000307177211 */ /* 0x000fe400028f0eff */
[----:B0-----:R-:W5:Y:S01]  /*9e360*/  LDL.LU R15, [R1+0x418] ;  /* 0x00041800010f7983 */ /* 0x001f620000300800 */
[----:B------:R-:W4:Y:S02]  /*9e370*/  LDL.LU R12, [R1+0x41c] ;  /* 0x00041c00010c7983 */ /* 0x000f240000300800 */
[----:B------:R-:W4:Y:S02]  /*9e380*/  LDL.LU R14, [R1+0x42c] ;  /* 0x00042c00010e7983 */ /* 0x000f240000300800 */
[----:B------:R0:W-:Y:S02]  /*9e390*/  STL.64 [R1+0x738], R22 ;  /* 0x0007381601007387 */ /* 0x0001e40000100a00 */
[----:B0-----:R-:W-:-:S04]  /*9e3a0*/  IADD3 R22, P5, R5, R2, RZ ;  /* 0x0000000205167210 */ /* 0x001fc80007fbe0ff */
[----:B------:R-:W-:Y:S01]  /*9e3b0*/  LEA.HI.X.SX32 R23, R29, R3, 0x1, P5 ;  /* 0x000000031d177211 */ /* 0x000fe200028f0eff */
[----:B---3--:R-:W-:Y:S02]  /*9e3c0*/  F2FP.PACK_AB R5, R8, R10 ;  /* 0x0000000a0805723e */ /* 0x008fe400000000ff */
[----:B------:R-:W-:Y:S02]  /*9e3d0*/  IMAD R10, R28, 0x1a3, RZ ;  /* 0x000001a31c0a7824 */ /* 0x000fe400078e02ff */
[----:B------:R0:W-:Y:S01]  /*9e3e0*/  STL.64 [R1+0x700], R22 ;  /* 0x0007001601007387 */ /* 0x0001e20000100a00 */
[----:B--2---:R-:W-:Y:S01]  /*9e3f0*/  F2FP.PACK_AB R4, R4, R6 ;  /* 0x000000060404723e */ /* 0x004fe200000000ff */
[----:B------:R-:W-:-:S05]  /*9e400*/  IMAD R6, R28, 0x346, RZ ;  /* 0x000003461c067824 */ /* 0x000fca00078e02ff */
[----:B0-----:R-:W-:Y:S01]  /*9e410*/  IADD3 R22, P5, R6, R2, RZ ;  /* 0x0000000206167210 */ /* 0x001fe20007fbe0ff */
[----:B------:R-:W-:Y:S02]  /*9e420*/  F2FP.PACK_AB R6, R27, R17 ;  /* 0x000000111b06723e */ /* 0x000fe400000000ff */
[----:B------:R-:W2:Y:S01]  /*9e430*/  LDL.LU R27, [R1+0x458] ;  /* 0x00045800011b7983 */ /* 0x000ea20000300800 */
[----:B------:R-:W2:Y:S01]  /*9e440*/  LDL.LU R17, [R1+0x454] ;  /* 0x0004540001117983 */ /* 0x000ea20000300800 */
[----:B------:R-:W-:Y:S02]  /*9e450*/  LEA.HI.X.SX32 R23, R10, R3, 0x1, P5 ;  /* 0x000000030a177211 */ /* 0x000fe400028f0eff */
[----:B------:R-:W4:Y:S01]  /*9e460*/  LDL.LU R10, [R1+0x420] ;  /* 0x00042000010a7983 */ /* 0x000f220000300800 */
[C---:B------:R-:W-:Y:S01]  /*9e470*/  IMAD R8, R28.reuse, 0x348, RZ ;  /* 0x000003481c087824 */ /* 0x040fe200078e02ff */
[----:B------:R-:W-:Y:S01]  /*9e480*/  F2FP.PACK_AB R7, R9, R18 ;  /* 0x000000120907723e */ /* 0x000fe200000000ff */
[----:B------:R0:W-:Y:S02]  /*9e490*/  STL.64 [R1+0x6f8], R22 ;  /* 0x0006f81601007387 */ /* 0x0001e40000100a00 */
[----:B------:R-:W-:-:S02]  /*9e4a0*/  IMAD R18, R28, 0x1a4, RZ ;  /* 0x000001a41c127824 */ /* 0x000fc400078e02ff */
[----:B------:R-:W-:Y:S01]  /*9e4b0*/  IMAD R9, R28, 0x34a, RZ ;  /* 0x0000034a1c097824 */ /* 0x000fe200078e02ff */
[----:B------:R-:W3:Y:S01]  /*9e4c0*/  LDL.LU R29, [R1+0x464] ;  /* 0x00046400011d7983 */ /* 0x000ee20000300800 */
[-C--:B0-----:R-:W-:Y:S01]  /*9e4d0*/  IADD3 R22, P5, R8, R2.reuse, RZ ;  /* 0x0000000208167210 */ /* 0x081fe20007fbe0ff */
[----:B-----5:R-:W-:Y:S02]  /*9e4e0*/  F2FP.PACK_AB R8, R15, R11 ;  /* 0x0000000b0f08723e */ /* 0x020fe400000000ff */
[----:B------:R-:W5:Y:S01]  /*9e4f0*/  LDL.LU R15, [R1+0x1370] ;  /* 0x00137000010f7983 */ /* 0x000f620000300800 */
[----:B------:R-:W-:Y:S02]  /*9e500*/  LEA.HI.X.SX32 R23, R18, R3, 0x1, P5 ;  /* 0x0000000312177211 */ /* 0x000fe400028f0eff */
[----:B------:R-:W5:Y:S02]  /*9e510*/  LDL.LU R18, [R1+0x474] ;  /* 0x0004740001127983 */ /* 0x000f640000300800 */
[----:B------:R-:W-:Y:S01]  /*9e520*/  IMAD R13, R28, 0x1a5, RZ ;  /* 0x000001a51c0d7824 */ /* 0x000fe200078e02ff */
[----:B------:R0:W-:Y:S02]  /*9e530*/  STL.64 [R1+0x6f0], R22 ;  /* 0x0006f01601007387 */ /* 0x0001e40000100a00 */
[----:B0-----:R-:W-:-:S04]  /*9e540*/  IADD3 R22, P5, R9, R2, RZ ;  /* 0x0000000209167210 */ /* 0x001fc80007fbe0ff */
[----:B------:R-:W-:Y:S02]  /*9e550*/  LEA.HI.X.SX32 R23, R13, R3, 0x1, P5 ;  /* 0x000000030d177211 */ /* 0x000fe400028f0eff */
[----:B------:R-:W2:Y:S01]  /*9e560*/  LDL.LU R13, [R1+0x430] ;  /* 0x00043000010d7983 */ /* 0x000ea20000300800 */
[----:B------:R-:W-:-:S03]  /*9e570*/  IMAD R11, R28, 0x34c, RZ ;  /* 0x0000034c1c0b7824 */ /* 0x000fc600078e02ff */
[----:B------:R-:W-:Y:S01]  /*9e580*/  STS.128 [R0+0x280], R4 ;  /* 0x0002800400007388 */ /* 0x000fe20000000c00 */
[----:B----4-:R-:W-:Y:S01]  /*9e590*/  F2FP.PACK_AB R9, R10, R12 ;  /* 0x0000000c0a09723e */ /* 0x010fe200000000ff */
[----:B------:R-:W-:Y:S02]  /*9e5a0*/  F2FP.PACK_AB R10, R24, R25 ;  /* 0x00000019180a723e */ /* 0x000fe400000000ff */
[----:B------:R-:W4:Y:S01]  /*9e5b0*/  LDL.LU R24, [R1+0x1378] ;  /* 0x0013780001187983 */ /* 0x000f220000300800 */
[----:B------:R-:W4:Y:S02]  /*9e5c0*/  LDL.LU R25, [R1+0x1374] ;  /* 0x0013740001197983 */ /* 0x000f240000300800 */
[----:B------:R0:W-:Y:S02]  /*9e5d0*/  STL.64 [R1+0x6e8], R22 ;  /* 0x0006e81601007387 */ /* 0x0001e40000100a00 */
[----:B0-----:R-:W-:Y:S01]  /*9e5e0*/  IMAD R23, R28, 0x1a6, RZ ;  /* 0x000001a61c177824 */ /* 0x001fe200078e02ff */
[----:B------:R-:W-:-:S04]  /*9e5f0*/  IADD3 R22, P5, R11, R2, RZ ;  /* 0x000000020b167210 */ /* 0x000fc80007fbe0ff */
[----:B------:R-:W-:-:S05]  /*9e600*/  LEA.HI.X.SX32 R23, R23, R3, 0x1, P5 ;  /* 0x0000000317177211 */ /* 0x000fca00028f0eff */
[----:B------:R0:W-:Y:S01]  /*9e610*/  STL.64 [R1+0x6e0], R22 ;  /* 0x0006e01601007387 */ /* 0x0001e20000100a00 */
[----:B------:R-:W3:Y:S02]  /*9e620*/  LDL.LU R7, [R1+0x468] ;  /* 0x0004680001077983 */ /* 0x000ee40000300800 */
[----:B------:R-:W-:-:S05]  /*9e630*/  IMAD R12, R28, 0x34e, RZ ;  /* 0x0000034e1c0c7824 */ /* 0x000fca00078e02ff */
[----:B0-----:R-:W-:Y:S02]  /*9e640*/  IADD3 R22, P5, R12, R2, RZ ;  /* 0x000000020c167210 */ /* 0x001fe40007fbe0ff */
[----:B--2---:R-:W-:Y:S01]  /*9e650*/  F2FP.PACK_AB R11, R13, R14 ;  /* 0x0000000e0d0b723e */ /* 0x004fe200000000ff */
[C---:B------:R-:W-:Y:S02]  /*9e660*/  IMAD R14, R28.reuse, 0x1a7, RZ ;  /* 0x000001a71c0e7824 */ /* 0x040fe400078e02ff */
[----:B------:R-:W-:-:S03]  /*9e670*/  IMAD R13, R28, 0x350, RZ ;  /* 0x000003501c0d7824 */ /* 0x000fc600078e02ff */
[----:B------:R-:W-:Y:S01]  /*9e680*/  LEA.HI.X.SX32 R23, R14, R3, 0x1, P5 ;  /* 0x000000030e177211 */ /* 0x000fe200028f0eff */
[----:B------:R0:W-:Y:S04]  /*9e690*/  STS.128 [R0+0x300], R8 ;  /* 0x0003000800007388 */ /* 0x0001e80000000c00 */
[----:B------:R1:W-:Y:S01]  /*9e6a0*/  STL.64 [R1+0x6d8], R22 ;  /* 0x0006d81601007387 */ /* 0x0003e20000100a00 */
[----:B------:R-:W-:Y:S01]  /*9e6b0*/  F2FP.PACK_AB R12, R27, R17 ;  /* 0x000000111b0c723e */ /* 0x000fe200000000ff */
[C---:B------:R-:W-:Y:S02]  /*9e6c0*/  IMAD R4, R28.reuse, 0x352, RZ ;  /* 0x000003521c047824 */ /* 0x040fe400078e02ff */
[C---:B0-----:R-:W-:Y:S01]  /*9e6d0*/  IMAD R11, R28.reuse, 0x1a8, RZ ;  /* 0x000001a81c0b7824 */ /* 0x041fe200078e02ff */
[----:B-1----:R-:W-:Y:S01]  /*9e6e0*/  IADD3 R22, P5, R13, R2, RZ ;  /* 0x000000020d167210 */ /* 0x002fe20007fbe0ff */
[----:B------:R-:W2:Y:S01]  /*9e6f0*/  LDL.LU R8, [R1+0x1404] ;  /* 0x0014040001087983 */ /* 0x000ea20000300800 */
[----:B------:R-:W2:Y:S02]  /*9e700*/  LDL.LU R10, [R1+0x1400] ;  /* 0x00140000010a7983 */ /* 0x000ea40000300800 */
[----:B------:R-:W2:Y:S01]  /*9e710*/  LDL.LU R27, [R1+0x13b0] ;  /* 0x0013b000011b7983 */ /* 0x000ea20000300800 */
[----:B------:R-:W-:Y:S01]  /*9e720*/  LEA.HI.X.SX32 R23, R11, R3, 0x1, P5 ;  /* 0x000000030b177211 */ /* 0x000fe200028f0eff */
[----:B------:R-:W2:Y:S01]  /*9e730*/  LDL.LU R17, [R1+0x13ac] ;  /* 0x0013ac0001117983 */ /* 0x000ea20000300800 */
[----:B------:R-:W2:Y:S02]  /*9e740*/  LDL.LU R9, [R1+0x1414] ;  /* 0x0014140001097983 */ /* 0x000ea40000300800 */
[----:B------:R-:W2:Y:S02]  /*9e750*/  LDL.LU R11, [R1+0x1410] ;  /* 0x00141000010b7983 */ /* 0x000ea40000300800 */
[C---:B------:R-:W-:Y:S01]  /*9e760*/  IMAD R6, R28.reuse, 0x1a9, RZ ;  /* 0x000001a91c067824 */ /* 0x040fe200078e02ff */
[----:B------:R0:W-:Y:S01]  /*9e770*/  STL.64 [R1+0x6b0], R22 ;  /* 0x0006b01601007387 */ /* 0x0001e20000100a00 */
[----:B------:R-:W-:Y:S01]  /*9e780*/  IMAD R5, R28, 0x354, RZ ;  /* 0x000003541c057824 */ /* 0x000fe200078e02ff */
[----:B-----5:R-:W-:-:S02]  /*9e790*/  F2FP.PACK_AB R14, R15, R18 ;  /* 0x000000120f0e723e */ /* 0x020fc400000000ff */
[----:B0-----:R-:W-:-:S04]  /*9e7a0*/  IADD3 R22, P5, R4, R2, RZ ;  /* 0x0000000204167210 */ /* 0x001fc80007fbe0ff */
[----:B------:R-:W-:Y:S01]  /*9e7b0*/  LEA.HI.X.SX32 R23, R6, R3, 0x1, P5 ;  /* 0x0000000306177211 */ /* 0x000fe200028f0eff */
[----:B------:R-:W-:Y:S01]  /*9e7c0*/  IMAD R4, R28, 0x356, RZ ;  /* 0x000003561c047824 */ /* 0x000fe200078e02ff */
[----:B----4-:R-:W-:Y:S02]  /*9e7d0*/  F2FP.PACK_AB R15, R24, R25 ;  /* 0x00000019180f723e */ /* 0x010fe400000000ff */
[----:B---3--:R-:W-:Y:S02]  /*9e7e0*/  F2FP.PACK_AB R13, R7, R29 ;  /* 0x0000001d070d723e */ /* 0x008fe400000000ff */
[----:B------:R-:W3:Y:S01]  /*9e7f0*/  LDL.LU R29, [R1+0x13b8] ;  /* 0x0013b800011d7983 */ /* 0x000ee20000300800 */
[----:B------:R-:W3:Y:S02]  /*9e800*/  LDL.LU R18, [R1+0x13b4] ;  /* 0x0013b40001127983 */ /* 0x000ee40000300800 */
[----:B------:R0:W-:Y:S02]  /*9e810*/  STL.64 [R1+0x6a8], R22 ;  /* 0x0006a81601007387 */ /* 0x0001e40000100a00 */
[----:B0-----:R-:W-:Y:S01]  /*9e820*/  IMAD R23, R28, 0x1aa, RZ ;  /* 0x000001aa1c177824 */ /* 0x001fe200078e02ff */
[----:B------:R-:W-:-:S02]  /*9e830*/  IADD3 R22, P5, R5, R2, RZ ;  /* 0x0000000205167210 */ /* 0x000fc40007fbe0ff */
[----:B------:R-:W4:Y:S01]  /*9e840*/  LDL.LU R5, [R1+0x13a4] ;  /* 0x0013a40001057983 */ /* 0x000f220000300800 */
[----:B------:R-:W5:Y:S01]  /*9e850*/  LDL.LU R24, [R1+0x13d4] ;  /* 0x0013d40001187983 */ /* 0x000f620000300800 */
[----:B------:R-:W-:Y:S01]  /*9e860*/  LEA.HI.X.SX32 R23, R23, R3, 0x1, P5 ;  /* 0x0000000317177211 */ /* 0x000fe200028f0eff */
[----:B------:R-:W5:Y:S04]  /*9e870*/  LDL.LU R25, [R1+0x13c8] ;  /* 0x0013c80001197983 */ /* 0x000f680000300800 */
[----:B------:R0:W-:Y:S02]  /*9e880*/  STL.64 [R1+0x6a0], R22 ;  /* 0x0006a01601007387 */ /* 0x0001e40000100a00 */
[----:B0-----:R-:W-:Y:S02]  /*9e890*/  IADD3 R22, P5, R4, R2, RZ ;  /* 0x0000000204167210 */ /* 0x001fe40007fbe0ff */
[----:B------:R-:W4:Y:S01]  /*9e8a0*/  LDL.LU R4, [R1+0x13a8] ;  /* 0x0013a80001047983 */ /* 0x000f220000300800 */
[----:B------:R-:W-:-:S02]  /*9e8b0*/  IMAD R7, R28, 0x1ab, RZ ;  /* 0x000001ab1c077824 */ /* 0x000fc400078e02ff */
[----:B------:R-:W-:Y:S01]  /*9e8c0*/  IMAD R6, R28, 0x358, RZ ;  /* 0x000003581c067824 */ /* 0x000fe200078e02ff */
[----:B------:R0:W-:Y:S02]  /*9e8d0*/  STS.128 [R0+0x380], R12 ;  /* 0x0003800c00007388 */ /* 0x0001e40000000c00 */
[----:B------:R-:W-:Y:S02]  /*9e8e0*/  LEA.HI.X.SX32 R23, R7, R3, 0x1, P5 ;  /* 0x0000000307177211 */ /* 0x000fe400028f0eff */
[----:B--2---:R-:W-:Y:S01]  /*9e8f0*/  F2FP.PACK_AB R8, R8, R10 ;  /* 0x0000000a0808723e */ /* 0x004fe200000000ff */
[----:B0-----:R-:W2:Y:S01]  /*9e900*/  LDL.LU R12, [R1+0x1420] ;  /* 0x00142000010c7983 */ /* 0x001ea20000300800 */
[----:B------:R-:W2:Y:S02]  /*9e910*/  LDL.LU R14, [R1+0x1434] ;  /* 0x00143400010e7983 */ /* 0x000ea40000300800 */
[----:B------:R0:W-:Y:S02]  /*9e920*/  STL.64 [R1+0x698], R22 ;  /* 0x0006981601007387 */ /* 0x0001e40000100a00 */
[----:B------:R-:W-:-:S02]  /*9e930*/  IMAD R15, R28, 0x1ac, RZ ;  /* 0x000001ac1c0f7824 */ /* 0x000fc400078e02ff */
[----:B------:R-:W-:Y:S01]  /*9e940*/  IMAD R10, R28, 0x1ad, RZ ;  /* 0x000001ad1c0a7824 */ /* 0x000fe200078e02ff */
[----:B0-----:R-:W-:-:S04]  /*9e950*/  IADD3 R22, P5, R6, R2, RZ ;  /* 0x0000000206167210 */ /* 0x001fc80007fbe0ff */
[----:B------:R-:W-:-:S05]  /*9e960*/  LEA.HI.X.SX32 R23, R15, R3, 0x1, P5 ;  /* 0x000000030f177211 */ /* 0x000fca00028f0eff */
[----:B------:R0:W-:Y:S01]  /*9e970*/  STL.64 [R1+0x660], R22 ;  /* 0x0006601601007387 */ /* 0x0001e20000100a00 */
[C---:B------:R-:W-:Y:S02]  /*9e980*/  IMAD R6, R28.reuse, 0x35c, RZ ;  /* 0x0000035c1c067824 */ /* 0x040fe400078e02ff */
[C---:B------:R-:W-:Y:S02]  /*9e990*/  IMAD R7, R28.reuse, 0x35e, RZ ;  /* 0x0000035e1c077824 */ /* 0x040fe400078e02ff */
[C---:B------:R-:W-:Y:S01]  /*9e9a0*/  IMAD R13, R28.reuse, 0x1af, RZ ;  /* 0x000001af1c0d7824 */ /* 0x040fe200078e02ff */
[----:B------:R-:W-:Y:S01]  /*9e9b0*/  F2FP.PACK_AB R9, R9, R11 ;  /* 0x0000000b0909723e */ /* 0x000fe200000000ff */
[----:B------:R-:W-:Y:S01]  /*9e9c0*/  IMAD R11, R28, 0x360, RZ ;  /* 0x000003601c0b7824 */ /* 0x000fe200078e02ff */
[----:B----4-:R-:W-:Y:S01]  /*9e9d0*/  F2FP.PACK_AB R4, R4, R5 ;  /* 0x000000050404723e */ /* 0x010fe200000000ff */
[----:B------:R-:W-:-:S05]  /*9e9e0*/  IMAD R5, R28, 0x35a, RZ ;  /* 0x0000035a1c057824 */ /* 0x000fca00078e02ff */
[-C--:B0-----:R-:W-:Y:S01]  /*9e9f0*/  IADD3 R22, P5, R5, R2.reuse, RZ ;  /* 0x0000000205167210 */ /* 0x081fe20007fbe0ff */
[----:B------:R-:W-:Y:S02]  /*9ea00*/  F2FP.PACK_AB R5, R27, R17 ;  /* 0x000000111b05723e */ /* 0x000fe400000000ff */
[----:B------:R-:W4:Y:S01]  /*9ea10*/  LDL.LU R27, [R1+0x1480] ;  /* 0x00148000011b7983 */ /* 0x000f220000300800 */
[----:B------:R-:W-:Y:S01]  /*9ea20*/  LEA.HI.X.SX32 R23, R10, R3, 0x1, P5 ;  /* 0x000000030a177211 */ /* 0x000fe200028f0eff */
[----:B------:R-:W4:Y:S02]  /*9ea30*/  LDL.LU R17, [R1+0x147c] ;  /* 0x00147c0001117983 */ /* 0x000f240000300800 */
[----:B------:R-:W2:Y:S02]  /*9ea40*/  LDL.LU R10, [R1+0x1424] ;  /* 0x00142400010a7983 */ /* 0x000ea40000300800 */
[----:B------:R0:W-:Y:S01]  /*9ea50*/  STL.64 [R1+0x658], R22 ;  /* 0x0006581601007387 */ /* 0x0001e20000100a00 */
[----:B------:R-:W4:Y:S02]  /*9ea60*/  LDL.LU R15, [R1+0x1484] ;  /* 0x00148400010f7983 */ /* 0x000f240000300800 */
[----:B0-----:R-:W-:Y:S01]  /*9ea70*/  IMAD R23, R28, 0x1ae, RZ ;  /* 0x000001ae1c177824 */ /* 0x001fe200078e02ff */
[----:B------:R-:W-:Y:S01]  /*9ea80*/  IADD3 R22, P5, R6, R2, RZ ;  /* 0x0000000206167210 */ /* 0x000fe20007fbe0ff */
[----:B---3--:R-:W-:-:S02]  /*9ea90*/  F2FP.PACK_AB R6, R29, R18 ;  /* 0x000000121d06723e */ /* 0x008fc400000000ff */
[----:B------:R-:W3:Y:S01]  /*9eaa0*/  LDL.LU R29, [R1+0x1490] ;  /* 0x00149000011d7983 */ /* 0x000ee20000300800 */
[----:B------:R-:W-:Y:S01]  /*9eab0*/  LEA.HI.X.SX32 R23, R23, R3, 0x1, P5 ;  /* 0x0000000317177211 */ /* 0x000fe200028f0eff */
[----:B------:R-:W3:Y:S04]  /*9eac0*/  LDL.LU R18, [R1+0x148c] ;  /* 0x00148c0001127983 */ /* 0x000ee80000300800 */
[----:B------:R0:W-:Y:S02]  /*9ead0*/  STL.64 [R1+0x650], R22 ;  /* 0x0006501601007387 */ /* 0x0001e40000100a00 */
[----:B0-----:R-:W-:Y:S01]  /*9eae0*/  IADD3 R22, P5, R7, R2, RZ ;  /* 0x0000000207167210 */ /* 0x001fe20007fbe0ff */
[----:B-----5:R-:W-:Y:S02]  /*9eaf0*/  F2FP.PACK_AB R7, R24, R25 ;  /* 0x000000191807723e */ /* 0x020fe400000000ff */
[----:B------:R-:W5:Y:S01]  /*9eb00*/  LDL.LU R24, [R1+0x14a0] ;  /* 0x0014a00001187983 */ /* 0x000f620000300800 */
[----:B------:R-:W5:Y:S01]  /*9eb10*/  LDL.LU R25, [R1+0x149c] ;  /* 0x00149c0001197983 */ /* 0x000f620000300800 */
[----:B------:R-:W-:-:S02]  /*9eb20*/  LEA.HI.X.SX32 R23, R13, R3, 0x1, P5 ;  /* 0x000000030d177211 */ /* 0x000fc400028f0eff */
[----:B------:R-:W3:Y:S03]  /*9eb30*/  LDL.LU R13, [R1+0x1438] ;  /* 0x00143800010d7983 */ /* 0x000ee60000300800 */
[----:B------:R0:W-:Y:S01]  /*9eb40*/  STL.64 [R1+0x648], R22 ;  /* 0x0006481601007387 */ /* 0x0001e20000100a00 */
[----:B------:R1:W-:Y:S01]  /*9eb50*/  STS.128 [R0+0x400], R4 ;  /* 0x0004000400007388 */ /* 0x0003e20000000c00 */
[----:B0-----:R-:W-:Y:S01]  /*9eb60*/  IMAD R23, R28, 0x1b0, RZ ;  /* 0x000001b01c177824 */ /* 0x001fe200078e02ff */
[----:B------:R-:W-:-:S04]  /*9eb70*/  IADD3 R22, P5, R11, R2, RZ ;  /* 0x000000020b167210 */ /* 0x000fc80007fbe0ff */
[----:B------:R-:W-:-:S05]  /*9eb80*/  LEA.HI.X.SX32 R23, R23, R3, 0x1, P5 ;  /* 0x0000000317177211 */ /* 0x000fca00028f0eff */
[----:B------:R0:W-:Y:S01]  /*9eb90*/  STL.64 [R1+0x640], R22 ;  /* 0x0006401601007387 */ /* 0x0001e20000100a00 */
[----:B-1----:R-:W5:Y:S02]  /*9eba0*/  LDL.LU R7, [R1+0x1488] ;  /* 0x0014880001077983 */ /* 0x002f640000300800 */
[C---:B------:R-:W-:Y:S02]  /*9ebb0*/  IMAD R4, R28.reuse, 0x366, RZ ;  /* 0x000003661c047824 */ /* 0x040fe400078e02ff */
[C---:B------:R-:W-:Y:S02]  /*9ebc0*/  IMAD R6, R28.reuse, 0x1b3, RZ ;  /* 0x000001b31c067824 */ /* 0x040fe400078e02ff */
[----:B------:R-:W-:Y:S01]  /*9ebd0*/  IMAD R5, R28, 0x368, RZ ;  /* 0x000003681c057824 */ /* 0x000fe200078e02ff */
[----:B--2---:R-:W-:Y:S01]  /*9ebe0*/  F2FP.PACK_AB R10, R10, R12 ;  /* 0x0000000c0a0a723e */ /* 0x004fe200000000ff */
[----:B------:R-:W-:-:S05]  /*9ebf0*/  IMAD R12, R28, 0x362, RZ ;  /* 0x000003621c0c7824 */ /* 0x000fca00078e02ff */
[----:B0-----:R-:W-:Y:S01]  /*9ec00*/  IADD3 R22, P5, R12, R2, RZ ;  /* 0x000000020c167210 */ /* 0x001fe20007fbe0ff */
[----:B----4-:R-:W-:Y:S01]  /*9ec10*/  F2FP.PACK_AB R12, R27, R17 ;  /* 0x000000111b0c723e */ /* 0x010fe200000000ff */
[----:B---3--:R-:W-:Y:S01]  /*9ec20*/  F2FP.PACK_AB R11, R13, R14 ;  /* 0x0000000e0d0b723e */ /* 0x008fe200000000ff */
[C---:B------:R-:W-:Y:S02]  /*9ec30*/  IMAD R14, R28.reuse, 0x1b1, RZ ;  /* 0x000001b11c0e7824 */ /* 0x040fe400078e02ff */
[----:B------:R-:W-:-:S03]  /*9ec40*/  IMAD R13, R28, 0x364, RZ ;  /* 0x000003641c0d7824 */ /* 0x000fc600078e02ff */
[-C--:B------:R-:W-:Y:S01]  /*9ec50*/  LEA.HI.X.SX32 R23, R14, R3.reuse, 0x1, P5 ;  /* 0x000000030e177211 */ /* 0x080fe200028f0eff */
[----:B------:R-:W-:Y:S04]  /*9ec60*/  STS.128 [R0+0x480], R8 ;  /* 0x0004800800007388 */ /* 0x000fe80000000c00 */
[----:B------:R0:W-:Y:S02]  /*9ec70*/  STL.64 [R1+0x638], R22 ;  /* 0x0006381601007387 */ /* 0x0001e40000100a00 */
[----:B0-----:R-:W-:Y:S02]  /*9ec80*/  IADD3 R22, P5, R13, R2, RZ ;  /* 0x000000020d167210 */ /* 0x001fe40007fbe0ff */
[----:B------:R-:W2:Y:S01]  /*9ec90*/  LDL.LU R8, [R1+0x14c8] ;  /* 0x0014c80001087983 */ /* 0x000ea20000300800 */
[----:B------:R-:W2:Y:S02]  /*9eca0*/  LDL.LU R10, [R1+0x14c4] ;  /* 0x0014c400010a7983 */ /* 0x000ea40000300800 */
[----:B------:R-:W3:Y:S01]  /*9ecb0*/  LDL.LU R9, [R1+0x14cc] ;  /* 0x0014cc0001097983 */ /* 0x000ee20000300800 */
[----:B------:R-:W-:Y:S01]  /*9ecc0*/  LEA.HI.X.SX32 R23, R20, R3, 0x1, P5 ;  /* 0x0000000314177211 */ /* 0x000fe200028f0eff */
[----:B------:R-:W4:Y:S01]  /*9ecd0*/  LDL.LU R27, [R1+0x14d8] ;  /* 0x0014d800011b7983 */ /* 0x000f220000300800 */
[----:B------:R-:W4:Y:S03]  /*9ece0*/  LDL.LU R17, [R1+0x14d4] ;  /* 0x0014d40001117983 */ /* 0x000f260000300800 */
[----:B------:R0:W-:Y:S01]  /*9ecf0*/  STL.64 [R1+0x610], R22 ;  /* 0x0006101601007387 */ /* 0x0001e20000100a00 */
[----:B------:R-:W-:Y:S01]  /*9ed00*/  F2FP.PACK_AB R14, R29, R18 ;  /* 0x000000121d0e723e */ /* 0x000fe200000000ff */
[----:B------:R-:W-:Y:S01]  /*9ed10*/  IMAD R18, R28, 0x1b4, RZ ;  /* 0x000001b41c127824 */ /* 0x000fe200078e02ff */
[----:B0-----:R-:W-:-:S04]  /*9ed20*/  IADD3 R22, P5, R4, R2, RZ ;  /* 0x0000000204167210 */ /* 0x001fc80007fbe0ff */
[----:B------:R-:W-:Y:S02]  /*9ed30*/  LEA.HI.X.SX32 R23, R6, R3, 0x1, P5 ;  /* 0x0000000306177211 */ /* 0x000fe400028f0eff */
[----:B------:R-:W3:Y:S01]  /*9ed40*/  LDL.LU R6, [R1+0x14bc] ;  /* 0x0014bc0001067983 */ /* 0x000ee20000300800 */
[----:B------:R-:W3:Y:S02]  /*9ed50*/  LDL.LU R11, [R1+0x14fc] ;  /* 0x0014fc00010b7983 */ /* 0x000ee40000300800 */
[----:B------:R0:W-:Y:S01]  /*9ed60*/  STL.64 [R1+0x608], R22 ;  /* 0x0006081601007387 */ /* 0x0001e20000100a00 */
[----:B-----5:R-:W-:Y:S01]  /*9ed70*/  F2FP.PACK_AB R13, R7, R15 ;  /* 0x0000000f070d723e */ /* 0x020fe200000000ff */
[----:B------:R-:W-:Y:S01]  /*9ed80*/  F2FP.PACK_AB R15, R24, R25 ;  /* 0x00000019180f723e */ /* 0x000fe200000000ff */
[----:B------:R-:W5:Y:S01]  /*9ed90*/  LDL.LU R20, [R1+0x1504] ;  /* 0x0015040001147983 */ /* 0x000f620000300800 */
[----:B------:R-:W-:Y:S02]  /*9eda0*/  IMAD R4, R28, 0x36a, RZ ;  /* 0x0000036a1c047824 */ /* 0x000fe400078e02ff */
[----:B------:R-:W3:Y:S02]  /*9edb0*/  LDL.LU R24, [R1+0x1510] ;  /* 0x0015100001187983 */ /* 0x000ee40000300800 */
[----:B------:R-:W3:Y:S01]  /*9edc0*/  LDL.LU R25, [R1+0x150c] ;  /* 0x00150c0001197983 */ /* 0x000ee20000300800 */
[----:B------:R-:W3:Y:S01]  /*9edd0*/  LDL.LU R29, [R1+0x1518] ;  /* 0x00151800011d7983 */ /* 0x000ee20000300800 */
[----:B0-----:R-:W-:-:S04]  /*9ede0*/  IADD3 R22, P5, R5, R2, RZ ;  /* 0x0000000205167210 */ /* 0x001fc80007fbe0ff */
[----:B------:R-:W-:Y:S01]  /*9edf0*/  LEA.HI.X.SX32 R23, R18, R3, 0x1, P5 ;  /* 0x0000000312177211 */ /* 0x000fe200028f0eff */
[----:B------:R-:W-:Y:S01]  /*9ee00*/  IMAD R7, R28, 0x1b5, RZ ;  /* 0x000001b51c077824 */ /* 0x000fe200078e02ff */
[----:B------:R-:W3:Y:S03]  /*9ee10*/  LDL.LU R18, [R1+0x1514] ;  /* 0x0015140001127983 */ /* 0x000ee60000300800 */
[----:B------:R0:W-:Y:S01]  /*9ee20*/  STL.64 [R1+0x600], R22 ;  /* 0x0006001601007387 */ /* 0x0001e20000100a00 */
[----:B------:R1:W-:Y:S01]  /*9ee30*/  STS.128 [R0+0x500], R12 ;  /* 0x0005000c00007388 */ /* 0x0003e20000000c00 */
[----:B0-----:R-:W-:-:S03]  /*9ee40*/  IADD3 R22, P5, R4, R2, RZ ;  /* 0x0000000204167210 */ /* 0x001fc60007fbe0ff */
[----:B------:R-:W3:Y:S01]  /*9ee50*/  LDL.LU R4, [R1+0x14c0] ;  /* 0x0014c00001047983 */ /* 0x000ee20000300800 */
[----:B-1----:R-:W4:Y:S01]  /*9ee60*/  LDL.LU R13, [R1+0x1500] ;  /* 0x00150000010d7983 */ /* 0x002f220000300800 */
[----:B------:R-:W-:Y:S01]  /*9ee70*/  LEA.HI.X.SX32 R23, R7, R3, 0x1, P5 ;  /* 0x0000000307177211 */ /* 0x000fe200028f0eff */
[----:B------:R-:W5:Y:S04]  /*9ee80*/  LDL.LU R12, [R1+0x1508] ;  /* 0x00150800010c7983 */ /* 0x000f680000300800 */
[----:B------:R0:W-:Y:S04]  /*9ee90*/  STL.64 [R1+0x5f8], R22 ;  /* 0x0005f81601007387 */ /* 0x0001e80000100a00 */
[----:B0-----:R-:W4:Y:S01]  /*9eea0*/  LDL.LU.64 R22, [R1+0x2bf8] ;  /* 0x002bf80001167983 */ /* 0x001f220000300a00 */
[----:B------:R-:W4:Y:S02]  /*9eeb0*/  LDL.LU R7, [R1+0x14d0] ;  /* 0x0014d00001077983 */ /* 0x000f240000300800 */
[----:B------:R-:W-:-:S02]  /*9eec0*/  IMAD R5, R28, 0x36c, RZ ;  /* 0x0000036c1c057824 */ /* 0x000fc400078e02ff */
[----:B------:R-:W-:-:S03]  /*9eed0*/  IMAD R15, R28, 0x1b6, RZ ;  /* 0x000001b61c0f7824 */ /* 0x000fc600078e02ff */
[----:B------:R-:W-:-:S04]  /*9eee0*/  IADD3 R14, P5, R5, R2, RZ ;  /* 0x00000002050e7210 */ /* 0x000fc80007fbe0ff */
[----:B------:R-:W-:-:S05]  /*9eef0*/  LEA.HI.X.SX32 R15, R15, R3, 0x1, P5 ;  /* 0x000000030f0f7211 */ /* 0x000fca00028f0eff */
[----:B------:R0:W-:Y:S01]  /*9ef00*/  STL.64 [R1+0x5c0], R14 ;  /* 0x0005c00e01007387 */ /* 0x0001e20000100a00 */
[----:B--2---:R-:W-:Y:S01]  /*9ef10*/  F2FP.PACK_AB R5, R8, R10 ;  /* 0x0000000a0805723e */ /* 0x004fe200000000ff */
[C---:B------:R-:W-:Y:S02]  /*9ef20*/  IMAD R10, R28.reuse, 0x1b7, RZ ;  /* 0x000001b71c0a7824 */ /* 0x040fe400078e02ff */
[----:B------:R-:W-:Y:S01]  /*9ef30*/  IMAD R8, R28, 0x370, RZ ;  /* 0x000003701c087824 */ /* 0x000fe200078e02ff */
[----:B---3--:R-:W-:Y:S01]  /*9ef40*/  F2FP.PACK_AB R4, R4, R6 ;  /* 0x000000060404723e */ /* 0x008fe200000000ff */
[----:B------:R-:W-:-:S05]  /*9ef50*/  IMAD R6, R28, 0x36e, RZ ;  /* 0x0000036e1c067824 */ /* 0x000fca00078e02ff */
[----:B0-----:R-:W-:Y:S02]  /*9ef60*/  IADD3 R14, P5, R6, R2, RZ ;  /* 0x00000002060e7210 */ /* 0x001fe40007fbe0ff */
[----:B----4-:R-:W-:Y:S01]  /*9ef70*/  F2FP.PACK_AB R6, R7, R9 ;  /* 0x000000090706723e */ /* 0x010fe200000000ff */
[----:B------:R-:W-:Y:S02]  /*9ef80*/  F2FP.PACK_AB R7, R27, R17 ;  /* 0x000000111b07723e */ /* 0x000fe400000000ff */
[----:B------:R-:W2:Y:S01]  /*9ef90*/  LDL.LU R27, [R1+0x1540] ;  /* 0x00154000011b7983 */ /* 0x000ea20000300800 */
[----:B------:R-:W2:Y:S01]  /*9efa0*/  LDL.LU R17, [R1+0x153c] ;  /* 0x00153c0001117983 */ /* 0x000ea20000300800 */
[----:B------:R-:W-:Y:S01]  /*9efb0*/  LEA.HI.X.SX32 R15, R10, R3, 0x1, P5 ;  /* 0x000000030a0f7211 */ /* 0x000fe200028f0eff */
[----:B------:R-:W-:-:S04]  /*9efc0*/  IMAD R10, R28, 0x1b8, RZ ;  /* 0x000001b81c0a7824 */ /* 0x000fc800078e02ff */
[----:B------:R0:W-:Y:S01]  /*9efd0*/  STL.64 [R1+0x5b8], R14 ;  /* 0x0005b80e01007387 */ /* 0x0001e20000100a00 */
[----:B------:R-:W-:Y:S01]  /*9efe0*/  IMAD R9, R28, 0x372, RZ ;  /* 0x000003721c097824 */ /* 0x000fe200078e02ff */
[----:B0-----:R-:W-:-:S04]  /*9eff0*/  IADD3 R14, P5, R8, R2, RZ ;  /* 0x00000002080e7210 */ /* 0x001fc80007fbe0ff */
[----:B------:R-:W-:Y:S01]  /*9f000*/  LEA.HI.X.SX32 R15, R10, R3, 0x1, P5 ;  /* 0x000000030a0f7211 */ /* 0x000fe200028f0eff */
[----:B------:R-:W-:Y:S02]  /*9f010*/  F2FP.PACK_AB R8, R13, R11 ;  /* 0x0000000b0d08723e */ /* 0x000fe400000000ff */
[C---:B------:R-:W-:Y:S02]  /*9f020*/  IMAD R13, R28.reuse, 0x1b9, RZ ;  /* 0x000001b91c0d7824 */ /* 0x040fe400078e02ff */
[----:B------:R-:W-:Y:S01]  /*9f030*/  IMAD R11, R28, 0x374, RZ ;  /* 0x000003741c0b7824 */ /* 0x000fe200078e02ff */
[----:B------:R0:W-:Y:S01]  /*9f040*/  STL.64 [R1+0x5b0], R14 ;  /* 0x0005b00e01007387 */ /* 0x0001e20000100a00 */
[----:B------:R-:W-:Y:S02]  /*9f050*/  F2FP.PACK_AB R10, R24, R25 ;  /* 0x00000019180a723e */ /* 0x000fe400000000ff */
[----:B0-----:R-:W-:Y:S01]  /*9f060*/  IADD3 R14, P5, R9, R2, RZ ;  /* 0x00000002090e7210 */ /* 0x001fe20007fbe0ff */
[----:B-----5:R-:W-:-:S03]  /*9f070*/  F2FP.PACK_AB R9, R12, R20 ;  /* 0x000000140c09723e */ /* 0x020fc600000000ff */
[-C--:B------:R-:W-:Y:S01]  /*9f080*/  LEA.HI.X.SX32 R15, R13, R3.reuse, 0x1, P5 ;  /* 0x000000030d0f7211 */ /* 0x080fe200028f0eff */
[----:B------:R-:W-:Y:S02]  /*9f090*/  IADD3 R24, P5, R11, R2, RZ ;  /* 0x000000020b187210 */ /* 0x000fe40007fbe0ff */
[----:B------:R-:W-:Y:S01]  /*9f0a0*/  IMAD R12, R28, 0x376, RZ ;  /* 0x000003761c0c7824 */ /* 0x000fe200078e02ff */
[----:B------:R-:W3:Y:S01]  /*9f0b0*/  LDL.LU R20, [R1+0x154c] ;  /* 0x00154c0001147983 */ /* 0x000ee20000300800 */
[----:B------:R0:W-:Y:S01]  /*9f0c0*/  STL.64 [R1+0x5a8], R14 ;  /* 0x0005a80e01007387 */ /* 0x0001e20000100a00 */
[----:B------:R-:W-:Y:S02]  /*9f0d0*/  LEA.HI.X.SX32 R25, R19, R3, 0x1, P5 ;  /* 0x0000000313197211 */ /* 0x000fe400028f0eff */
[----:B------:R-:W-:Y:S01]  /*9f0e0*/  F2FP.PACK_AB R11, R29, R18 ;  /* 0x000000121d0b723e */ /* 0x000fe200000000ff */
[----:B------:R-:W-:Y:S01]  /*9f0f0*/  IADD3 R18, P5, R12, R2, RZ ;  /* 0x000000020c127210 */ /* 0x000fe20007fbe0ff */
[----:B------:R-:W-:Y:S01]  /*9f100*/  STS.128 [R0+0x580], R4 ;  /* 0x0005800400007388 */ /* 0x000fe20000000c00 */
[----:B------:R-:W-:-:S03]  /*9f110*/  IMAD R13, R28, 0x378, RZ ;  /* 0x000003781c0d7824 */ /* 0x000fc600078e02ff */
[----:B------:R-:W-:Y:S01]  /*9f120*/  STS.128 [R0+0x600], R8 ;  /* 0x0006000800007388 */ /* 0x000fe20000000c00 */
[----:B0-----:R-:W-:-:S03]  /*9f130*/  IMAD R14, R28, 0x1bb, RZ ;  /* 0x000001bb1c0e7824 */ /* 0x001fc600078e02ff */
[----:B------:R-:W4:Y:S01]  /*9f140*/  LDL.LU R15, [R1+0x1554] ;  /* 0x00155400010f7983 */ /* 0x000f220000300800 */
[----:B------:R0:W-:Y:S01]  /*9f150*/  STL.64 [R1+0x5a0], R24 ;  /* 0x0005a01801007387 */ /* 0x0001e20000100a00 */
[----:B------:R-:W-:Y:S02]  /*9f160*/  LEA.HI.X.SX32 R19, R14, R3, 0x1, P5 ;  /* 0x000000030e137211 */ /* 0x000fe400028f0eff */
[----:B0-----:R-:W5:Y:S01]  /*9f170*/  LDL.LU R24, [R1+0x1580] ;  /* 0x0015800001187983 */ /* 0x001f620000300800 */
[----:B------:R-:W5:Y:S02]  /*9f180*/  LDL.LU R25, [R1+0x157c] ;  /* 0x00157c0001197983 */ /* 0x000f640000300800 */
[----:B------:R-:W4:Y:S02]  /*9f190*/  LDL.LU R7, [R1+0x1558] ;  /* 0x0015580001077983 */ /* 0x000f240000300800 */
[----:B------:R-:W3:Y:S01]  /*9f1a0*/  LDL.LU R11, [R1+0x1550] ;  /* 0x00155000010b7983 */ /* 0x000ee20000300800 */
[----:B------:R-:W3:Y:S01]  /*9f1b0*/  LDL.LU R14, [R1+0x1544] ;  /* 0x00154400010e7983 */ /* 0x000ee20000300800 */
[----:B------:R-:W3:Y:S02]  /*9f1c0*/  LDL.LU R10, [R1+0x15c0] ;  /* 0x0015c000010a7983 */ /* 0x000ee40000300800 */
[----:B------:R0:W-:Y:S01]  /*9f1d0*/  STL.64 [R1+0x598], R18 ;  /* 0x0005981201007387 */ /* 0x0001e20000100a00 */
[----:B------:R-:W-:Y:S01]  /*9f1e0*/  IADD3 R8, P5, R13, R2, RZ ;  /* 0x000000020d087210 */ /* 0x000fe20007fbe0ff */
[----:B0-----:R-:W3:Y:S01]  /*9f1f0*/  LDL.LU R19, [R1+0x15bc] ;  /* 0x0015bc0001137983 */ /* 0x001ee20000300800 */
[----:B------:R-:W3:Y:S02]  /*9f200*/  LDL.LU R13, [R1+0x1548] ;  /* 0x00154800010d7983 */ /* 0x000ee40000300800 */
[----:B------:R-:W5:Y:S02]  /*9f210*/  LDL.LU R29, [R1+0x1588] ;  /* 0x00158800011d7983 */ /* 0x000f640000300800 */
[----:B------:R-:W5:Y:S02]  /*9f220*/  LDL.LU R18, [R1+0x1584] ;  /* 0x0015840001127983 */ /* 0x000f640000300800 */
[----:B------:R-:W-:-:S02]  /*9f230*/  IMAD R9, R28, 0x1bc, RZ ;  /* 0x000001bc1c097824 */ /* 0x000fc400078e02ff */
[----:B------:R-:W-:-:S03]  /*9f240*/  IMAD R4, R28, 0x37a, RZ ;  /* 0x0000037a1c047824 */ /* 0x000fc600078e02ff */
[----:B------:R-:W-:Y:S01]  /*9f250*/  LEA.HI.X.SX32 R9, R9, R3, 0x1, P5 ;  /* 0x0000000309097211 */ /* 0x000fe200028f0eff */
[C---:B------:R-:W-:Y:S02]  /*9f260*/  IMAD R6, R28.reuse, 0x1bd, RZ ;  /* 0x000001bd1c067824 */ /* 0x040fe400078e02ff */
[----:B------:R-:W-:Y:S01]  /*9f270*/  IMAD R5, R28, 0x37c, RZ ;  /* 0x0000037c1c057824 */ /* 0x000fe200078e02ff */
[----:B--2---:R-:W-:Y:S02]  /*9f280*/  F2FP.PACK_AB R12, R27, R17 ;  /* 0x000000111b0c723e */ /* 0x004fe400000000ff */
[----:B------:R-:W2:Y:S01]  /*9f290*/  LDL.LU R27, [R1+0x15c8] ;  /* 0x0015c800011b7983 */ /* 0x000ea20000300800 */
[----:B------:R-:W2:Y:S02]  /*9f2a0*/  LDL.LU R17, [R1+0x15c4] ;  /* 0x0015c40001117983 */ /* 0x000ea40000300800 */
[----:B------:R0:W-:Y:S02]  /*9f2b0*/  STL.64 [R1+0x570], R8 ;  /* 0x0005700801007387 */ /* 0x0001e40000100a00 */
[----:B0-----:R-:W-:-:S04]  /*9f2c0*/  IADD3 R8, P5, R4, R2, RZ ;  /* 0x0000000204087210 */ /* 0x001fc80007fbe0ff */
[----:B------:R-:W-:Y:S02]  /*9f2d0*/  LEA.HI.X.SX32 R9, R6, R3, 0x1, P5 ;  /* 0x0000000306097211 */ /* 0x000fe400028f0eff */
[----:B----4-:R-:W-:Y:S02]  /*9f2e0*/  F2FP.PACK_AB R15, R7, R15 ;  /* 0x0000000f070f723e */ /* 0x010fe400000000ff */
[----:B---3--:R-:W-:Y:S01]  /*9f2f0*/  F2FP.PACK_AB R13, R13, R14 ;  /* 0x0000000e0d0d723e */ /* 0x008fe200000000ff */
[----:B------:R-:W-:Y:S02]  /*9f300*/  F2FP.PACK_AB R14, R11, R20 ;  /* 0x000000140b0e723e */ /* 0x000fe400000000ff */
[----:B------:R-:W-:Y:S01]  /*9f310*/  IMAD R20, R28, 0x1be, RZ ;  /* 0x000001be1c147824 */ /* 0x000fe200078e02ff */
[----:B------:R-:W3:Y:S01]  /*9f320*/  LDL.LU R11, [R1+0x158c] ;  /* 0x00158c00010b7983 */ /* 0x000ee20000300800 */
[----:B------:R0:W-:Y:S03]  /*9f330*/  STL.64 [R1+0x568], R8 ;  /* 0x0005680801007387 */ /* 0x0001e60000100a00 */
[----:B------:R1:W-:Y:S01]  /*9f340*/  STS.128 [R0+0x680], R12 ;  /* 0x0006800c00007388 */ /* 0x0003e20000000c00 */
[----:B0-----:R-:W-:-:S04]  /*9f350*/  IADD3 R8, P5, R5, R2, RZ ;  /* 0x0000000205087210 */ /* 0x001fc80007fbe0ff */
[----:B------:R-:W-:-:S05]  /*9f360*/  LEA.HI.X.SX32 R9, R20, R3, 0x1, P5 ;  /* 0x0000000314097211 */ /* 0x000fca00028f0eff */
[----:B------:R0:W-:Y:S01]  /*9f370*/  STL.64 [R1+0x560], R8 ;  /* 0x0005600801007387 */ /* 0x0001e20000100a00 */
[----:B-1----:R-:W3:Y:S02]  /*9f380*/  LDL.LU R13, [R1+0x1590] ;  /* 0x00159000010d7983 */ /* 0x002ee40000300800 */
[C---:B------:R-:W-:Y:S02]  /*9f390*/  IMAD R4, R28.reuse, 0x37e, RZ ;  /* 0x0000037e1c047824 */ /* 0x040fe400078e02ff */
[C---:B------:R-:W-:Y:S02]  /*9f3a0*/  IMAD R7, R28.reuse, 0x1bf, RZ ;  /* 0x000001bf1c077824 */ /* 0x040fe400078e02ff */
[C---:B------:R-:W-:Y:S02]  /*9f3b0*/  IMAD R6, R28.reuse, 0x380, RZ ;  /* 0x000003801c067824 */ /* 0x040fe400078e02ff */
[C---:B------:R-:W-:Y:S01]  /*9f3c0*/  IMAD R20, R28.reuse, 0x1c0, RZ ;  /* 0x000001c01c147824 */ /* 0x040fe200078e02ff */
[----:B------:R-:W4:Y:S01]  /*9f3d0*/  LDL.LU R12, [R1+0x15a0] ;  /* 0x0015a000010c7983 */ /* 0x000f220000300800 */
[----:B------:R-:W4:Y:S02]  /*9f3e0*/  LDL.LU R15, [R1+0x1598] ;  /* 0x00159800010f7983 */ /* 0x000f240000300800 */
[----:B------:R-:W-:-:S02]  /*9f3f0*/  IMAD R5, R28, 0x382, RZ ;  /* 0x000003821c057824 */ /* 0x000fc400078e02ff */
[----:B------:R-:W4:Y:S01]  /*9f400*/  LDL.LU R14, [R1+0x15d4] ;  /* 0x0015d400010e7983 */ /* 0x000f220000300800 */
[----:B0-----:R-:W-:Y:S01]  /*9f410*/  IADD3 R8, P5, R4, R2, RZ ;  /* 0x0000000204087210 */ /* 0x001fe20007fbe0ff */
[----:B-----5:R-:W-:-:S03]  /*9f420*/  F2FP.PACK_AB R4, R24, R25 ;  /* 0x000000191804723e */ /* 0x020fc600000000ff */
[----:B------:R-:W-:Y:S01]  /*9f430*/  LEA.HI.X.SX32 R9, R7, R3, 0x1, P5 ;  /* 0x0000000307097211 */ /* 0x000fe200028f0eff */
[----:B------:R-:W-:-:S04]  /*9f440*/  IADD3 R24, P5, R6, R2, RZ ;  /* 0x0000000206187210 */ /* 0x000fc80007fbe0ff */
[----:B------:R-:W-:Y:S01]  /*9f450*/  LEA.HI.X.SX32 R25, R20, R3, 0x1, P5 ;  /* 0x0000000314197211 */ /* 0x000fe200028f0eff */
[----:B------:R0:W-:Y:S04]  /*9f460*/  STL.64 [R1+0x558], R8 ;  /* 0x0005580801007387 */ /* 0x0001e80000100a00 */
[----:B------:R1:W-:Y:S01]  /*9f470*/  STL.64 [R1+0x520], R24 ;  /* 0x0005201801007387 */ /* 0x0003e20000100a00 */
[----:B------:R-:W-:Y:S01]  /*9f480*/  IMAD R6, R28, 0x384, RZ ;  /* 0x000003841c067824 */ /* 0x000fe200078e02ff */
[----:B0-----:R-:W-:Y:S01]  /*9f490*/  F2FP.PACK_AB R8, R10, R19 ;  /* 0x000000130a08723e */ /* 0x001fe200000000ff */
[----:B------:R-:W-:Y:S01]  /*9f4a0*/  IMAD R10, R28, 0x1c1, RZ ;  /* 0x000001c11c0a7824 */ /* 0x000fe200078e02ff */
[----:B------:R-:W5:Y:S01]  /*9f4b0*/  LDL.LU R19, [R1+0x3d0] ;  /* 0x0003d00001137983 */ /* 0x000f620000300800 */
[----:B------:R-:W5:Y:S01]  /*9f4c0*/  LDL.LU R20, [R1+0x3c8] ;  /* 0x0003c80001147983 */ /* 0x000f620000300800 */
[----:B-1----:R-:W-:Y:S01]  /*9f4d0*/  IADD3 R24, P5, R5, R2, RZ ;  /* 0x0000000205187210 */ /* 0x002fe20007fbe0ff */
[----:B------:R-:W-:-:S02]  /*9f4e0*/  F2FP.PACK_AB R5, R29, R18 ;  /* 0x000000121d05723e */ /* 0x000fc400000000ff */
[----:B------:R-:W4:Y:S01]  /*9f4f0*/  LDL.LU R29, [R1+0x3e0] ;  /* 0x0003e000011d7983 */ /* 0x000f220000300800 */
[----:B------:R-:W-:Y:S01]  /*9f500*/  LEA.HI.X.SX32 R25, R10, R3, 0x1, P5 ;  /* 0x000000030a197211 */ /* 0x000fe200028f0eff */
[----:B------:R-:W4:Y:S02]  /*9f510*/  LDL.LU R18, [R1+0x3d8] ;  /* 0x0003d80001127983 */ /* 0x000f240000300800 */
[----:B------:R-:W4:Y:S02]  /*9f520*/  LDL.LU R10, [R1+0x15cc] ;  /* 0x0015cc00010a7983 */ /* 0x000f240000300800 */
[----:B------:R-:W-:Y:S01]  /*9f530*/  IMAD R7, R28, 0x386, RZ ;  /* 0x000003861c077824 */ /* 0x000fe200078e02ff */
[----:B--2---:R-:W-:Y:S02]  /*9f540*/  F2FP.PACK_AB R9, R27, R17 ;  /* 0x000000111b09723e */ /* 0x004fe400000000ff */
[----:B------:R-:W2:Y:S01]  /*9f550*/  LDL.LU R27, [R1+0x3f0] ;  /* 0x0003f000011b7983 */ /* 0x000ea20000300800 */
[----:B------:R-:W2:Y:S02]  /*9f560*/  LDL.LU R17, [R1+0x3e8] ;  /* 0x0003e80001117983 */ /* 0x000ea40000300800 */
[----:B------:R0:W-:Y:S02]  /*9f570*/  STL.64 [R1+0x518], R24 ;  /* 0x0005181801007387 */ /* 0x0001e40000100a00 */
[----:B0-----:R-:W-:-:S04]  /*9f580*/  IADD3 R24, P5, R6, R2, RZ ;  /* 0x0000000206187210 */ /* 0x001fc80007fbe0ff */
[----:B------:R-:W-:Y:S02]  /*9f590*/  LEA.HI.X.SX32 R25, R21, R3, 0x1, P5 ;  /* 0x0000000315197211 */ /* 0x000fe400028f0eff */
[----:B------:R-:W2:Y:S03]  /*9f5a0*/  LDL.LU R21, [R1+0x3ac] ;  /* 0x0003ac0001157983 */ /* 0x000ea60000300800 */
[----:B------:R0:W-:Y:S02]  /*9f5b0*/  STL.64 [R1+0x510], R24 ;  /* 0x0005101801007387 */ /* 0x0001e40000100a00 */
[----:B0-----:R-:W-:Y:S02]  /*9f5c0*/  IADD3 R24, P5, R7, R2, RZ ;  /* 0x0000000207187210 */ /* 0x001fe40007fbe0ff */
[----:B------:R-:W4:Y:S01]  /*9f5d0*/  LDL.LU R7, [R1+0x15d0] ;  /* 0x0015d00001077983 */ /* 0x000f220000300800 */
[----:B---3--:R-:W-:Y:S01]  /*9f5e0*/  F2FP.PACK_AB R6, R13, R11 ;  /* 0x0000000b0d06723e */ /* 0x008fe200000000ff */
[----:B------:R-:W-:-:S05]  /*9f5f0*/  IMAD R13, R28, 0x1c3, RZ ;  /* 0x000001c31c0d7824 */ /* 0x000fca00078e02ff */
[----:B------:R-:W-:Y:S02]  /*9f600*/  LEA.HI.X.SX32 R25, R13, R3, 0x1, P5 ;  /* 0x000000030d197211 */ /* 0x000fe400028f0eff */
[----:B------:R-:W3:Y:S01]  /*9f610*/  LDL.LU R13, [R1+0x15d8] ;  /* 0x0015d800010d7983 */ /* 0x000ee20000300800 */
[----:B------:R-:W-:Y:S02]  /*9f620*/  IMAD R11, R28, 0x388, RZ ;  /* 0x000003881c0b7824 */ /* 0x000fe400078e02ff */
[----:B------:R0:W-:Y:S03]  /*9f630*/  STL.64 [R1+0x508], R24 ;  /* 0x0005081801007387 */ /* 0x0001e60000100a00 */
[----:B0-----:R-:W-:Y:S02]  /*9f640*/  IADD3 R24, P5, R11, R2, RZ ;  /* 0x000000020b187210 */ /* 0x001fe40007fbe0ff */
[----:B----4-:R-:W-:Y:S01]  /*9f650*/  F2FP.PACK_AB R10, R7, R10 ;  /* 0x0000000a070a723e */ /* 0x010fe200000000ff */
[----:B------:R-:W-:-:S02]  /*9f660*/  F2FP.PACK_AB R7, R12, R15 ;  /* 0x0000000f0c07723e */ /* 0x000fc400000000ff */
[C---:B------:R-:W-:Y:S02]  /*9f670*/  IMAD R15, R28.reuse, 0x1c4, RZ ;  /* 0x000001c41c0f7824 */ /* 0x040fe400078e02ff */
[----:B------:R-:W-:-:S03]  /*9f680*/  IMAD R12, R28, 0x38a, RZ ;  /* 0x0000038a1c0c7824 */ /* 0x000fc600078e02ff */
[----:B------:R-:W-:-:S05]  /*9f690*/  LEA.HI.X.SX32 R25, R15, R3, 0x1, P5 ;  /* 0x000000030f197211 */ /* 0x000fca00028f0eff */
[----:B------:R0:W-:Y:S02]  /*9f6a0*/  STL.64 [R1+0x500], R24 ;  /* 0x0005001801007387 */ /* 0x0001e40000100a00 */
[----:B0-----:R-:W-:Y:S02]  /*9f6b0*/  IADD3 R24, P5, R12, R2, RZ ;  /* 0x000000020c187210 */ /* 0x001fe40007fbe0ff */
[----:B------:R-:W4:Y:S01]  /*9f6c0*/  LDL.LU R12, [R1+0x3bc] ;  /* 0x0003bc00010c7983 */ /* 0x000f220000300800 */
[----:B---3--:R-:W-:Y:S01]  /*9f6d0*/  F2FP.PACK_AB R11, R13, R14 ;  /* 0x0000000e0d0b723e */ /* 0x008fe200000000ff */
[----:B------:R-:W-:-:S05]  /*9f6e0*/  IMAD R14, R28, 0x1c5, RZ ;  /* 0x000001c51c0e7824 */ /* 0x000fca00078e02ff */
[----:B------:R-:W-:-:S05]  /*9f6f0*/  LEA.HI.X.SX32 R25, R14, R3, 0x1, P5 ;  /* 0x000000030e197211 */ /* 0x000fca00028f0eff */
[----:B------:R0:W-:Y:S04]  /*9f700*/  STL.64 [R1+0x4f8], R24 ;  /* 0x0004f81801007387 */ /* 0x0001e80000100a00 */
[----:B0-----:R-:W3:Y:S01]  /*9f710*/  LDL.LU.64 R24, [R1+0x2bf0] ;  /* 0x002bf00001187983 */ /* 0x001ee20000300a00 */
[----:B------:R-:W-:-:S03]  /*9f720*/  IMAD R13, R28, 0x38c, RZ ;  /* 0x0000038c1c0d7824 */ /* 0x000fc600078e02ff */
[----:B------:R0:W-:Y:S01]  /*9f730*/  STS.128 [R0+0x780], R8 ;  /* 0x0007800800007388 */ /* 0x0001e20000000c00 */
[----:B------:R-:W-:-:S03]  /*9f740*/  IMAD R15, R28, 0x1c6, RZ ;  /* 0x000001c61c0f7824 */ /* 0x000fc600078e02ff */
[----:B------:R1:W-:Y:S01]  /*9f750*/  STS.128 [R0+0x700], R4 ;  /* 0x0007000400007388 */ /* 0x0003e20000000c00 */
[----:B------:R-:W-:Y:S01]  /*9f760*/  BAR.SYNC.DEFER_BLOCKING 0x0 ;  /* 0x0000000000007b1d */ /* 0x000fe20000010000 */
[----:B------:R-:W-:Y:S02]  /*9f770*/  F2FP.PACK_AB R14, R29, R18 ;  /* 0x000000121d0e723e */ /* 0x000fe400000000ff */
[----:B0-----:R-:W-:Y:S01]  /*9f780*/  IADD3 R10, P5, R13, R2, RZ ;  /* 0x000000020d0a7210 */ /* 0x001fe20007fbe0ff */
[----:B-1----:R-:W-:-:S03]  /*9f790*/  IMAD R4, R28, 0x38e, RZ ;  /* 0x0000038e1c047824 */ /* 0x002fc600078e02ff */
[----:B------:R-:W-:Y:S01]  /*9f7a0*/  LEA.HI.X.SX32 R11, R15, R3, 0x1, P5 ;  /* 0x000000030f0b7211 */ /* 0x000fe200028f0eff */
[----:B------:R-:W-:-:S04]  /*9f7b0*/  IMAD R6, R28, 0x1c7, RZ ;  /* 0x000001c71c067824 */ /* 0x000fc800078e02ff */
[----:B------:R0:W-:Y:S01]  /*9f7c0*/  STL.64 [R1+0x4d0], R10 ;  /* 0x0004d00a01007387 */ /* 0x0001e20000100a00 */
[----:B------:R-:W-:Y:S01]  /*9f7d0*/  SHF.L.U32 R29, R16, 0xc, RZ ;  /* 0x0000000c101d7819 */ /* 0x000fe200000006ff */
[----:B------:R-:W-:Y:S01]  /*9f7e0*/  IMAD R5, R28, 0x390, RZ ;  /* 0x000003901c057824 */ /* 0x000fe200078e02ff */
[----:B--2---:R-:W-:Y:S01]  /*9f7f0*/  F2FP.PACK_AB R15, R27, R17 ;  /* 0x000000111b0f723e */ /* 0x004fe200000000ff */
[----:B------:R-:W-:Y:S01]  /*9f800*/  LOP3.LUT R27, R16, 0x7f, RZ, 0xc0, !PT ;  /* 0x0000007f101b7812 */ /* 0x000fe200078ec0ff */
[----:B------:R-:W-:Y:S02]  /*9f810*/  LOP3.LUT R29, R29, 0x6000, RZ, 0xc0, !PT ;  /* 0x000060001d1d7812 */ /* 0x000fe400078ec0ff */
[----:B0-----:R-:W-:-:S04]  /*9f820*/  IADD3 R10, P5, R4, R2, RZ ;  /* 0x00000002040a7210 */ /* 0x001fc80007fbe0ff */
[----:B------:R-:W-:Y:S01]  /*9f830*/  LEA.HI.X.SX32 R11, R6, R3, 0x1, P5 ;  /* 0x00000003060b7211 */ /* 0x000fe200028f0eff */
[C---:B------:R-:W-:Y:S02]  /*9f840*/  IMAD R18, R28.reuse, 0x1c8, RZ ;  /* 0x000001c81c127824 */ /* 0x040fe400078e02ff */
[----:B------:R-:W-:Y:S01]  /*9f850*/  IMAD R4, R28, 0x392, RZ ;  /* 0x000003921c047824 */ /* 0x000fe200078e02ff */
[----:B------:R-:W-:Y:S01]  /*9f860*/  LEA R27, R27, R29, 0x4 ;  /* 0x0000001d1b1b7211 */ /* 0x000fe200078e20ff */
[----:B------:R0:W-:Y:S02]  /*9f870*/  STL.64 [R1+0x4c8], R10 ;  /* 0x0004c80a01007387 */ /* 0x0001e40000100a00 */
[----:B0-----:R-:W-:-:S04]  /*9f880*/  IADD3 R10, P5, R5, R2, RZ ;  /* 0x00000002050a7210 */ /* 0x001fc80007fbe0ff */
[----:B------:R-:W-:Y:S01]  /*9f890*/  LEA.HI.X.SX32 R11, R18, R3, 0x1, P5 ;  /* 0x00000003120b7211 */ /* 0x000fe200028f0eff */
[----:B------:R-:W-:Y:S02]  /*9f8a0*/  IADD3 R8, P5, R4, R2, RZ ;  /* 0x0000000204087210 */ /* 0x000fe40007fbe0ff */
[----:B------:R-:W0:Y:S01]  /*9f8b0*/  LDS.128 R4, [R27] ;  /* 0x000000001b047984 */ /* 0x000e220000000c00 */
[----:B-----5:R-:W-:-:S03]  /*9f8c0*/  F2FP.PACK_AB R13, R19, R20 ;  /* 0x00000014130d723e */ /* 0x020fc600000000ff */
[----:B------:R-:W-:Y:S01]  /*9f8d0*/  STL.64 [R1+0x2be8], R14 ;  /* 0x002be80e01007387 */ /* 0x000fe20000100a00 */
[----:B----4-:R-:W-:-:S05]  /*9f8e0*/  F2FP.PACK_AB R12, R12, R21 ;  /* 0x000000150c0c723e */ /* 0x010fca00000000ff */
[----:B------:R-:W-:Y:S01]  /*9f8f0*/  STL.64 [R1+0x2be0], R12 ;  /* 0x002be00c01007387 */ /* 0x000fe20000100a00 */
[----:B------:R-:W-:Y:S02]  /*9f900*/  STL.64 [R1+0x4c0], R10 ;  /* 0x0004c00a01007387 */ /* 0x000fe40000100a00 */
[----:B------:R-:W-:Y:S02]  /*9f910*/  STL [R1+0x4b8], R8 ;  /* 0x0004b80801007387 */ /* 0x000fe40000100800 */
[----:B------:R-:W1:Y:S01]  /*9f920*/  LDS.128 R12, [R27+0x800] ;  /* 0x000800001b0c7984 */ /* 0x000e620000000c00 */
[----:B0-----:R-:W-:Y:S03]  /*9f930*/  STL.64 [R1+0x50], R4 ;  /* 0x0000500401007387 */ /* 0x001fe60000100a00 */
[----:B------:R-:W-:Y:S02]  /*9f940*/  STL.64 [R1+0x58], R6 ;  /* 0x0000580601007387 */ /* 0x000fe40000100a00 */
[----:B------:R-:W0:Y:S01]  /*9f950*/  LDS.128 R4, [R27+0x1000] ;  /* 0x001000001b047984 */ /* 0x000e220000000c00 */
[----:B-1----:R-:W-:Y:S03]  /*9f960*/  STL.64 [R1+0x40], R12 ;  /* 0x0000400c01007387 */ /* 0x002fe60000100a00 */
[----:B------:R-:W-:Y:S02]  /*9f970*/  STL.64 [R1+0x48], R14 ;  /* 0x0000480e01007387 */ /* 0x000fe40000100a00 */
[----:B------:R-:W1:Y:S04]  /*9f980*/  LDS.128 R12, [R27+0x1800] ;  /* 0x001800001b0c7984 */ /* 0x000e680000000c00 */
[----:B0-----:R-:W-:Y:S01]  /*9f990*/  STL.64 [R1+0x30], R4 ;  /* 0x0000300401007387 */ /* 0x001fe20000100a00 */
[----:B------:R-:W-:Y:S04]  /*9f9a0*/  STL.64 [R1+0x38], R6 ;  /* 0x0000380601007387 */ /* 0x000fe80000100a00 */
[----:B---3--:R-:W0:Y:S04]  /*9f9b0*/  LDS.128 R4, [R24] ;  /* 0x0000000018047984 */ /* 0x008e280000000c00 */
[----:B-1----:R-:W-:Y:S01]  /*9f9c0*/  STL.64 [R1+0xd0], R12 ;  /* 0x0000d00c01007387 */ /* 0x002fe20000100a00 */
[----:B------:R-:W-:Y:S02]  /*9f9d0*/  STL.64 [R1+0xd8], R14 ;  /* 0x0000d80e01007387 */ /* 0x000fe40000100a00 */
[----:B------:R-:W1:Y:S01]  /*9f9e0*/  LDS.128 R12, [R24+0x800] ;  /* 0x00080000180c7984 */ /* 0x000e620000000c00 */
[----:B0-----:R-:W-:Y:S03]  /*9f9f0*/  STL.64 [R1+0x20], R4 ;  /* 0x0000200401007387 */ /* 0x001fe60000100a00 */
[----:B------:R-:W-:Y:S02]  /*9fa00*/  STL.64 [R1+0x28], R6 ;  /* 0x0000280601007387 */ /* 0x000fe40000100a00 */
[----:B------:R-:W0:Y:S01]  /*9fa10*/  LDS.128 R4, [R24+0x1000] ;  /* 0x0010000018047984 */ /* 0x000e220000000c00 */
[----:B------:R-:W-:-:S04]  /*9fa20*/  LEA R29, R26, R25, 0x4 ;  /* 0x000000191a1d7211 */ /* 0x000fc800078e20ff */
[----:B------:R-:W-:Y:S01]  /*9fa30*/  LOP3.LUT R29, R29, 0x40, RZ, 0x3c, !PT ;  /* 0x000000401d1d7812 */ /* 0x000fe200078e3cff */
[----:B-1----:R-:W-:Y:S01]  /*9fa40*/  STL.64 [R1+0x10], R12 ;  /* 0x0000100c01007387 */ /* 0x002fe20000100a00 */
[----:B------:R-:W-:Y:S02]  /*9fa50*/  STL.64 [R1+0x18], R14 ;  /* 0x0000180e01007387 */ /* 0x000fe40000100a00 */
[----:B------:R-:W1:Y:S02]  /*9fa60*/  LDS.128 R12, [R24+0x1800] ;  /* 0x00180000180c7984 */ /* 0x000e640000000c00 */
[----:B------:R-:W-:Y:S04]  /*9fa70*/  LDS.128 R24, [R29+0x800] ;  /* 0x000800001d187984 */ /* 0x000fe80000000c00 */
[----:B0-----:R-:W-:Y:S01]  /*9fa80*/  STL.64 [R1+0x80], R4 ;  /* 0x0000800401007387 */ /* 0x001fe20000100a00 */
[----:B------:R-:W-:Y:S02]  /*9fa90*/  STL.64 [R1+0x88], R6 ;  /* 0x0000880601007387 */ /* 0x000fe40000100a00 */
[----:B------:R-:W0:Y:S04]  /*9faa0*/  LDS.128 R4, [R29] ;  /* 0x000000001d047984 */ /* 0x000e280000000c00 */
[----:B------:R-:W2:Y:S01]  /*9fab0*/  LDL.LU R18, [R1+0x43c] ;  /* 0x00043c0001127983 */ /* 0x000ea20000300800 */
[----:B-1----:R-:W-:Y:S01]  /*9fac0*/  STL.64 [R1+0xc0], R12 ;  /* 0x0000c00c01007387 */ /* 0x002fe20000100a00 */
[----:B------:R-:W-:Y:S02]  /*9fad0*/  STL.64 [R1+0xc8], R14 ;  /* 0x0000c80e01007387 */ /* 0x000fe40000100a00 */
[----:B------:R-:W-:Y:S01]  /*9fae0*/  LDS.128 R12, [R23+0x1000] ;  /* 0x00100000170c7984 */ /* 0x000fe20000000c00 */
[----:B0-----:R-:W-:Y:S03]  /*9faf0*/  STL.64 [R1], R4 ;  /* 0x0000000401007387 */ /* 0x001fe60000100a00 */
[----:B------:R-:W-:Y:S02]  /*9fb00*/  STL.64 [R1+0x8], R6 ;  /* 0x0000080601007387 */ /* 0x000fe40000100a00 */
[----:B------:R-:W0:Y:S04]  /*9fb10*/  LDS.128 R4, [R29+0x1000] ;  /* 0x001000001d047984 */ /* 0x000e280000000c00 */
[----:B------:R-:W-:Y:S01]  /*9fb20*/  STL.64 [R1+0x2658], R24 ;  /* 0x0026581801007387 */ /* 0x000fe20000100a00 */
[----:B------:R1:W-:Y:S04]  /*9fb30*/  STL.64 [R1+0x2588], R26 ;  /* 0x0025881a01007387 */ /* 0x0003e80000100a00 */
[----:B0-----:R-:W-:Y:S01]  /*9fb40*/  STL [R1+0xb0], R4 ;  /* 0x0000b00401007387 */ /* 0x001fe20000100800 */
[----:B------:R-:W-:Y:S02]  /*9fb50*/  STL.64 [R1+0xb8], R6 ;  /* 0x0000b80601007387 */ /* 0x000fe40000100a00 */
[----:B-1----:R-:W-:-:S02]  /*9fb60*/  IMAD.MOV.U32 R27, RZ, RZ, R5 ;  /* 0x000000ffff1b7224 */ /* 0x002fc400078e0005 */
[----:B------:R-:W0:Y:S04]  /*9fb70*/  LDS.128 R4, [R29+0x1800] ;  /* 0x001800001d047984 */ /* 0x000e280000000c00 */
[----:B------:R1:W-:Y:S01]  /*9fb80*/  STL [R1+0x25ec], R27 ;  /* 0x0025ec1b01007387 */ /* 0x0003e20000100800 */
[----:B------:R-:W3:Y:S02]  /*9fb90*/  LDL.LU R24, [R1+0x448] ;  /* 0x0004480001187983 */ /* 0x000ee40000300800 */
[----:B------:R-:W3:Y:S01]  /*9fba0*/  LDL.LU R25, [R1+0x444] ;  /* 0x0004440001197983 */ /* 0x000ee20000300800 */
[----:B0-----:R-:W-:Y:S01]  /*9fbb0*/  STL.64 [R1+0xe0], R4 ;  /* 0x0000e00401007387 */ /* 0x001fe20000100a00 */
[----:B------:R-:W-:Y:S02]  /*9fbc0*/  STL.64 [R1+0xe8], R6 ;  /* 0x0000e80601007387 */ /* 0x000fe40000100a00 */
[----:B------:R-:W0:Y:S04]  /*9fbd0*/  LDS.128 R4, [R23] ;  /* 0x0000000017047984 */ /* 0x000e280000000c00 */
[----:B-1----:R-:W4:Y:S01]  /*9fbe0*/  LDL.LU R27, [R1+0x450] ;  /* 0x00045000011b7983 */ /* 0x002f220000300800 */
[----:B------:R-:W4:Y:S01]  /*9fbf0*/  LDL.LU R26, [R1+0x44c] ;  /* 0x00044c00011a7983 */ /* 0x000f220000300800 */
[----:B------:R-:W5:Y:S02]  /*9fc00*/  LDL.LU R21, [R1+0x460] ;  /* 0x0004600001157983 */ /* 0x000f640000300800 */
[----:B------:R-:W5:Y:S01]  /*9fc10*/  LDL.LU R19, [R1+0x45c] ;  /* 0x00045c0001137983 */ /* 0x000f620000300800 */
[----:B0-----:R0:W-:Y:S02]  /*9fc20*/  STL.64 [R1+0x2670], R4 ;  /* 0x0026700401007387 */ /* 0x0011e40000100a00 */
[----:B0-----:R-:W-:-:S02]  /*9fc30*/  MOV R4, R8 ;  /* 0x0000000800047202 */ /* 0x001fc40000000f00 */
[----:B------:R-:W-:Y:S02]  /*9fc40*/  MOV R5, R9 ;  /* 0x0000000900057202 */ /* 0x000fe40000000f00 */
[----:B------:R-:W0:Y:S04]  /*9fc50*/  LDS.128 R8, [R23+0x800] ;  /* 0x0008000017087984 */ /* 0x000e280000000c00 */
[----:B------:R-:W2:Y:S01]  /*9fc60*/  LDL.LU R5, [R1+0x434] ;  /* 0x0004340001057983 */ /* 0x000ea20000300800 */
[----:B------:R1:W-:Y:S03]  /*9fc70*/  STL.64 [R1+0x2590], R6 ;  /* 0x0025900601007387 */ /* 0x0003e60000100a00 */
[----:B-1----:R-:W2:Y:S04]  /*9fc80*/  LDL.LU R7, [R1+0x440] ;  /* 0x0004400001077983 */ /* 0x002ea80000300800 */
[----:B0-----:R0:W-:Y:S04]  /*9fc90*/  STL.64 [R1+0x2648], R8 ;  /* 0x0026480801007387 */ /* 0x0011e80000100a00 */
[----:B0-----:R-:W2:Y:S01]  /*9fca0*/  LDL.LU R9, [R1+0x438] ;  /* 0x0004380001097983 */ /* 0x001ea20000300800 */
[----:B------:R0:W-:Y:S02]  /*9fcb0*/  STL.64 [R1+0x2580], R10 ;  /* 0x0025800a01007387 */ /* 0x0001e40000100a00 */
[----:B------:R-:W-:Y:S02]  /*9fcc0*/  STL [R1+0xa0], R12 ;  /* 0x0000a00c01007387 */ /* 0x000fe40000100800 */
[----:B------:R-:W-:Y:S01]  /*9fcd0*/  STL.64 [R1+0xa8], R14 ;  /* 0x0000a80e01007387 */ /* 0x000fe20000100a00 */
[----:B0-----:R-:W-:-:S02]  /*9fce0*/  MOV R10, R13 ;  /* 0x0000000d000a7202 */ /* 0x001fc40000000f00 */
[----:B------:R-:W0:Y:S01]  /*9fcf0*/  LDS.128 R12, [R23+0x1800] ;  /* 0x00180000170c7984 */ /* 0x000e220000000c00 */
[----:B------:R-:W-:Y:S06]  /*9fd00*/  BAR.SYNC.DEFER_BLOCKING 0x0 ;  /* 0x0000000000007b1d */ /* 0x000fec0000010000 */
[----:B0-----:R-:W-:Y:S01]  /*9fd10*/  STL.64 [R1+0xf0], R12 ;  /* 0x0000f00c01007387 */ /* 0x001fe20000100a00 */
[----:B------:R0:W-:Y:S03]  /*9fd20*/  STL.64 [R1+0xf8], R14 ;  /* 0x0000f80e01007387 */ /* 0x0001e60000100a00 */
[----:B0-----:R-:W2:Y:S01]  /*9fd30*/  LDL.LU.64 R14, [R1+0x2be8] ;  /* 0x002be800010e7983 */ /* 0x001ea20000300a00 */
[----:B------:R-:W2:Y:S02]  /*9fd40*/  LDL.LU.64 R12, [R1+0x2be0] ;  /* 0x002be000010c7983 */ /* 0x000ea40000300a00 */
[----:B------:R-:W3:Y:S02]  /*9fd50*/  LDL.LU R6, [R1+0x470] ;  /* 0x0004700001067983 */ /* 0x000ee40000300800 */
[----:B------:R-:W3:Y:S01]  /*9fd60*/  LDL.LU R20, [R1+0x46c] ;  /* 0x00046c0001147983 */ /* 0x000ee20000300800 */
[----:B------:R-:W3:Y:S01]  /*9fd70*/  LDL.LU R29, [R1+0x47c] ;  /* 0x00047c00011d7983 */ /* 0x000ee20000300800 */
[----:B------:R-:W3:Y:S02]  /*9fd80*/  LDL.LU R23, [R1+0x478] ;  /* 0x0004780001177983 */ /* 0x000ee40000300800 */
[----:B------:R-:W-:-:S02]  /*9fd90*/  IMAD R17, R28, 0x1c9, RZ ;  /* 0x000001c91c117824 */ /* 0x000fc400078e02ff */
[----:B------:R-:W-:Y:S01]  /*9fda0*/  IMAD R16, R28, 0x394, RZ ;  /* 0x000003941c107824 */ /* 0x000fe200078e02ff */
[----:B------:R-:W3:Y:S01]  /*9fdb0*/  LDL.LU R11, [R1+0x138c] ;  /* 0x00138c00010b7983 */ /* 0x000ee20000300800 */
[----:B------:R-:W3:Y:S03]  /*9fdc0*/  LDL.LU R8, [R1+0x1384] ;  /* 0x0013840001087983 */ /* 0x000ee60000300800 */
[----:B--2---:R0:W-:Y:S02]  /*9fdd0*/  STS.128 [R0], R12 ;  /* 0x0000000c00007388 */ /* 0x0041e40000000c00 */
[----:B0-----:R-:W-:Y:S01]  /*9fde0*/  F2FP.PACK_AB R12, R9, R5 ;  /* 0x00000005090c723e */ /* 0x001fe200000000ff */
[----:B------:R-:W-:Y:S01]  /*9fdf0*/  LEA.HI.X.SX32 R5, R17, R3, 0x1, P5 ;  /* 0x0000000311057211 */ /* 0x000fe200028f0eff */
[----:B------:R-:W-:Y:S01]  /*9fe00*/  IADD3 R4, P5, R16, R2, RZ ;  /* 0x0000000210047210 */ /* 0x000fe20007fbe0ff */
[----:B------:R-:W-:-:S03]  /*9fe10*/  IMAD R14, R28, 0x396, RZ ;  /* 0x000003961c0e7824 */ /* 0x000fc600078e02ff */
[----:B------:R0:W-:Y:S01]  /*9fe20*/  STL [R1+0x4bc], R5 ;  /* 0x0004bc0501007387 */ /* 0x0001e20000100800 */
[----:B------:R-:W-:Y:S01]  /*9fe30*/  F2FP.PACK_AB R13, R7, R18 ;  /* 0x00000012070d723e */ /* 0x000fe200000000ff */
[----:B------:R-:W-:Y:S01]  /*9fe40*/  IMAD R18, R28, 0x1cb, RZ ;  /* 0x000001cb1c127824 */ /* 0x000fe200078e02ff */
[----:B0-----:R-:W-:-:S05]  /*9fe50*/  LEA.HI.X.SX32 R5, R22, R3, 0x1, P5 ;  /* 0x0000000316057211 */ /* 0x001fca00028f0eff */
[----:B------:R0:W-:Y:S01]  /*9fe60*/  STL.64 [R1+0x498], R4 ;  /* 0x0004980401007387 */ /* 0x0001e20000100a00 */
[----:B------:R-:W-:Y:S01]  /*9fe70*/  IMAD R16, R28, 0x398, RZ ;  /* 0x000003981c107824 */ /* 0x000fe200078e02ff */
[----:B0-----:R-:W-:Y:S01]  /*9fe80*/  IADD3 R4, P5, R14, R2, RZ ;  /* 0x000000020e047210 */ /* 0x001fe20007fbe0ff */
[----:B---3--:R-:W-:Y:S02]  /*9fe90*/  F2FP.PACK_AB R14, R24, R25 ;  /* 0x00000019180e723e */ /* 0x008fe400000000ff */
[----:B------:R-:W2:Y:S01]  /*9fea0*/  LDL.LU R24, [R1+0x13d0] ;  /* 0x0013d00001187983 */ /* 0x000ea20000300800 */
[----:B------:R-:W2:Y:S01]  /*9feb0*/  LDL.LU R25, [R1+0x13c4] ;  /* 0x0013c40001197983 */ /* 0x000ea20000300800 */
[----:B------:R-:W-:Y:S02]  /*9fec0*/  LEA.HI.X.SX32 R5, R18, R3, 0x1, P5 ;  /* 0x0000000312057211 */ /* 0x000fe400028f0eff */
[----:B----4-:R-:W-:Y:S01]  /*9fed0*/  F2FP.PACK_AB R15, R27, R26 ;  /* 0x0000001a1b0f723e */ /* 0x010fe200000000ff */
[----:B------:R-:W-:-:S02]  /*9fee0*/  IMAD R26, R28, 0x1cc, RZ ;  /* 0x000001cc1c1a7824 */ /* 0x000fc400078e02ff */
[----:B------:R0:W-:Y:S01]  /*9fef0*/  STL.64 [R1+0x490], R4 ;  /* 0x0004900401007387 */ /* 0x0001e20000100a00 */
[----:B------:R-:W3:Y:S02]  /*9ff00*/  LDL.LU R9, [R1+0x13dc] ;  /* 0x0013dc0001097983 */ /* 0x000ee40000300800 */
[----:B------:R-:W3:Y:S02]  /*9ff10*/  LDL.LU R7, [R1+0x13d8] ;  /* 0x0013d80001077983 */ /* 0x000ee40000300800 */
[----:B------:R-:W4:Y:S01]  /*9ff20*/  LDL.LU R27, [R1+0x13ec] ;  /* 0x0013ec00011b7983 */ /* 0x000f220000300800 */
[----:B0-----:R-:W-:-:S04]  /*9ff30*/  IADD3 R4, P5, R16, R2, RZ ;  /* 0x0000000210047210 */ /* 0x001fc80007fbe0ff */
[----:B------:R-:W-:-:S05]  /*9ff40*/  LEA.HI.X.SX32 R5, R26, R3, 0x1, P5 ;  /* 0x000000031a057211 */ /* 0x000fca00028f0eff */
[----:B------:R0:W-:Y:S01]  /*9ff50*/  STL.64 [R1+0x488], R4 ;  /* 0x0004880401007387 */ /* 0x0001e20000100a00 */
[----:B------:R-:W4:Y:S01]  /*9ff60*/  LDL.LU R26, [R1+0x13e8] ;  /* 0x0013e800011a7983 */ /* 0x000f220000300800 */
[----:B------:R-:W-:Y:S02]  /*9ff70*/  F2FP.PACK_AB R18, R29, R23 ;  /* 0x000000171d12723e */ /* 0x000fe400000000ff */
[----:B------:R-:W4:Y:S01]  /*9ff80*/  LDL.LU R29, [R1+0x13f4] ;  /* 0x0013f400011d7983 */ /* 0x000f220000300800 */
[----:B------:R-:W4:Y:S02]  /*9ff90*/  LDL.LU R23, [R1+0x13f0] ;  /* 0x0013f00001177983 */ /* 0x000f240000300800 */
[C---:B------:R-:W-:Y:S01]  /*9ffa0*/  IMAD R17, R28.reuse, 0x39a, RZ ;  /* 0x0000039a1c117824 */ /* 0x040fe200078e02ff */
[----:B-----5:R-:W-:Y:S01]  /*9ffb0*/  F2FP.PACK_AB R16, R21, R19 ;  /* 0x000000131510723e */ /* 0x020fe200000000ff */
[----:B------:R-:W-:-:S03]  /*9ffc0*/  IMAD R21, R28, 0x1cd, RZ ;  /* 0x000001cd1c157824 */ /* 0x000fc600078e02ff */
[----:B0-----:R-:W-:Y:S01]  /*9ffd0*/  IADD3 R4, P5, R17, R2, RZ ;  /* 0x0000000211047210 */ /* 0x001fe20007fbe0ff */
[----:B------:R-:W-:-:S03]  /*9ffe0*/  IMAD R19, R28, 0x39c, RZ ;  /* 0x0000039c1c137824 */ /* 0x000fc600078e02ff */
[----:B------:R-:W-:Y:S02]  /*9fff0*/  LEA.HI.X.SX32 R5, R21, R3, 0x1, P5 ;  /* 0x0000000315057211 */ /* 0x000fe400028f0eff */
[----:B------:R-:W-:Y:S01]  /*a0000*/  F2FP.PACK_AB R17, R6, R20 ;  /* 0x000000140611723e */ /* 0x000fe200000000ff */
[C---:B------:R-:W-:Y:S02]  /*a0010*/  IMAD R6, R28.reuse, 0x1ce, RZ ;  /* 0x000001ce1c067824 */ /* 0x040fe400078e02ff */
[----:B------:R0:W-:Y:S01]  /*a0020*/  STL.64 [R1+0x480], R4 ;  /* 0x0004800401007387 */ /* 0x0001e20000100a00 */
[C---:B------:R-:W-:Y:S02]  /*a0030*/  IMAD R20, R28.reuse, 0x39e, RZ ;  /* 0x0000039e1c147824 */ /* 0x040fe400078e02ff */
[----:B------:R-:W-:Y:S01]  /*a0040*/  IMAD R22, R28, 0x1cf, RZ ;  /* 0x000001cf1c167824 */ /* 0x000fe200078e02ff */
[----:B0-----:R-:W-:-:S04]  /*a0050*/  IADD3 R4, P5, R19, R2, RZ ;  /* 0x0000000213047210 */ /* 0x001fc80007fbe0ff */
[----:B------:R-:W-:-:S05]  /*a0060*/  LEA.HI.X.SX32 R5, R6, R3, 0x1, P5 ;  /* 0x0000000306057211 */ /* 0x000fca00028f0eff */
[----:B------:R0:W-:Y:S01]  /*a0070*/  STL.64 [R1+0x478], R4 ;  /* 0x0004780401007387 */ /* 0x0001e20000100a00 */
[----:B------:R-:W-:Y:S01]  /*a0080*/  IMAD R21, R28, 0x3a0, RZ ;  /* 0x000003a01c157824 */ /* 0x000fe200078e02ff */
[----:B------:R-:W-:Y:S02]  /*a0090*/  F2FP.PACK_AB R19, R11, R8 ;  /* 0x000000080b13723e */ /* 0x000fe400000000ff */
[----:B0-----:R-:W-:-:S04]  /*a00a0*/  IADD3 R4, P5, R20, R2, RZ ;  /* 0x0000000214047210 */ /* 0x001fc80007fbe0ff */
[----:B------:R-:W-:Y:S01]  /*a00b0*/  LEA.HI.X.SX32 R5, R22, R3, 0x1, P5 ;  /* 0x0000000316057211 */ /* 0x000fe200028f0eff */
[----:B------:R-:W-:Y:S04]  /*a00c0*/  STS.128 [R0+0x100], R16 ;  /* 0x0001001000007388 */ /* 0x000fe80000000c00 */
[----:B------:R0:W-:Y:S04]  /*a00d0*/  STL.64 [R1+0x470], R4 ;  /* 0x0004700401007387 */ /* 0x0001e80000100a00 */
[----:B------:R1:W-:Y:S01]  /*a00e0*/  STS.128 [R0+0x80], R12 ;  /* 0x0000800c00007388 */ /* 0x0003e20000000c00 */
[----:B0-----:R-:W-:-:S03]  /*a00f0*/  IADD3 R4, P5, R21, R2, RZ ;  /* 0x0000000215047210 */ /* 0x001fc60007fbe0ff */
[----:B------:R-:W5:Y:S01]  /*a0100*/  LDL.LU R16, [R1+0x1498] ;  /* 0x0014980001107983 */ /* 0x000f620000300800 */
[----:B------:R-:W5:Y:S02]  /*a0110*/  LDL.LU R18, [R1+0x1494] ;  /* 0x0014940001127983 */ /* 0x000f640000300800 */
[----:B------:R-:W5:Y:S02]  /*a0120*/  LDL.LU R17, [R1+0x1458] ;  /* 0x0014580001117983 */ /* 0x000f640000300800 */
[----:B------:R-:W5:Y:S02]  /*a0130*/  LDL.LU R6, [R1+0x1454] ;  /* 0x0014540001067983 */ /* 0x000f640000300800 */
[C---:B-1----:R-:W-:Y:S02]  /*a0140*/  IMAD R12, R28.reuse, 0x3a2, RZ ;  /* 0x000003a21c0c7824 */ /* 0x042fe400078e02ff */
[C---:B------:R-:W-:Y:S02]  /*a0150*/  IMAD R14, R28.reuse, 0x1d1, RZ ;  /* 0x000001d11c0e7824 */ /* 0x040fe400078e02ff */
[----:B------:R-:W-:Y:S01]  /*a0160*/  IMAD R13, R28, 0x3a4, RZ ;  /* 0x000003a41c0d7824 */ /* 0x000fe200078e02ff */
[----:B--2---:R-:W-:Y:S01]  /*a0170*/  F2FP.PACK_AB R20, R24, R25 ;  /* 0x000000191814723e */ /* 0x004fe200000000ff */
[----:B------:R-:W-:Y:S01]  /*a0180*/  IMAD R25, R28, 0x1d0, RZ ;  /* 0x000001d01c197824 */ /* 0x000fe200078e02ff */
[----:B------:R-:W2:Y:S04]  /*a0190*/  LDL.LU R24, [R1+0x14a8] ;  /* 0x0014a80001187983 */ /* 0x000ea80000300800 */
[----:B------:R-:W-:-:S05]  /*a01a0*/  LEA.HI.X.SX32 R5, R25, R3, 0x1, P5 ;  /* 0x0000000319057211 */ /* 0x000fca00028f0eff */
[----:B------:R0:W-:Y:S01]  /*a01b0*/  STL.64 [R1+0x468], R4 ;  /* 0x0004680401007387 */ /* 0x0001e20000100a00 */
[----:B------:R-:W2:Y:S01]  /*a01c0*/  LDL.LU R25, [R1+0x14a4] ;  /* 0x0014a40001197983 */ /* 0x000ea20000300800 */
[----:B---3--:R-:W-:Y:S01]  /*a01d0*/  F2FP.PACK_AB R21, R9, R7 ;  /* 0x000000070915723e */ /* 0x008fe200000000ff */
[----:B------:R-:W3:Y:S01]  /*a01e0*/  LDL.LU R19, [R1+0x1468] ;  /* 0x0014680001137983 */ /* 0x000ee20000300800 */
[----:B------:R-:W3:Y:S01]  /*a01f0*/  LDL.LU R7, [R1+0x1460] ;  /* 0x0014600001077983 */ /* 0x000ee20000300800 */
[----:B0-----:R-:W-:-:S04]  /*a0200*/  IADD3 R4, P5, R12, R2, RZ ;  /* 0x000000020c047210 */ /* 0x001fc80007fbe0ff */
[----:B------:R-:W-:Y:S02]  /*a0210*/  LEA.HI.X.SX32 R5, R14, R3, 0x1, P5 ;  /* 0x000000030e057211 */ /* 0x000fe400028f0eff */
[----:B----4-:R-:W-:Y:S01]  /*a0220*/  F2FP.PACK_AB R22, R27, R26 ;  /* 0x0000001a1b16723e */ /* 0x010fe200000000ff */
[C---:B------:R-:W-:Y:S02]  /*a0230*/  IMAD R26, R28.reuse, 0x1d2, RZ ;  /* 0x000001d21c1a7824 */ /* 0x040fe400078e02ff */
[----:B------:R0:W-:Y:S01]  /*a0240*/  STL.64 [R1+0x460], R4 ;  /* 0x0004600401007387 */ /* 0x0001e20000100a00 */
[----:B------:R-:W-:Y:S01]  /*a0250*/  F2FP.PACK_AB R23, R29, R23 ;  /* 0x000000171d17723e */ /* 0x000fe200000000ff */
[----:B------:R-:W-:Y:S01]  /*a0260*/  IMAD R12, R28, 0x3a6, RZ ;  /* 0x000003a61c0c7824 */ /* 0x000fe200078e02ff */
[-C--:B0-----:R-:W-:Y:S02]  /*a0270*/  IADD3 R4, P5, R13, R2.reuse, RZ ;  /* 0x000000020d047210 */ /* 0x081fe40007fbe0ff */
[----:B------:R-:W4:Y:S01]  /*a0280*/  LDL.LU R13, [R1+0x1440] ;  /* 0x00144000010d7983 */ /* 0x000f220000300800 */
[----:B------:R-:W2:Y:S01]  /*a0290*/  LDL.LU R27, [R1+0x14b0] ;  /* 0x0014b000011b7983 */ /* 0x000ea20000300800 */
[----:B------:R-:W-:Y:S01]  /*a02a0*/  LEA.HI.X.SX32 R5, R26, R3, 0x1, P5 ;  /* 0x000000031a057211 */ /* 0x000fe200028f0eff */
[----:B------:R-:W2:Y:S01]  /*a02b0*/  LDL.LU R29, [R1+0x14ac] ;  /* 0x0014ac00011d7983 */ /* 0x000ea20000300800 */
[----:B------:R-:W2:Y:S01]  /*a02c0*/  LDL.LU R11, [R1+0x1478] ;  /* 0x00147800010b7983 */ /* 0x000ea20000300800 */
[----:B------:R-:W2:Y:S02]  /*a02d0*/  LDL.LU R8, [R1+0x1470] ;  /* 0x0014700001087983 */ /* 0x000ea40000300800 */
[----:B------:R-:W2:Y:S02]  /*a02e0*/  LDL.LU R9, [R1+0x14b8] ;  /* 0x0014b80001097983 */ /* 0x000ea40000300800 */
[----:B------:R0:W-:Y:S01]  /*a02f0*/  STL.64 [R1+0x458], R4 ;  /* 0x0004580401007387 */ /* 0x0001e20000100a00 */
[----:B------:R-:W2:Y:S01]  /*a0300*/  LDL.LU R26, [R1+0x14b4] ;  /* 0x0014b400011a7983 */ /* 0x000ea20000300800 */
[----:B0-----:R-:W-:-:S03]  /*a0310*/  IADD3 R4, P5, R12, R2, RZ ;  /* 0x000000020c047210 */ /* 0x001fc60007fbe0ff */
[----:B------:R-:W4:Y:S01]  /*a0320*/  LDL.LU R12, [R1+0x1448] ;  /* 0x00144800010c7983 */ /* 0x000f220000300800 */
[C---:B------:R-:W-:Y:S02]  /*a0330*/  IMAD R15, R28.reuse, 0x1d3, RZ ;  /* 0x000001d31c0f7824 */ /* 0x040fe400078e02ff */
[----:B------:R-:W-:-:S03]  /*a0340*/  IMAD R14, R28, 0x3a8, RZ ;  /* 0x000003a81c0e7824 */ /* 0x000fc600078e02ff */
[----:B------:R-:W-:Y:S01]  /*a0350*/  LEA.HI.X.SX32 R5, R15, R3, 0x1, P5 ;  /* 0x000000030f057211 */ /* 0x000fe200028f0eff */
[----:B------:R0:W-:Y:S04]  /*a0360*/  STS.128 [R0+0x180], R20 ;  /* 0x0001801400007388 */ /* 0x0001e80000000c00 */
[----:B------:R1:W-:Y:S01]  /*a0370*/  STL.64 [R1+0x450], R4 ;  /* 0x0004500401007387 */ /* 0x0003e20000100a00 */
[----:B0-----:R-:W-:Y:S01]  /*a0380*/  IMAD R23, R28, 0x1d4, RZ ;  /* 0x000001d41c177824 */ /* 0x001fe200078e02ff */
[----:B-1----:R-:W-:-:S04]  /*a0390*/  IADD3 R4, P5, R14, R2, RZ ;  /* 0x000000020e047210 */ /* 0x002fc80007fbe0ff */
[----:B------:R-:W-:-:S05]  /*a03a0*/  LEA.HI.X.SX32 R5, R23, R3, 0x1, P5 ;  /* 0x0000000317057211 */ /* 0x000fca00028f0eff */
[----:B------:R0:W-:Y:S01]  /*a03b0*/  STL.64 [R1+0x448], R4 ;  /* 0x0004480401007387 */ /* 0x0001e20000100a00 */
[----:B-----5:R-:W-:Y:S01]  /*a03c0*/  F2FP.PACK_AB R16, R16, R18 ;  /* 0x000000121010723e */ /* 0x020fe200000000ff */
[C---:B------:R-:W-:Y:S02]  /*a03d0*/  IMAD R18, R28.reuse, 0x1d5, RZ ;  /* 0x000001d51c127824 */ /* 0x040fe400078e02ff */
[C---:B------:R-:W-:Y:S02]  /*a03e0*/  IMAD R14, R28.reuse, 0x3ac, RZ ;  /* 0x000003ac1c0e7824 */ /* 0x040fe400078e02ff */
[C---:B------:R-:W-:Y:S02]  /*a03f0*/  IMAD R15, R28.reuse, 0x3ae, RZ ;  /* 0x000003ae1c0f7824 */ /* 0x040fe400078e02ff */
[----:B------:R-:W-:Y:S01]  /*a0400*/  IMAD R21, R28, 0x1d7, RZ ;  /* 0x000001d71c157824 */ /* 0x000fe200078e02ff */
[----:B----4-:R-:W-:Y:S01]  /*a0410*/  F2FP.PACK_AB R12, R12, R13 ;  /* 0x0000000d0c0c723e */ /* 0x010fe200000000ff */
[----:B------:R-:W-:-:S05]  /*a0420*/  IMAD R13, R28, 0x3aa, RZ ;  /* 0x000003aa1c0d7824 */ /* 0x000fca00078e02ff */
[----:B0-----:R-:W-:Y:S01]  /*a0430*/  IADD3 R4, P5, R13, R2, RZ ;  /* 0x000000020d047210 */ /* 0x001fe20007fbe0ff */
[----:B------:R-:W-:-:S03]  /*a0440*/  F2FP.PACK_AB R13, R17, R6 ;  /* 0x00000006110d723e */ /* 0x000fc600000000ff */
[----:B------:R-:W-:Y:S02]  /*a0450*/  LEA.HI.X.SX32 R5, R18, R3, 0x1, P5 ;  /* 0x0000000312057211 */ /* 0x000fe400028f0eff */
[----:B--2---:R-:W-:Y:S01]  /*a0460*/  F2FP.PACK_AB R17, R24, R25 ;  /* 0x000000191811723e */ /* 0x004fe200000000ff */
[----:B------:R-:W2:Y:S01]  /*a0470*/  LDL.LU R6, [R1+0x14e0] ;  /* 0x0014e00001067983 */ /* 0x000ea20000300800 */
[----:B------:R-:W2:Y:S02]  /*a0480*/  LDL.LU R25, [R1+0x14dc] ;  /* 0x0014dc0001197983 */ /* 0x000ea40000300800 */
[----:B------:R0:W-:Y:S02]  /*a0490*/  STL.64 [R1+0x440], R4 ;  /* 0x0004400401007387 */ /* 0x0001e40000100a00 */
[----:B------:R-:W-:Y:S01]  /*a04a0*/  IMAD R24, R28, 0x1d6, RZ ;  /* 0x000001d61c187824 */ /* 0x000fe200078e02ff */
[----:B0-----:R-:W-:Y:S01]  /*a04b0*/  IADD3 R4, P5, R14, R2, RZ ;  /* 0x000000020e047210 */ /* 0x001fe20007fbe0ff */
[----:B---3--:R-:W-:-:S02]  /*a04c0*/  F2FP.PACK_AB R14, R19, R7 ;  /* 0x00000007130e723e */ /* 0x008fc400000000ff */
[----:B------:R-:W3:Y:S01]  /*a04d0*/  LDL.LU R7, [R1+0x14e8] ;  /* 0x0014e80001077983 */ /* 0x000ee20000300800 */
[----:B------:R-:W-:Y:S02]  /*a04e0*/  LEA.HI.X.SX32 R5, R24, R3, 0x1, P5 ;  /* 0x0000000318057211 */ /* 0x000fe400028f0eff */
[----:B------:R-:W3:Y:S03]  /*a04f0*/  LDL.LU R24, [R1+0x14e4] ;  /* 0x0014e40001187983 */ /* 0x000ee60000300800 */
[----:B------:R0:W-:Y:S01]  /*a0500*/  STL.64 [R1+0x438], R4 ;  /* 0x0004380401007387 */ /* 0x0001e20000100a00 */
[----:B------:R-:W-:Y:S01]  /*a0510*/  IMAD R19, R28, 0x3b0, RZ ;  /* 0x000003b01c137824 */ /* 0x000fe200078e02ff */
[----:B------:R-:W-:Y:S02]  /*a0520*/  F2FP.PACK_AB R18, R27, R29 ;  /* 0x0000001d1b12723e */ /* 0x000fe400000000ff */
[----:B------:R-:W4:Y:S01]  /*a0530*/  LDL.LU R27, [R1+0x14f0] ;  /* 0x0014f000011b7983 */ /* 0x000f220000300800 */
[----:B------:R-:W4:Y:S01]  /*a0540*/  LDL.LU R29, [R1+0x14ec] ;  /* 0x0014ec00011d7983 */ /* 0x000f220000300800 */
[----:B0-----:R-:W-:-:S04]  /*a0550*/  IADD3 R4, P5, R15, R2, RZ ;  /* 0x000000020f047210 */ /* 0x001fc80007fbe0ff */
[----:B------:R-:W-:Y:S01]  /*a0560*/  LEA.HI.X.SX32 R5, R21, R3, 0x1, P5 ;  /* 0x0000000315057211 */ /* 0x000fe200028f0eff */
[----:B------:R-:W-:-:S04]  /*a0570*/  F2FP.PACK_AB R15, R11, R8 ;  /* 0x000000080b0f723e */ /* 0x000fc800000000ff */
[----:B------:R0:W-:Y:S01]  /*a0580*/  STL.64 [R1+0x430], R4 ;  /* 0x0004300401007387 */ /* 0x0001e20000100a00 */
[----:B------:R-:W5:Y:S01]  /*a0590*/  LDL.LU R8, [R1+0x14f8] ;  /* 0x0014f80001087983 */ /* 0x000f620000300800 */
[----:B0-----:R-:W-:Y:S01]  /*a05a0*/  IADD3 R4, P5, R19, R2, RZ ;  /* 0x0000000213047210 */ /* 0x001fe20007fbe0ff */
[----:B------:R-:W-:Y:S02]  /*a05b0*/  F2FP.PACK_AB R19, R9, R26 ;  /* 0x0000001a0913723e */ /* 0x000fe400000000ff */
[----:B------:R-:W5:Y:S01]  /*a05c0*/  LDL.LU R26, [R1+0x14f4] ;  /* 0x0014f400011a7983 */ /* 0x000f620000300800 */
[C---:B------:R-:W-:Y:S02]  /*a05d0*/  IMAD R9, R28.reuse, 0x1d8, RZ ;  /* 0x000001d81c097824 */ /* 0x040fe400078e02ff */
[C---:B------:R-:W-:Y:S02]  /*a05e0*/  IMAD R20, R28.reuse, 0x3b2, RZ ;  /* 0x000003b21c147824 */ /* 0x040fe400078e02ff */
[----:B------:R-:W5:Y:S01]  /*a05f0*/  LDL.LU R11, [R1+0x151c] ;  /* 0x00151c00010b7983 */ /* 0x000f620000300800 */
[----:B------:R-:W-:Y:S01]  /*a0600*/  LEA.HI.X.SX32 R5, R9, R3, 0x1, P5 ;  /* 0x0000000309057211 */ /* 0x000fe200028f0eff */
[C---:B------:R-:W-:Y:S01]  /*a0610*/  IMAD R22, R28.reuse, 0x1d9, RZ ;  /* 0x000001d91c167824 */ /* 0x040fe200078e02ff */
[----:B------:R-:W-:Y:S04]  /*a0620*/  STS.128 [R0+0x280], R16 ;  /* 0x0002801000007388 */ /* 0x000fe80000000c00 */
[----:B------:R0:W-:Y:S01]  /*a0630*/  STL.64 [R1+0x428], R4 ;  /* 0x0004280401007387 */ /* 0x0001e20000100a00 */
[----:B------:R-:W-:Y:S01]  /*a0640*/  IMAD R21, R28, 0x3b4, RZ ;  /* 0x000003b41c157824 */ /* 0x000fe200078e02ff */
[----:B0-----:R-:W-:-:S02]  /*a0650*/  IADD3 R4, P5, R20, R2, RZ ;  /* 0x0000000214047210 */ /* 0x001fc40007fbe0ff */
[----:B------:R-:W5:Y:S02]  /*a0660*/  LDL.LU R19, [R1+0x1520] ;  /* 0x0015200001137983 */ /* 0x000f640000300800 */
[----:B------:R-:W-:-:S05]  /*a0670*/  LEA.HI.X.SX32 R5, R22, R3, 0x1, P5 ;  /* 0x0000000316057211 */ /* 0x000fca00028f0eff */
[----:B------:R0:W-:Y:S01]  /*a0680*/  STL.64 [R1+0x420], R4 ;  /* 0x0004200401007387 */ /* 0x0001e20000100a00 */
[----:B------:R-:W5:Y:S02]  /*a0690*/  LDL.LU R17, [R1+0x1528] ;  /* 0x0015280001117983 */ /* 0x000f640000300800 */
[----:B------:R-:W5:Y:S01]  /*a06a0*/  LDL.LU R18, [R1+0x1524] ;  /* 0x0015240001127983 */ /* 0x000f620000300800 */
[----:B------:R1:W-:Y:S01]  /*a06b0*/  STS.128 [R0+0x200], R12 ;  /* 0x0002000c00007388 */ /* 0x0003e20000000c00 */
[----:B------:R-:W5:Y:S01]  /*a06c0*/  LDL.LU R9, [R1+0x1530] ;  /* 0x0015300001097983 */ /* 0x000f620000300800 */
[----:B0-----:R-:W-:Y:S01]  /*a06d0*/  IADD3 R4, P5, R21, R2, RZ ;  /* 0x0000000215047210 */ /* 0x001fe20007fbe0ff */
[C---:B-1----:R-:W-:Y:S02]  /*a06e0*/  IMAD R12, R28.reuse, 0x3b6, RZ ;  /* 0x000003b61c0c7824 */ /* 0x042fe400078e02ff */
[C---:B------:R-:W-:Y:S02]  /*a06f0*/  IMAD R14, R28.reuse, 0x1db, RZ ;  /* 0x000001db1c0e7824 */ /* 0x040fe400078e02ff */
[----:B------:R-:W-:Y:S01]  /*a0700*/  IMAD R13, R28, 0x3b8, RZ ;  /* 0x000003b81c0d7824 */ /* 0x000fe200078e02ff */
[----:B--2---:R-:W-:Y:S01]  /*a0710*/  F2FP.PACK_AB R20, R6, R25 ;  /* 0x000000190614723e */ /* 0x004fe200000000ff */
[----:B------:R-:W-:-:S05]  /*a0720*/  IMAD R25, R28, 0x1da, RZ ;  /* 0x000001da1c197824 */ /* 0x000fca00078e02ff */
[-C--:B------:R-:W-:Y:S02]  /*a0730*/  LEA.HI.X.SX32 R5, R25, R3.reuse, 0x1, P5 ;  /* 0x0000000319057211 */ /* 0x080fe400028f0eff */
[----:B------:R-:W2:Y:S03]  /*a0740*/  LDL.LU R25, [R1+0x152c] ;  /* 0x00152c0001197983 */ /* 0x000ea60000300800 */
[----:B------:R0:W-:Y:S02]  /*a0750*/  STL.64 [R1+0x408], R4 ;  /* 0x0004080401007387 */ /* 0x0001e40000100a00 */
[----:B------:R-:W2:Y:S01]  /*a0760*/  LDL.LU R6, [R1+0x1538] ;  /* 0x0015380001067983 */ /* 0x000ea20000300800 */
[----:B---3--:R-:W-:Y:S02]  /*a0770*/  F2FP.PACK_AB R21, R7, R24 ;  /* 0x000000180715723e */ /* 0x008fe400000000ff */
[----:B------:R-:W3:Y:S01]  /*a0780*/  LDL.LU R24, [R1+0x1534] ;  /* 0x0015340001187983 */ /* 0x000ee20000300800 */
[----:B0-----:R-:W-:Y:S01]  /*a0790*/  IADD3 R4, P5, R12, R2, RZ ;  /* 0x000000020c047210 */ /* 0x001fe20007fbe0ff */
[----:B------:R-:W3:Y:S03]  /*a07a0*/  LDL.LU R7, [R1+0x1560] ;  /* 0x0015600001077983 */ /* 0x000ee60000300800 */
[----:B------:R-:W-:-:S02]  /*a07b0*/  LEA.HI.X.SX32 R5, R14, R3, 0x1, P5 ;  /* 0x000000030e057211 */ /* 0x000fc400028f0eff */
[----:B----4-:R-:W-:Y:S01]  /*a07c0*/  F2FP.PACK_AB R22, R27, R29 ;  /* 0x0000001d1b16723e */ /* 0x010fe200000000ff */
[----:B------:R-:W-:Y:S01]  /*a07d0*/  IMAD R29, R28, 0x1dc, RZ ;  /* 0x000001dc1c1d7824 */ /* 0x000fe200078e02ff */
[----:B------:R-:W4:Y:S01]  /*a07e0*/  LDL.LU R27, [R1+0x155c] ;  /* 0x00155c00011b7983 */ /* 0x000f220000300800 */
[----:B------:R0:W-:Y:S02]  /*a07f0*/  STL.64 [R1+0x400], R4 ;  /* 0x0004000401007387 */ /* 0x0001e40000100a00 */
[----:B0-----:R-:W-:-:S04]  /*a0800*/  IADD3 R4, P5, R13, R2, RZ ;  /* 0x000000020d047210 */ /* 0x001fc80007fbe0ff */
[----:B------:R-:W-:Y:S02]  /*a0810*/  LEA.HI.X.SX32 R5, R29, R3, 0x1, P5 ;  /* 0x000000031d057211 */ /* 0x000fe400028f0eff */
[----:B-----5:R-:W-:Y:S02]  /*a0820*/  F2FP.PACK_AB R23, R8, R26 ;  /* 0x0000001a0817723e */ /* 0x020fe400000000ff */
[----:B------:R-:W5:Y:S01]  /*a0830*/  LDL.LU R8, [R1+0x1564] ;  /* 0x0015640001087983 */ /* 0x000f620000300800 */
[----:B------:R-:W5:Y:S02]  /*a0840*/  LDL.LU R26, [R1+0x1570] ;  /* 0x00157000011a7983 */ /* 0x000f640000300800 */
[----:B------:R-:W5:Y:S02]  /*a0850*/  LDL.LU R29, [R1+0x156c] ;  /* 0x00156c00011d7983 */ /* 0x000f640000300800 */
[C---:B------:R-:W-:Y:S02]  /*a0860*/  IMAD R12, R28.reuse, 0x3ba, RZ ;  /* 0x000003ba1c0c7824 */ /* 0x040fe400078e02ff */
[C---:B------:R-:W-:Y:S01]  /*a0870*/  IMAD R15, R28.reuse, 0x1dd, RZ ;  /* 0x000001dd1c0f7824 */ /* 0x040fe200078e02ff */
[----:B------:R0:W-:Y:S04]  /*a0880*/  STL.64 [R1+0x3f8], R4 ;  /* 0x0003f80401007387 */ /* 0x0001e80000100a00 */
[----:B------:R1:W-:Y:S01]  /*a0890*/  STS.128 [R0+0x300], R20 ;  /* 0x0003001400007388 */ /* 0x0003e20000000c00 */
[----:B------:R-:W-:Y:S01]  /*a08a0*/  IMAD R13, R28, 0x3bc, RZ ;  /* 0x000003bc1c0d7824 */ /* 0x000fe200078e02ff */
[----:B0-----:R-:W-:-:S04]  /*a08b0*/  IADD3 R4, P5, R12, R2, RZ ;  /* 0x000000020c047210 */ /* 0x001fc80007fbe0ff */
[----:B------:R-:W-:Y:S01]  /*a08c0*/  LEA.HI.X.SX32 R5, R15, R3, 0x1, P5 ;  /* 0x000000030f057211 */ /* 0x000fe200028f0eff */
[----:B-1----:R-:W5:Y:S01]  /*a08d0*/  LDL.LU R22, [R1+0x1568] ;  /* 0x0015680001167983 */ /* 0x002f620000300800 */
[----:B------:R-:W-:Y:S01]  /*a08e0*/  F2FP.PACK_AB R12, R19, R11 ;  /* 0x0000000b130c723e */ /* 0x000fe200000000ff */
[----:B------:R-:W5:Y:S02]  /*a08f0*/  LDL.LU R23, [R1+0x1578] ;  /* 0x0015780001177983 */ /* 0x000f640000300800 */
[----:B------:R-:W5:Y:S01]  /*a0900*/  LDL.LU R11, [R1+0x1574] ;  /* 0x00157400010b7983 */ /* 0x000f620000300800 */
[----:B------:R0:W-:Y:S01]  /*a0910*/  STL.64 [R1+0x3f0], R4 ;  /* 0x0003f00401007387 */ /* 0x0001e20000100a00 */
[C---:B------:R-:W-:Y:S02]  /*a0920*/  IMAD R19, R28.reuse, 0x1de, RZ ;  /* 0x000001de1c137824 */ /* 0x040fe400078e02ff */
[----:B------:R-:W-:Y:S01]  /*a0930*/  IMAD R14, R28, 0x3be, RZ ;  /* 0x000003be1c0e7824 */ /* 0x000fe200078e02ff */
[----:B0-----:R-:W-:-:S04]  /*a0940*/  IADD3 R4, P5, R13, R2, RZ ;  /* 0x000000020d047210 */ /* 0x001fc80007fbe0ff */
[----:B------:R-:W-:Y:S01]  /*a0950*/  LEA.HI.X.SX32 R5, R19, R3, 0x1, P5 ;  /* 0x0000000313057211 */ /* 0x000fe200028f0eff */
[----:B------:R-:W-:Y:S02]  /*a0960*/  F2FP.PACK_AB R13, R17, R18 ;  /* 0x00000012110d723e */ /* 0x000fe400000000ff */
[C---:B------:R-:W-:Y:S02]  /*a0970*/  IMAD R18, R28.reuse, 0x1df, RZ ;  /* 0x000001df1c127824 */ /* 0x040fe400078e02ff */
[----:B------:R0:W-:Y:S01]  /*a0980*/  STL.64 [R1+0x3b0], R4 ;  /* 0x0003b00401007387 */ /* 0x0001e20000100a00 */
[----:B------:R-:W-:Y:S01]  /*a0990*/  IMAD R16, R28, 0x3c0, RZ ;  /* 0x000003c01c107824 */ /* 0x000fe200078e02ff */
[----:B0-----:R-:W-:-:S04]  /*a09a0*/  IADD3 R4, P5, R14, R2, RZ ;  /* 0x000000020e047210 */ /* 0x001fc80007fbe0ff */
[----:B------:R-:W-:Y:S02]  /*a09b0*/  LEA.HI.X.SX32 R5, R18, R3, 0x1, P5 ;  /* 0x0000000312057211 */ /* 0x000fe400028f0eff */
[----:B--2---:R-:W-:Y:S02]  /*a09c0*/  F2FP.PACK_AB R14, R9, R25 ;  /* 0x00000019090e723e */ /* 0x004fe400000000ff */
[----:B------:R-:W2:Y:S01]  /*a09d0*/  LDL.LU R9, [R1+0x159c] ;  /* 0x00159c0001097983 */ /* 0x000ea20000300800 */
[----:B------:R-:W2:Y:S02]  /*a09e0*/  LDL.LU R25, [R1+0x1594] ;  /* 0x0015940001197983 */ /* 0x000ea40000300800 */
[----:B------:R0:W-:Y:S01]  /*a09f0*/  STL.64 [R1+0x3e8], R4 ;  /* 0x0003e80401007387 */ /* 0x0001e20000100a00 */
[----:B---3--:R-:W-:Y:S01]  /*a0a00*/  F2FP.PACK_AB R15, R6, R24 ;  /* 0x00000018060f723e */ /* 0x008fe200000000ff */
[----:B------:R-:W-:Y:S01]  /*a0a10*/  IMAD R24, R28, 0x1e0, RZ ;  /* 0x000001e01c187824 */ /* 0x000fe200078e02ff */
[----:B------:R-:W3:Y:S01]  /*a0a20*/  LDL.LU R6, [R1+0x15a8] ;  /* 0x0015a80001067983 */ /* 0x000ee20000300800 */
[----:B0-----:R-:W-:-:S04]  /*a0a30*/  IADD3 R4, P5, R16, R2, RZ ;  /* 0x0000000210047210 */ /* 0x001fc80007fbe0ff */
[----:B------:R-:W-:Y:S02]  /*a0a40*/  LEA.HI.X.SX32 R5, R24, R3, 0x1, P5 ;  /* 0x0000000318057211 */ /* 0x000fe400028f0eff */
[----:B----4-:R-:W-:Y:S02]  /*a0a50*/  F2FP.PACK_AB R16, R7, R27 ;  /* 0x0000001b0710723e */ /* 0x010fe400000000ff */
[----:B------:R-:W3:Y:S01]  /*a0a60*/  LDL.LU R7, [R1+0x15a4] ;  /* 0x0015a40001077983 */ /* 0x000ee20000300800 */
[----:B------:R-:W4:Y:S02]  /*a0a70*/  LDL.LU R27, [R1+0x15b0] ;  /* 0x0015b000011b7983 */ /* 0x000f240000300800 */
[----:B------:R0:W-:Y:S02]  /*a0a80*/  STL.64 [R1+0x3e0], R4 ;  /* 0x0003e00401007387 */ /* 0x0001e40000100a00 */
[----:B------:R-:W4:Y:S01]  /*a0a90*/  LDL.LU R24, [R1+0x15ac] ;  /* 0x0015ac0001187983 */ /* 0x000f220000300800 */
[----:B-----5:R-:W-:-:S02]  /*a0aa0*/  F2FP.PACK_AB R18, R26, R29 ;  /* 0x0000001d1a12723e */ /* 0x020fc400000000ff */
[----:B------:R-:W5:Y:S01]  /*a0ab0*/  LDL.LU R26, [R1+0x15b8] ;  /* 0x0015b800011a7983 */ /* 0x000f620000300800 */
[----:B------:R-:W5:Y:S02]  /*a0ac0*/  LDL.LU R29, [R1+0x15b4] ;  /* 0x0015b400011d7983 */ /* 0x000f640000300800 */
[C---:B------:R-:W-:Y:S02]  /*a0ad0*/  IMAD R17, R28.reuse, 0x3c2, RZ ;  /* 0x000003c21c117824 */ /* 0x040fe400078e02ff */
[----:B------:R-:W-:-:S03]  /*a0ae0*/  IMAD R21, R28, 0x1e1, RZ ;  /* 0x000001e11c157824 */ /* 0x000fc600078e02ff */
[----:B0-----:R-:W-:Y:S01]  /*a0af0*/  IADD3 R4, P5, R17, R2, RZ ;  /* 0x0000000211047210 */ /* 0x001fe20007fbe0ff */
[----:B------:R-:W-:-:S03]  /*a0b00*/  IMAD R19, R28, 0x3c4, RZ ;  /* 0x000003c41c137824 */ /* 0x000fc600078e02ff */
[----:B------:R-:W-:-:S05]  /*a0b10*/  LEA.HI.X.SX32 R5, R21, R3, 0x1, P5 ;  /* 0x0000000315057211 */ /* 0x000fca00028f0eff */
[----:B------:R0:W-:Y:S01]  /*a0b20*/  STL.64 [R1+0x3d8], R4 ;  /* 0x0003d80401007387 */ /* 0x0001e20000100a00 */
[----:B------:R-:W-:Y:S01]  /*a0b30*/  F2FP.PACK_AB R17, R22, R8 ;  /* 0x000000081611723e */ /* 0x000fe200000000ff */
[C---:B------:R-:W-:Y:S02]  /*a0b40*/  IMAD R8, R28.reuse, 0x1e2, RZ ;  /* 0x000001e21c087824 */ /* 0x040fe400078e02ff */
[----:B------:R-:W-:Y:S01]  /*a0b50*/  IMAD R20, R28, 0x3c6, RZ ;  /* 0x000003c61c147824 */ /* 0x000fe200078e02ff */
[----:B0-----:R-:W-:-:S04]  /*a0b60*/  IADD3 R4, P5, R19, R2, RZ ;  /* 0x0000000213047210 */ /* 0x001fc80007fbe0ff */
[----:B------:R-:W-:Y:S01]  /*a0b70*/  LEA.HI.X.SX32 R5, R8, R3, 0x1, P5 ;  /* 0x0000000308057211 */ /* 0x000fe200028f0eff */
[----:B------:R-:W-:-:S04]  /*a0b80*/  IMAD R22, R28, 0x1e3, RZ ;  /* 0x000001e31c167824 */ /* 0x000fc800078e02ff */
        /* <DEDUP_REMOVED lines=13> */
[C---:B-1----:R-:W-:Y:S01]  /*a0c60*/  IMAD R12, R28.reuse, 0x3ca, RZ ;  /* 0x000003ca1c0c7824 */ /* 0x042fe200078e02ff */
[----:B------:R-:W5:Y:S01]  /*a0c70*/  LDL.LU R11, [R1+0x1608] ;  /* 0x00160800010b7983 */ /* 0x000f620000300800 */
[C---:B------:R-:W-:Y:S02]  /*a0c80*/  IMAD R14, R28.reuse, 0x1e5, RZ ;  /* 0x000001e51c0e7824 */ /* 0x040fe400078e02ff */
[C---:B------:R-:W-:Y:S01]  /*a0c90*/  IMAD R13, R28.reuse, 0x3cc, RZ ;  /* 0x000003cc1c0d7824 */ /* 0x040fe200078e02ff */
[----:B--2---:R-:W-:Y:S01]  /*a0ca0*/  F2FP.PACK_AB R20, R9, R25 ;  /* 0x000000190914723e */ /* 0x004fe200000000ff */
[----:B------:R-:W-:-:S05]  /*a0cb0*/  IMAD R25, R28, 0x1e4, RZ ;  /* 0x000001e41c197824 */ /* 0x000fca00078e02ff */
[----:B------:R-:W-:-:S05]  /*a0cc0*/  LEA.HI.X.SX32 R5, R25, R3, 0x1, P5 ;  /* 0x0000000319057211 */ /* 0x000fca00028f0eff */
[----:B------:R0:W-:Y:S01]  /*a0cd0*/  STL.64 [R1+0x398], R4 ;  /* 0x0003980401007387 */ /* 0x0001e20000100a00 */
[----:B------:R-:W2:Y:S02]  /*a0ce0*/  LDL.LU R25, [R1+0x1604] ;  /* 0x0016040001197983 */ /* 0x000ea40000300800 */
[----:B------:R-:W2:Y:S01]  /*a0cf0*/  LDL.LU R8, [R1+0x15f0] ;  /* 0x0015f00001087983 */ /* 0x000ea20000300800 */
[----:B0-----:R-:W-:Y:S02]  /*a0d00*/  IADD3 R4, P5, R12, R2, RZ ;  /* 0x000000020c047210 */ /* 0x001fe40007fbe0ff */
[----:B----4-:R-:W-:Y:S02]  /*a0d10*/  F2FP.PACK_AB R22, R27, R24 ;  /* 0x000000181b16723e */ /* 0x010fe400000000ff */
[----:B------:R-:W4:Y:S01]  /*a0d20*/  LDL.LU R24, [R1+0x15ec] ;  /* 0x0015ec0001187983 */ /* 0x000f220000300800 */
[----:B------:R-:W-:Y:S02]  /*a0d30*/  LEA.HI.X.SX32 R5, R14, R3, 0x1, P5 ;  /* 0x000000030e057211 */ /* 0x000fe400028f0eff */
[----:B---3--:R-:W-:-:S03]  /*a0d40*/  F2FP.PACK_AB R21, R6, R7 ;  /* 0x000000070615723e */ /* 0x008fc600000000ff */
[----:B------:R0:W-:Y:S01]  /*a0d50*/  STL.64 [R1+0x390], R4 ;  /* 0x0003900401007387 */ /* 0x0001e20000100a00 */
[----:B------:R-:W-:Y:S01]  /*a0d60*/  IMAD R12, R28, 0x3ce, RZ ;  /* 0x000003ce1c0c7824 */ /* 0x000fe200078e02ff */
[----:B0-----:R-:W-:Y:S02]  /*a0d70*/  IADD3 R4, P5, R13, R2, RZ ;  /* 0x000000020d047210 */ /* 0x001fe40007fbe0ff */
[----:B------:R-:W3:Y:S01]  /*a0d80*/  LDL.LU R13, [R1+0x15dc] ;  /* 0x0015dc00010d7983 */ /* 0x000ee20000300800 */
[----:B------:R-:W2:Y:S02]  /*a0d90*/  LDL.LU R9, [R1+0x1610] ;  /* 0x0016100001097983 */ /* 0x000ea40000300800 */
[----:B------:R-:W2:Y:S02]  /*a0da0*/  LDL.LU R6, [R1+0x160c] ;  /* 0x00160c0001067983 */ /* 0x000ea40000300800 */
[----:B------:R-:W2:Y:S01]  /*a0db0*/  LDL.LU R7, [R1+0x15f8] ;  /* 0x0015f80001077983 */ /* 0x000ea20000300800 */
[----:B-----5:R-:W-:Y:S01]  /*a0dc0*/  F2FP.PACK_AB R23, R26, R29 ;  /* 0x0000001d1a17723e */ /* 0x020fe200000000ff */
[----:B------:R-:W-:Y:S01]  /*a0dd0*/  IMAD R26, R28, 0x1e6, RZ ;  /* 0x000001e61c1a7824 */ /* 0x000fe200078e02ff */
[----:B------:R-:W5:Y:S01]  /*a0de0*/  LDL.LU R29, [R1+0x15f4] ;  /* 0x0015f400011d7983 */ /* 0x000f620000300800 */
[----:B------:R-:W2:Y:S03]  /*a0df0*/  LDL.LU R27, [R1+0x1618] ;  /* 0x00161800011b7983 */ /* 0x000ea60000300800 */
[----:B------:R-:W-:-:S02]  /*a0e00*/  LEA.HI.X.SX32 R5, R26, R3, 0x1, P5 ;  /* 0x000000031a057211 */ /* 0x000fc400028f0eff */
[----:B------:R-:W2:Y:S03]  /*a0e10*/  LDL.LU R26, [R1+0x1614] ;  /* 0x00161400011a7983 */ /* 0x000ea60000300800 */
[----:B------:R0:W-:Y:S02]  /*a0e20*/  STL.64 [R1+0x3a8], R4 ;  /* 0x0003a80401007387 */ /* 0x0001e40000100a00 */
[----:B0-----:R-:W-:Y:S02]  /*a0e30*/  IADD3 R4, P5, R12, R2, RZ ;  /* 0x000000020c047210 */ /* 0x001fe40007fbe0ff */
[----:B------:R-:W3:Y:S01]  /*a0e40*/  LDL.LU R12, [R1+0x15e0] ;  /* 0x0015e000010c7983 */ /* 0x000ee20000300800 */
        /* <DEDUP_REMOVED lines=9> */
[----:B------:R-:W-:Y:S01]  /*a0ee0*/  IMAD R14, R28, 0x3d4, RZ ;  /* 0x000003d41c0e7824 */ /* 0x000fe200078e02ff */
[----:B------:R-:W-:Y:S01]  /*a0ef0*/  F2FP.PACK_AB R16, R16, R18 ;  /* 0x000000121010723e */ /* 0x000fe200000000ff */
[C---:B------:R-:W-:Y:S02]  /*a0f00*/  IMAD R18, R28.reuse, 0x1e9, RZ ;  /* 0x000001e91c127824 */ /* 0x040fe400078e02ff */
[C---:B------:R-:W-:Y:S02]  /*a0f10*/  IMAD R15, R28.reuse, 0x3d6, RZ ;  /* 0x000003d61c0f7824 */ /* 0x040fe400078e02ff */
[C---:B------:R-:W-:Y:S02]  /*a0f20*/  IMAD R21, R28.reuse, 0x1eb, RZ ;  /* 0x000001eb1c157824 */ /* 0x040fe400078e02ff */
[----:B------:R-:W-:Y:S01]  /*a0f30*/  IMAD R20, R28, 0x3da, RZ ;  /* 0x000003da1c147824 */ /* 0x000fe200078e02ff */
[----:B---3--:R-:W-:Y:S01]  /*a0f40*/  F2FP.PACK_AB R12, R12, R13 ;  /* 0x0000000d0c0c723e */ /* 0x008fe200000000ff */
[----:B------:R-:W-:-:S05]  /*a0f50*/  IMAD R13, R28, 0x3d2, RZ ;  /* 0x000003d21c0d7824 */ /* 0x000fca00078e02ff */
[----:B0-----:R-:W-:Y:S01]  /*a0f60*/  IADD3 R4, P5, R13, R2, RZ ;  /* 0x000000020d047210 */ /* 0x001fe20007fbe0ff */
[----:B------:R-:W-:-:S03]  /*a0f70*/  F2FP.PACK_AB R13, R17, R19 ;  /* 0x00000013110d723e */ /* 0x000fc600000000ff */
[----:B------:R-:W-:Y:S02]  /*a0f80*/  LEA.HI.X.SX32 R5, R18, R3, 0x1, P5 ;  /* 0x0000000312057211 */ /* 0x000fe400028f0eff */
[----:B--2---:R-:W-:Y:S01]  /*a0f90*/  F2FP.PACK_AB R17, R11, R25 ;  /* 0x000000190b11723e */ /* 0x004fe200000000ff */
[----:B------:R-:W-:Y:S02]  /*a0fa0*/  IMAD R25, R28, 0x1ea, RZ ;  /* 0x000001ea1c197824 */ /* 0x000fe400078e02ff */
[----:B------:R0:W-:Y:S01]  /*a0fb0*/  STL.64 [R1+0x380], R4 ;  /* 0x0003800401007387 */ /* 0x0001e20000100a00 */
[----:B------:R-:W2:Y:S01]  /*a0fc0*/  LDL.LU R23, [R1+0x161c] ;  /* 0x00161c0001177983 */ /* 0x000ea20000300800 */
[----:B0-----:R-:W-:Y:S01]  /*a0fd0*/  IADD3 R4, P5, R14, R2, RZ ;  /* 0x000000020e047210 */ /* 0x001fe20007fbe0ff */
[----:B----4-:R-:W-:Y:S02]  /*a0fe0*/  F2FP.PACK_AB R14, R8, R24 ;  /* 0x00000018080e723e */ /* 0x010fe400000000ff */
[----:B------:R-:W3:Y:S01]  /*a0ff0*/  LDL.LU R24, [R1+0x1628] ;  /* 0x0016280001187983 */ /* 0x000ee20000300800 */
[----:B------:R-:W-:-:S02]  /*a1000*/  LEA.HI.X.SX32 R5, R25, R3, 0x1, P5 ;  /* 0x0000000319057211 */ /* 0x000fc400028f0eff */
[----:B------:R-:W3:Y:S03]  /*a1010*/  LDL.LU R25, [R1+0x1624] ;  /* 0x0016240001197983 */ /* 0x000ee60000300800 */
[----:B------:R0:W-:Y:S01]  /*a1020*/  STL.64 [R1+0x3a0], R4 ;  /* 0x0003a00401007387 */ /* 0x0001e20000100a00 */
[----:B------:R-:W-:Y:S02]  /*a1030*/  IMAD R19, R28, 0x3d8, RZ ;  /* 0x000003d81c137824 */ /* 0x000fe400078e02ff */
[----:B------:R-:W4:Y:S02]  /*a1040*/  LDL.LU R11, [R1+0xe84] ;  /* 0x000e8400010b7983 */ /* 0x000f240000300800 */
[----:B------:R-:W4:Y:S01]  /*a1050*/  LDL.LU R8, [R1+0x169c] ;  /* 0x00169c0001087983 */ /* 0x000f220000300800 */
[----:B0-----:R-:W-:-:S04]  /*a1060*/  IADD3 R4, P5, R15, R2, RZ ;  /* 0x000000020f047210 */ /* 0x001fc80007fbe0ff */
[----:B------:R-:W-:Y:S01]  /*a1070*/  LEA.HI.X.SX32 R5, R21, R3, 0x1, P5 ;  /* 0x0000000315057211 */ /* 0x000fe200028f0eff */
[----:B-----5:R-:W-:Y:S02]  /*a1080*/  F2FP.PACK_AB R15, R7, R29 ;  /* 0x0000001d070f723e */ /* 0x020fe400000000ff */
[----:B------:R-:W-:Y:S02]  /*a1090*/  IMAD R29, R28, 0x1ec, RZ ;  /* 0x000001ec1c1d7824 */ /* 0x000fe400078e02ff */
[----:B------:R0:W-:Y:S01]  /*a10a0*/  STL.64 [R1+0x3c8], R4 ;  /* 0x0003c80401007387 */ /* 0x0001e20000100a00 */
[----:B------:R-:W-:Y:S02]  /*a10b0*/  F2FP.PACK_AB R18, R9, R6 ;  /* 0x000000060912723e */ /* 0x000fe400000000ff */
[----:B------:R-:W5:Y:S02]  /*a10c0*/  LDL.LU R9, [R1+0x1630] ;  /* 0x0016300001097983 */ /* 0x000f640000300800 */
[----:B------:R-:W5:Y:S01]  /*a10d0*/  LDL.LU R6, [R1+0x162c] ;  /* 0x00162c0001067983 */ /* 0x000f620000300800 */
[----:B------:R-:W2:Y:S01]  /*a10e0*/  LDL.LU R7, [R1+0x1638] ;  /* 0x0016380001077983 */ /* 0x000ea20000300800 */
[----:B0-----:R-:W-:-:S04]  /*a10f0*/  IADD3 R4, P5, R19, R2, RZ ;  /* 0x0000000213047210 */ /* 0x001fc80007fbe0ff */
[----:B------:R-:W-:Y:S01]  /*a1100*/  LEA.HI.X.SX32 R5, R29, R3, 0x1, P5 ;  /* 0x000000031d057211 */ /* 0x000fe200028f0eff */
[----:B------:R-:W-:Y:S01]  /*a1110*/  F2FP.PACK_AB R19, R27, R26 ;  /* 0x0000001a1b13723e */ /* 0x000fe200000000ff */
[----:B------:R-:W-:Y:S04]  /*a1120*/  STS.128 [R0+0x500], R12 ;  /* 0x0005000c00007388 */ /* 0x000fe80000000c00 */
[----:B------:R0:W-:Y:S01]  /*a1130*/  STL.64 [R1+0x3c0], R4 ;  /* 0x0003c00401007387 */ /* 0x0001e20000100a00 */
[----:B------:R-:W2:Y:S01]  /*a1140*/  LDL.LU R27, [R1+0x1634] ;  /* 0x00163400011b7983 */ /* 0x000ea20000300800 */
[----:B0-----:R-:W-:Y:S02]  /*a1150*/  IADD3 R4, P5, R20, R2, RZ ;  /* 0x0000000214047210 */ /* 0x001fe40007fbe0ff */
[----:B------:R-:W2:Y:S01]  /*a1160*/  LDL.LU R20, [R1+0x1620] ;  /* 0x0016200001147983 */ /* 0x000ea20000300800 */
[----:B------:R-:W2:Y:S02]  /*a1170*/  LDL.LU R13, [R1+0xe88] ;  /* 0x000e8800010d7983 */ /* 0x000ea40000300800 */
[----:B------:R-:W2:Y:S02]  /*a1180*/  LDL.LU R15, [R1+0x16a4] ;  /* 0x0016a400010f7983 */ /* 0x000ea40000300800 */
[----:B------:R-:W-:-:S02]  /*a1190*/  IMAD R22, R28, 0x1ed, RZ ;  /* 0x000001ed1c167824 */ /* 0x000fc400078e02ff */
[----:B------:R-:W-:Y:S01]  /*a11a0*/  IMAD R21, R28, 0x3dc, RZ ;  /* 0x000003dc1c157824 */ /* 0x000fe200078e02ff */
[----:B------:R-:W3:Y:S01]  /*a11b0*/  LDL.LU R26, [R1+0xe80] ;  /* 0x000e8000011a7983 */ /* 0x000ee20000300800 */
[----:B------:R-:W3:Y:S01]  /*a11c0*/  LDL.LU R29, [R1+0x16ac] ;  /* 0x0016ac00011d7983 */ /* 0x000ee20000300800 */
[----:B------:R-:W-:Y:S01]  /*a11d0*/  LEA.HI.X.SX32 R5, R22, R3, 0x1, P5 ;  /* 0x0000000316057211 */ /* 0x000fe200028f0eff */
[----:B------:R-:W-:-:S04]  /*a11e0*/  IMAD R14, R28, 0x1ee, RZ ;  /* 0x000001ee1c0e7824 */ /* 0x000fc800078e02ff */
[----:B------:R0:W-:Y:S02]  /*a11f0*/  STL.64 [R1+0x3b8], R4 ;  /* 0x0003b80401007387 */ /* 0x0001e40000100a00 */
[----:B0-----:R-:W-:Y:S01]  /*a1200*/  IADD3 R4, P5, R21, R2, RZ ;  /* 0x0000000215047210 */ /* 0x001fe20007fbe0ff */
[C---:B------:R-:W-:Y:S01]  /*a1210*/  IMAD R12, R28.reuse, 0x3de, RZ ;  /* 0x000003de1c0c7824 */ /* 0x040fe200078e02ff */
[----:B------:R0:W-:Y:S02]  /*a1220*/  STS.128 [R0+0x580], R16 ;  /* 0x0005801000007388 */ /* 0x0001e40000000c00 */
[----:B0-----:R-:W-:Y:S02]  /*a1230*/  IMAD R16, R28, 0x1ef, RZ ;  /* 0x000001ef1c107824 */ /* 0x001fe400078e02ff */
[----:B--2---:R-:W-:-:S05]  /*a1240*/  FFMA R5, R15, 0.69314718246459960938, R13 ;  /* 0x3f3172180f057823 */ /* 0x004fca000000000d */
[----:B------:R0:W-:Y:S01]  /*a1250*/  STL [R1+0x2f0], R5 ;  /* 0x0002f00501007387 */ /* 0x0001e20000100800 */
[----:B---3--:R-:W-:Y:S02]  /*a1260*/  F2FP.PACK_AB R13, R24, R25 ;  /* 0x00000019180d723e */ /* 0x008fe400000000ff */
[----:B0-----:R-:W-:-:S05]  /*a1270*/  LEA.HI.X.SX32 R5, R14, R3, 0x1, P5 ;  /* 0x000000030e057211 */ /* 0x001fca00028f0eff */
[----:B------:R0:W-:Y:S01]  /*a1280*/  STL.64 [R1+0x378], R4 ;  /* 0x0003780401007387 */ /* 0x0001e20000100a00 */
[----:B------:R-:W2:Y:S02]  /*a1290*/  LDL.LU R24, [R1+0x1640] ;  /* 0x0016400001187983 */ /* 0x000ea40000300800 */
[----:B------:R-:W2:Y:S01]  /*a12a0*/  LDL.LU R25, [R1+0x163c] ;  /* 0x00163c0001197983 */ /* 0x000ea20000300800 */
[----:B0-----:R-:W-:-:S04]  /*a12b0*/  IADD3 R4, P5, R12, R2, RZ ;  /* 0x000000020c047210 */ /* 0x001fc80007fbe0ff */
[----:B------:R-:W-:-:S05]  /*a12c0*/  LEA.HI.X.SX32 R5, R16, R3, 0x1, P5 ;  /* 0x0000000310057211 */ /* 0x000fca00028f0eff */
[----:B------:R4:W-:Y:S01]  /*a12d0*/  STL.64 [R1+0x370], R4 ;  /* 0x0003700401007387 */ /* 0x0009e20000100a00 */
[----:B------:R-:W3:Y:S02]  /*a12e0*/  LDL.LU R21, [R1+0xe78] ;  /* 0x000e780001157983 */ /* 0x000ee40000300800 */
[----:B------:R-:W-:Y:S02]  /*a12f0*/  IMAD R15, R28, 0x3e0, RZ ;  /* 0x000003e01c0f7824 */ /* 0x000fe400078e02ff */
[----:B----4-:R-:W-:-:S05]  /*a1300*/  FFMA R5, R8, 0.69314718246459960938, R11 ;  /* 0x3f31721808057823 */ /* 0x010fca000000000b */
[----:B------:R0:W-:Y:S01]  /*a1310*/  STL [R1+0x2f4], R5 ;  /* 0x0002f40501007387 */ /* 0x0001e20000100800 */
[----:B------:R-:W3:Y:S02]  /*a1320*/  LDL.LU R22, [R1+0x16b0] ;  /* 0x0016b00001167983 */ /* 0x000ee40000300800 */
[----:B------:R-:W-:Y:S01]  /*a1330*/  IMAD R8, R28, 0x1f0, RZ ;  /* 0x000001f01c087824 */ /* 0x000fe200078e02ff */
[----:B------:R-:W-:Y:S02]  /*a1340*/  IADD3 R4, P5, R15, R2, RZ ;  /* 0x000000020f047210 */ /* 0x000fe40007fbe0ff */
[----:B------:R-:W-:Y:S01]  /*a1350*/  F2FP.PACK_AB R12, R20, R23 ;  /* 0x00000017140c723e */ /* 0x000fe200000000ff */
[----:B------:R-:W-:Y:S01]  /*a1360*/  IMAD R14, R28, 0x3e2, RZ ;  /* 0x000003e21c0e7824 */ /* 0x000fe200078e02ff */
[----:B------:R-:W4:Y:S01]  /*a1370*/  LDL.LU R20, [R1+0x1648] ;  /* 0x0016480001147983 */ /* 0x000f220000300800 */
[----:B------:R-:W4:Y:S02]  /*a1380*/  LDL.LU R23, [R1+0x1644] ;  /* 0x0016440001177983 */ /* 0x000f240000300800 */
[----:B------:R-:W4:Y:S01]  /*a1390*/  LDL.LU R11, [R1+0x1650] ;  /* 0x00165000010b7983 */ /* 0x000f220000300800 */
[----:B0-----:R-:W-:Y:S01]  /*a13a0*/  LEA.HI.X.SX32 R5, R8, R3, 0x1, P5 ;  /* 0x0000000308057211 */ /* 0x001fe200028f0eff */
[----:B------:R-:W-:-:S04]  /*a13b0*/  IMAD R18, R28, 0x1f1, RZ ;  /* 0x000001f11c127824 */ /* 0x000fc800078e02ff */
[----:B------:R0:W-:Y:S01]  /*a13c0*/  STL.64 [R1+0x368], R4 ;  /* 0x0003680401007387 */ /* 0x0001e20000100a00 */
[----:B------:R-:W4:Y:S02]  /*a13d0*/  LDL.LU R8, [R1+0x164c] ;  /* 0x00164c0001087983 */ /* 0x000f240000300800 */
[----:B------:R-:W-:Y:S01]  /*a13e0*/  IMAD R17, R28, 0x3e4, RZ ;  /* 0x000003e41c117824 */ /* 0x000fe200078e02ff */
[----:B0-----:R-:W-:Y:S01]  /*a13f0*/  IADD3 R4, P5, R14, R2, RZ ;  /* 0x000000020e047210 */ /* 0x001fe20007fbe0ff */
[----:B-----5:R-:W-:Y:S02]  /*a1400*/  F2FP.PACK_AB R14, R9, R6 ;  /* 0x00000006090e723e */ /* 0x020fe400000000ff */
[----:B------:R-:W5:Y:S01]  /*a1410*/  LDL.LU R9, [R1+0xe70] ;  /* 0x000e700001097983 */ /* 0x000f620000300800 */
[----:B------:R-:W5:Y:S01]  /*a1420*/  LDL.LU R6, [R1+0x16b8] ;  /* 0x0016b80001067983 */ /* 0x000f620000300800 */
[----:B------:R-:W-:Y:S01]  /*a1430*/  LEA.HI.X.SX32 R5, R18, R3, 0x1, P5 ;  /* 0x0000000312057211 */ /* 0x000fe200028f0eff */
[----:B------:R-:W-:Y:S01]  /*a1440*/  IMAD R19, R28, 0x1f2, RZ ;  /* 0x000001f21c137824 */ /* 0x000fe200078e02ff */
[----:B------:R-:W-:-:S03]  /*a1450*/  F2FP.PACK_AB R15, R7, R27 ;  /* 0x0000001b070f723e */ /* 0x000fc600000000ff */
[----:B------:R0:W-:Y:S01]  /*a1460*/  STL.64 [R1+0x350], R4 ;  /* 0x0003500401007387 */ /* 0x0001e20000100a00 */
[----:B------:R-:W5:Y:S02]  /*a1470*/  LDL.LU R7, [R1+0x1658] ;  /* 0x0016580001077983 */ /* 0x000f640000300800 */
[----:B------:R-:W5:Y:S02]  /*a1480*/  LDL.LU R27, [R1+0x1654] ;  /* 0x00165400011b7983 */ /* 0x000f640000300800 */
[----:B0-----:R-:W-:Y:S01]  /*a1490*/  FFMA R5, R29, 0.69314718246459960938, R26 ;  /* 0x3f3172181d057823 */ /* 0x001fe2000000001a */
[----:B------:R-:W-:-:S04]  /*a14a0*/  IADD3 R4, P5, R17, R2, RZ ;  /* 0x0000000211047210 */ /* 0x000fc80007fbe0ff */
[----:B------:R0:W-:Y:S01]  /*a14b0*/  STL [R1+0x2f8], R5 ;  /* 0x0002f80501007387 */ /* 0x0001e20000100800 */
[----:B------:R-:W5:Y:S02]  /*a14c0*/  LDL.LU R26, [R1+0x1660] ;  /* 0x00166000011a7983 */ /* 0x000f640000300800 */
[----:B------:R-:W5:Y:S01]  /*a14d0*/  LDL.LU R29, [R1+0x165c] ;  /* 0x00165c00011d7983 */ /* 0x000f620000300800 */
[----:B------:R2:W-:Y:S01]  /*a14e0*/  STS.128 [R0+0x600], R12 ;  /* 0x0006000c00007388 */ /* 0x0005e20000000c00 */
[----:B0-----:R-:W-:-:S05]  /*a14f0*/  LEA.HI.X.SX32 R5, R19, R3, 0x1, P5 ;  /* 0x0000000313057211 */ /* 0x001fca00028f0eff */
[----:B------:R0:W-:Y:S01]  /*a1500*/  STL.64 [R1+0x360], R4 ;  /* 0x0003600401007387 */ /* 0x0001e20000100a00 */
[----:B--2---:R-:W-:-:S03]  /*a1510*/  F2FP.PACK_AB R12, R24, R25 ;  /* 0x00000019180c723e */ /* 0x004fc600000000ff */
[----:B------:R-:W2:Y:S01]  /*a1520*/  LDL.LU R24, [R1+0xe68] ;  /* 0x000e680001187983 */ /* 0x000ea20000300800 */
[----:B------:R-:W2:Y:S02]  /*a1530*/  LDL.LU R25, [R1+0x16a0] ;  /* 0x0016a00001197983 */ /* 0x000ea40000300800 */
[C---:B------:R-:W-:Y:S02]  /*a1540*/  IMAD R16, R28.reuse, 0x3e6, RZ ;  /* 0x000003e61c107824 */ /* 0x040fe400078e02ff */
[----:B------:R-:W-:-:S03]  /*a1550*/  IMAD R18, R28, 0x1f3, RZ ;  /* 0x000001f31c127824 */ /* 0x000fc600078e02ff */
[----:B0-----:R-:W-:Y:S01]  /*a1560*/  IADD3 R4, P5, R16, R2, RZ ;  /* 0x0000000210047210 */ /* 0x001fe20007fbe0ff */
[----:B------:R-:W-:-:S03]  /*a1570*/  IMAD R17, R28, 0x3e8, RZ ;  /* 0x000003e81c117824 */ /* 0x000fc600078e02ff */
[----:B------:R-:W-:Y:S01]  /*a1580*/  LEA.HI.X.SX32 R5, R18, R3, 0x1, P5 ;  /* 0x0000000312057211 */ /* 0x000fe200028f0eff */
[----:B------:R-:W-:-:S04]  /*a1590*/  IMAD R19, R28, 0x1f4, RZ ;  /* 0x000001f41c137824 */ /* 0x000fc800078e02ff */
[----:B------:R0:W-:Y:S01]  /*a15a0*/  STL.64 [R1+0x358], R4 ;  /* 0x0003580401007387 */ /* 0x0001e20000100a00 */
[----:B------:R-:W-:Y:S01]  /*a15b0*/  IMAD R13, R28, 0x3ea, RZ ;  /* 0x000003ea1c0d7824 */ /* 0x000fe200078e02ff */
[----:B0-----:R-:W-:Y:S01]  /*a15c0*/  IADD3 R4, P5, R17, R2, RZ ;  /* 0x0000000211047210 */ /* 0x001fe20007fbe0ff */
[----:B---3--:R-:W-:-:S05]  /*a15d0*/  FFMA R5, R22, 0.69314718246459960938, R21 ;  /* 0x3f31721816057823 */ /* 0x008fca0000000015 */
[----:B------:R0:W-:Y:S01]  /*a15e0*/  STL [R1+0x2fc], R5 ;  /* 0x0002fc0501007387 */ /* 0x0001e20000100800 */
[----:B------:R-:W-:Y:S01]  /*a15f0*/  IMAD R17, R28, 0x1f5, RZ ;  /* 0x000001f51c117824 */ /* 0x000fe200078e02ff */
[----:B0-----:R-:W-:-:S05]  /*a1600*/  LEA.HI.X.SX32 R5, R19, R3, 0x1, P5 ;  /* 0x0000000313057211 */ /* 0x001fca00028f0eff */
[----:B------:R0:W-:Y:S01]  /*a1610*/  STL.64 [R1+0x348], R4 ;  /* 0x0003480401007387 */ /* 0x0001e20000100a00 */
[----:B------:R-:W-:Y:S01]  /*a1620*/  IMAD R16, R28, 0x3ec, RZ ;  /* 0x000003ec1c107824 */ /* 0x000fe200078e02ff */
[----:B0-----:R-:W-:Y:S01]  /*a1630*/  IADD3 R4, P5, R13, R2, RZ ;  /* 0x000000020d047210 */ /* 0x001fe20007fbe0ff */
[----:B----4-:R-:W-:Y:S02]  /*a1640*/  F2FP.PACK_AB R13, R20, R23 ;  /* 0x00000017140d723e */ /* 0x010fe400000000ff */
[----:B------:R-:W3:Y:S01]  /*a1650*/  LDL.LU R20, [R1+0x167c] ;  /* 0x00167c0001147983 */ /* 0x000ee20000300800 */
[----:B------:R-:W-:-:S05]  /*a1660*/  LEA.HI.X.SX32 R5, R17, R3, 0x1, P5 ;  /* 0x0000000311057211 */ /* 0x000fca00028f0eff */
[----:B------:R5:W-:Y:S01]  /*a1670*/  STL.64 [R1+0x318], R4 ;  /* 0x0003180401007387 */ /* 0x000be20000100a00 */
[----:B------:R-:W4:Y:S02]  /*a1680*/  LDL.LU R22, [R1+0xe64] ;  /* 0x000e640001167983 */ /* 0x000f240000300800 */
[----:B------:R-:W-:Y:S01]  /*a1690*/  IMAD R15, R28, 0x3ee, RZ ;  /* 0x000003ee1c0f7824 */ /* 0x000fe200078e02ff */
[----:B------:R-:W-:Y:S01]  /*a16a0*/  F2FP.PACK_AB R14, R11, R8 ;  /* 0x000000080b0e723e */ /* 0x000fe200000000ff */
[----:B-----5:R-:W-:Y:S02]  /*a16b0*/  FFMA R5, R6, 0.69314718246459960938, R9 ;  /* 0x3f31721806057823 */ /* 0x020fe40000000009 */
[----:B------:R-:W-:Y:S01]  /*a16c0*/  IMAD R6, R28, 0x1f6, RZ ;  /* 0x000001f61c067824 */ /* 0x000fe200078e02ff */
[----:B------:R-:W-:Y:S02]  /*a16d0*/  IADD3 R4, P5, R16, R2, RZ ;  /* 0x0000000210047210 */ /* 0x000fe40007fbe0ff */
[----:B------:R0:W-:Y:S01]  /*a16e0*/  STL [R1+0x2e0], R5 ;  /* 0x0002e00501007387 */ /* 0x0001e20000100800 */
[----:B------:R-:W4:Y:S02]  /*a16f0*/  LDL.LU R23, [R1+0x16a8] ;  /* 0x0016a80001177983 */ /* 0x000f240000300800 */
[----:B------:R-:W5:Y:S02]  /*a1700*/  LDL.LU R11, [R1+0x166c] ;  /* 0x00166c00010b7983 */ /* 0x000f640000300800 */
[----:B------:R-:W-:Y:S01]  /*a1710*/  IMAD R19, R28, 0x1f7, RZ ;  /* 0x000001f71c137824 */ /* 0x000fe200078e02ff */
[----:B0-----:R-:W-:-:S05]  /*a1720*/  LEA.HI.X.SX32 R5, R6, R3, 0x1, P5 ;  /* 0x0000000306057211 */ /* 0x001fca00028f0eff */
[----:B------:R0:W-:Y:S01]  /*a1730*/  STL.64 [R1+0x340], R4 ;  /* 0x0003400401007387 */ /* 0x0001e20000100a00 */
[----:B------:R-:W-:Y:S01]  /*a1740*/  F2FP.PACK_AB R16, R26, R29 ;  /* 0x0000001d1a10723e */ /* 0x000fe200000000ff */
[----:B------:R-:W-:Y:S02]  /*a1750*/  IMAD R18, R28, 0x3f0, RZ ;  /* 0x000003f01c127824 */ /* 0x000fe400078e02ff */
[----:B------:R-:W3:Y:S01]  /*a1760*/  LDL.LU R29, [R1+0x16b4] ;  /* 0x0016b400011d7983 */ /* 0x000ee20000300800 */
[----:B------:R-:W3:Y:S01]  /*a1770*/  LDL.LU R8, [R1+0x1690] ;  /* 0x0016900001087983 */ /* 0x000ee20000300800 */
[----:B------:R-:W3:Y:S01]  /*a1780*/  LDL.LU R9, [R1+0x168c] ;  /* 0x00168c0001097983 */ /* 0x000ee20000300800 */
[----:B0-----:R-:W-:-:S04]  /*a1790*/  IADD3 R4, P5, R15, R2, RZ ;  /* 0x000000020f047210 */ /* 0x001fc80007fbe0ff */
[----:B------:R-:W-:Y:S01]  /*a17a0*/  LEA.HI.X.SX32 R5, R19, R3, 0x1, P5 ;  /* 0x0000000313057211 */ /* 0x000fe200028f0eff */
[----:B------:R-:W-:Y:S01]  /*a17b0*/  F2FP.PACK_AB R15, R7, R27 ;  /* 0x0000001b070f723e */ /* 0x000fe200000000ff */
[----:B------:R-:W-:-:S03]  /*a17c0*/  IADD3 R6, P5, R18, R2, RZ ;  /* 0x0000000212067210 */ /* 0x000fc60007fbe0ff */
[----:B------:R0:W-:Y:S04]  /*a17d0*/  STL.64 [R1+0x338], R4 ;  /* 0x0003380401007387 */ /* 0x0001e80000100a00 */
[----:B0-----:R-:W3:Y:S01]  /*a17e0*/  LDL.LU R4, [R1+0x1678] ;  /* 0x0016780001047983 */ /* 0x001ee20000300800 */
[----:B------:R-:W3:Y:S02]  /*a17f0*/  LDL.LU R5, [R1+0x1674] ;  /* 0x0016740001057983 */ /* 0x000ee40000300800 */
[----:B------:R-:W3:Y:S02]  /*a1800*/  LDL.LU R18, [R1+0x1664] ;  /* 0x0016640001127983 */ /* 0x000ee40000300800 */
[----:B------:R-:W3:Y:S02]  /*a1810*/  LDL.LU R27, [R1+0x1698] ;  /* 0x00169800011b7983 */ /* 0x000ee40000300800 */
[----:B------:R-:W-:-:S02]  /*a1820*/  IMAD R17, R28, 0x3f2, RZ ;  /* 0x000003f21c117824 */ /* 0x000fc400078e02ff */
[----:B--2---:R-:W-:Y:S02]  /*a1830*/  FFMA R7, R25, 0.69314718246459960938, R24 ;  /* 0x3f31721819077823 */ /* 0x004fe40000000018 */
[----:B------:R-:W2:Y:S03]  /*a1840*/  LDL.LU R25, [R1+0x1694] ;  /* 0x0016940001197983 */ /* 0x000ea60000300800 */
[----:B------:R0:W-:Y:S02]  /*a1850*/  STL [R1+0x2e4], R7 ;  /* 0x0002e40701007387 */ /* 0x0001e40000100800 */
[----:B------:R-:W2:Y:S02]  /*a1860*/  LDL.LU R26, [R1+0xe54] ;  /* 0x000e5400011a7983 */ /* 0x000ea40000300800 */
[----:B------:R-:W2:Y:S02]  /*a1870*/  LDL.LU R24, [R1+0x16bc] ;  /* 0x0016bc0001187983 */ /* 0x000ea40000300800 */
[----:B0-----:R-:W-:-:S05]  /*a1880*/  IMAD R7, R28, 0x1f8, RZ ;  /* 0x000001f81c077824 */ /* 0x001fca00078e02ff */
[----:B------:R-:W-:-:S05]  /*a1890*/  LEA.HI.X.SX32 R7, R7, R3, 0x1, P5 ;  /* 0x0000000307077211 */ /* 0x000fca00028f0eff */
[----:B------:R0:W-:Y:S04]  /*a18a0*/  STL.64 [R1+0x330], R6 ;  /* 0x0003300601007387 */ /* 0x0001e80000100a00 */
[----:B0-----:R-:W3:Y:S01]  /*a18b0*/  LDL.LU R7, [R1+0x1680] ;  /* 0x0016800001077983 */ /* 0x001ee20000300800 */
[----:B------:R-:W-:Y:S02]  /*a18c0*/  IADD3 R6, P5, R17, R2, RZ ;  /* 0x0000000211067210 */ /* 0x000fe40007fbe0ff */
[----:B------:R-:W2:Y:S02]  /*a18d0*/  LDL.LU R17, [R1+0x1668] ;  /* 0x0016680001117983 */ /* 0x000ea40000300800 */
[C---:B------:R-:W-:Y:S02]  /*a18e0*/  IMAD R21, R28.reuse, 0x1f9, RZ ;  /* 0x000001f91c157824 */ /* 0x040fe400078e02ff */
[----:B------:R-:W-:-:S02]  /*a18f0*/  IMAD R19, R28, 0x3f4, RZ ;  /* 0x000003f41c137824 */ /* 0x000fc400078e02ff */
[----:B----4-:R-:W-:Y:S02]  /*a1900*/  FFMA R22, R23, 0.69314718246459960938, R22 ;  /* 0x3f31721817167823 */ /* 0x010fe40000000016 */
[C---:B------:R-:W-:Y:S01]  /*a1910*/  IMAD R23, R28.reuse, 0x1fb, RZ ;  /* 0x000001fb1c177824 */ /* 0x040fe200078e02ff */
[----:B---3--:R-:W-:Y:S01]  /*a1920*/  F2FP.PACK_AB R20, R7, R20 ;  /* 0x000000140714723e */ /* 0x008fe200000000ff */
[----:B------:R-:W-:Y:S02]  /*a1930*/  LEA.HI.X.SX32 R7, R21, R3, 0x1, P5 ;  /* 0x0000000315077211 */ /* 0x000fe400028f0eff */
[----:B------:R-:W3:Y:S03]  /*a1940*/  LDL.LU R21, [R1+0x1684] ;  /* 0x0016840001157983 */ /* 0x000ee60000300800 */
[----:B------:R0:W-:Y:S01]  /*a1950*/  STL.64 [R1+0x310], R6 ;  /* 0x0003100601007387 */ /* 0x0001e20000100a00 */
[----:B--2---:R-:W-:Y:S01]  /*a1960*/  F2FP.PACK_AB R17, R17, R18 ;  /* 0x000000121111723e */ /* 0x004fe200000000ff */
[----:B------:R-:W-:-:S02]  /*a1970*/  IMAD R18, R28, 0x3f6, RZ ;  /* 0x000003f61c127824 */ /* 0x000fc400078e02ff */
[----:B0-----:R-:W-:Y:S01]  /*a1980*/  IMAD R7, R28, 0x1fa, RZ ;  /* 0x000001fa1c077824 */ /* 0x001fe200078e02ff */
[-C--:B------:R-:W-:Y:S02]  /*a1990*/  IADD3 R6, P5, R19, R2.reuse, RZ ;  /* 0x0000000213067210 */ /* 0x080fe40007fbe0ff */
[----:B------:R-:W5:Y:S02]  /*a19a0*/  LDL.LU R19, [R1+0x1670] ;  /* 0x0016700001137983 */ /* 0x000f640000300800 */
[----:B------:R-:W-:Y:S01]  /*a19b0*/  LEA.HI.X.SX32 R7, R7, R3, 0x1, P5 ;  /* 0x0000000307077211 */ /* 0x000fe200028f0eff */
[----:B------:R-:W-:Y:S04]  /*a19c0*/  STL [R1+0x2e8], R22 ;  /* 0x0002e81601007387 */ /* 0x000fe80000100800 */
[----:B------:R0:W-:Y:S02]  /*a19d0*/  STL.64 [R1+0x328], R6 ;  /* 0x0003280601007387 */ /* 0x0001e40000100a00 */
[----:B0-----:R-:W-:-:S02]  /*a19e0*/  IADD3 R6, P5, R18, R2, RZ ;  /* 0x0000000212067210 */ /* 0x001fc40007fbe0ff */
[----:B------:R-:W3:Y:S02]  /*a19f0*/  LDL.LU R18, [R1+0x1688] ;  /* 0x0016880001127983 */ /* 0x000ee40000300800 */
[----:B------:R-:W-:Y:S02]  /*a1a00*/  LEA.HI.X.SX32 R7, R23, R3, 0x1, P5 ;  /* 0x0000000317077211 */ /* 0x000fe400028f0eff */
[----:B------:R-:W2:Y:S01]  /*a1a10*/  LDL.LU R23, [R1+0xe5c] ;  /* 0x000e5c0001177983 */ /* 0x000ea20000300800 */
[----:B------:R-:W-:Y:S02]  /*a1a20*/  IMAD R22, R28, 0x3f8, RZ ;  /* 0x000003f81c167824 */ /* 0x000fe400078e02ff */
[----:B------:R0:W-:Y:S03]  /*a1a30*/  STL.64 [R1+0x320], R6 ;  /* 0x0003200601007387 */ /* 0x0001e60000100a00 */
[----:B0-----:R-:W-:-:S02]  /*a1a40*/  IADD3 R6, P5, R22, R2, RZ ;  /* 0x0000000216067210 */ /* 0x001fc40007fbe0ff */
[----:B---3--:R-:W-:Y:S01]  /*a1a50*/  F2FP.PACK_AB R21, R18, R21 ;  /* 0x000000151215723e */ /* 0x008fe200000000ff */
[----:B-----5:R-:W-:Y:S02]  /*a1a60*/  F2FP.PACK_AB R18, R19, R11 ;  /* 0x0000000b1312723e */ /* 0x020fe400000000ff */
[C---:B------:R-:W-:Y:S02]  /*a1a70*/  IMAD R11, R28.reuse, 0x1fc, RZ ;  /* 0x000001fc1c0b7824 */ /* 0x040fe400078e02ff */
[----:B--2---:R-:W-:Y:S02]  /*a1a80*/  FFMA R7, R29, 0.69314718246459960938, R23 ;  /* 0x3f3172181d077823 */ /* 0x004fe40000000017 */
[----:B------:R-:W-:-:S03]  /*a1a90*/  IMAD R19, R28, 0x3fa, RZ ;  /* 0x000003fa1c137824 */ /* 0x000fc600078e02ff */
[----:B------:R0:W-:Y:S01]  /*a1aa0*/  STL [R1+0x2ec], R7 ;  /* 0x0002ec0701007387 */ /* 0x0001e20000100800 */
[----:B------:R-:W-:Y:S01]  /*a1ab0*/  IMAD R29, R28, 0x1fd, RZ ;  /* 0x000001fd1c1d7824 */ /* 0x000fe200078e02ff */
[----:B0-----:R-:W-:-:S05]  /*a1ac0*/  LEA.HI.X.SX32 R7, R11, R3, 0x1, P5 ;  /* 0x000000030b077211 */ /* 0x001fca00028f0eff */
[----:B------:R0:W-:Y:S01]  /*a1ad0*/  STL.64 [R1+0x308], R6 ;  /* 0x0003080601007387 */ /* 0x0001e20000100a00 */
[----:B------:R-:W-:Y:S01]  /*a1ae0*/  FFMA R11, R24, 0.69314718246459960938, R26 ;  /* 0x3f317218180b7823 */ /* 0x000fe2000000001a */
[----:B0-----:R-:W-:-:S04]  /*a1af0*/  IADD3 R6, P5, R19, R2, RZ ;  /* 0x0000000213067210 */ /* 0x001fc80007fbe0ff */
[----:B------:R-:W-:-:S05]  /*a1b00*/  LEA.HI.X.SX32 R7, R29, R3, 0x1, P5 ;  /* 0x000000031d077211 */ /* 0x000fca00028f0eff */
[----:B------:R-:W-:Y:S01]  /*a1b10*/  STL.64 [R1+0x300], R6 ;  /* 0x0003000601007387 */ /* 0x000fe20000100a00 */
[----:B------:R0:W-:Y:S03]  /*a1b20*/  STL.64 [R1+0x25c8], R10 ;  /* 0x0025c80a01007387 */ /* 0x0001e60000100a00 */
[----:B0-----:R-:W2:Y:S01]  /*a1b30*/  LDL.LU R10, [R1+0x230] ;  /* 0x00023000010a7983 */ /* 0x001ea20000300800 */
[----:B------:R-:W2:Y:S02]  /*a1b40*/  LDL.LU R11, [R1+0x1f0] ;  /* 0x0001f000010b7983 */ /* 0x000ea40000300800 */
[----:B------:R-:W-:-:S05]  /*a1b50*/  IMAD R23, R28, 0x3fc, RZ ;  /* 0x000003fc1c177824 */ /* 0x000fca00078e02ff */
[----:B------:R-:W-:Y:S01]  /*a1b60*/  IADD3 R6, P5, R23, R2, RZ ;  /* 0x0000000217067210 */ /* 0x000fe20007fbe0ff */
[----:B------:R-:W-:Y:S02]  /*a1b70*/  F2FP.PACK_AB R23, R27, R25 ;  /* 0x000000191b17723e */ /* 0x000fe400000000ff */
[----:B------:R-:W-:-:S05]  /*a1b80*/  IMAD R25, R28, 0x1fe, RZ ;  /* 0x000001fe1c197824 */ /* 0x000fca00078e02ff */
[----:B------:R-:W-:-:S05]  /*a1b90*/  LEA.HI.X.SX32 R7, R25, R3, 0x1, P5 ;  /* 0x0000000319077211 */ /* 0x000fca00028f0eff */
[----:B------:R-:W-:Y:S04]  /*a1ba0*/  STL.64 [R1+0x2d8], R6 ;  /* 0x0002d80601007387 */ /* 0x000fe80000100a00 */
        /* <DEDUP_REMOVED lines=8> */
[----:B--2---:R0:W-:Y:S04]  /*a1c30*/  STL [R1+0x2bc0], R10 ;  /* 0x002bc00a01007387 */ /* 0x0041e80000100800 */
[----:B0-----:R-:W2:Y:S01]  /*a1c40*/  LDL.LU R10, [R1+0x280] ;  /* 0x00028000010a7983 */ /* 0x001ea20000300800 */
[----:B------:R0:W-:Y:S03]  /*a1c50*/  STL [R1+0x2ba8], R11 ;  /* 0x002ba80b01007387 */ /* 0x0001e60000100800 */
[----:B0-----:R-:W2:Y:S04]  /*a1c60*/  LDL.LU R11, [R1+0x240] ;  /* 0x00024000010b7983 */ /* 0x001ea80000300800 */
[----:B--2---:R0:W-:Y:S04]  /*a1c70*/  STL.64 [R1+0x2bd0], R10 ;  /* 0x002bd00a01007387 */ /* 0x0041e80000100a00 */
[----:B0-----:R-:W2:Y:S01]  /*a1c80*/  LDL.LU.64 R10, [R1+0x998] ;  /* 0x00099800010a7983 */ /* 0x001ea20000300a00 */
[----:B------:R-:W-:-:S03]  /*a1c90*/  F2FP.PACK_AB R22, R8, R9 ;  /* 0x000000090816723e */ /* 0x000fc600000000ff */
[----:B--2---:R0:W-:Y:S04]  /*a1ca0*/  STL [R1+0x2bd8], R11 ;  /* 0x002bd80b01007387 */ /* 0x0041e80000100800 */
[----:B0-----:R-:W2:Y:S01]  /*a1cb0*/  LDL.LU R11, [R1+0x2c0] ;  /* 0x0002c000010b7983 */ /* 0x001ea20000300800 */
[----:B------:R-:W3:Y:S03]  /*a1cc0*/  LDL.LU.64 R8, [R1+0x960] ;  /* 0x0009600001087983 */ /* 0x000ee60000300a00 */
[----:B---3--:R0:W-:Y:S04]  /*a1cd0*/  STL.64 [R1+0x2bb0], R8 ;  /* 0x002bb00801007387 */ /* 0x0081e80000100a00 */
[----:B0-----:R-:W3:Y:S01]  /*a1ce0*/  LDL.LU.64 R8, [R1+0x988] ;  /* 0x0009880001087983 */ /* 0x001ee20000300a00 */
[----:B------:R-:W-:-:S03]  /*a1cf0*/  F2FP.PACK_AB R19, R4, R5 ;  /* 0x000000050413723e */ /* 0x000fc600000000ff */
[----:B------:R-:W-:Y:S04]  /*a1d00*/  STS.128 [R0+0x680], R12 ;  /* 0x0006800c00007388 */ /* 0x000fe80000000c00 */
[----:B------:R-:W-:Y:S04]  /*a1d10*/  STS.128 [R0+0x780], R20 ;  /* 0x0007801400007388 */ /* 0x000fe80000000c00 */
[----:B------:R-:W-:Y:S01]  /*a1d20*/  STS.128 [R0+0x700], R16 ;  /* 0x0007001000007388 */ /* 0x000fe20000000c00 */
[----:B------:R-:W-:Y:S06]  /*a1d30*/  BAR.SYNC.DEFER_BLOCKING 0x0 ;  /* 0x0000000000007b1d */ /* 0x000fec0000010000 */
[----:B---3--:R0:W-:Y:S04]  /*a1d40*/  STL.64 [R1+0x2bb8], R8 ;  /* 0x002bb80801007387 */ /* 0x0081e80000100a00 */
[----:B0-----:R-:W3:Y:S01]  /*a1d50*/  LDL.LU.64 R8, [R1+0xe90] ;  /* 0x000e900001087983 */ /* 0x001ee20000300a00 */
[----:B------:R-:W-:-:S02]  /*a1d60*/  IMAD R4, R28, 0x3fe, RZ ;  /* 0x000003fe1c047824 */ /* 0x000fc400078e02ff */
[----:B------:R-:W-:-:S03]  /*a1d70*/  IMAD R29, R28, 0x1ff, RZ ;  /* 0x000001ff1c1d7824 */ /* 0x000fc600078e02ff */
[----:B------:R-:W-:-:S04]  /*a1d80*/  IADD3 R28, P5, R4, R2, RZ ;  /* 0x00000002041c7210 */ /* 0x000fc80007fbe0ff */
[----:B------:R-:W-:Y:S02]  /*a1d90*/  LEA.HI.X.SX32 R29, R29, R3, 0x1, P5 ;  /* 0x000000031d1d7211 */ /* 0x000fe400028f0eff */
[----:B--2---:R-:W-:Y:S01]  /*a1da0*/  PRMT R0, R11, 0x7632, R0 ;  /* 0x000076320b007816 */ /* 0x004fe20000000000 */
[----:B------:R-:W-:Y:S04]  /*a1db0*/  STG.E.U16 [R2.64], R11 ;  /* 0x0000000b02007986 */ /* 0x000fe8000c101506 */
[----:B---3--:R0:W-:Y:S04]  /*a1dc0*/  STL.64 [R1+0x2bc8], R8 ;  /* 0x002bc80801007387 */ /* 0x0081e80000100a00 */
[----:B0-----:R-:W2:Y:S01]  /*a1dd0*/  LDL.LU.64 R8, [R1+0x990] ;  /* 0x0009900001087983 */ /* 0x001ea20000300a00 */
[----:B------:R-:W3:Y:S02]  /*a1de0*/  LDL.LU.64 R6, [R1+0x958] ;  /* 0x0009580001067983 */ /* 0x000ee40000300a00 */
[----:B------:R-:W3:Y:S02]  /*a1df0*/  LDL.LU R24, [R1+0x2a0] ;  /* 0x0002a00001187983 */ /* 0x000ee40000300800 */
[----:B------:R-:W4:Y:S01]  /*a1e00*/  LDL.LU.64 R4, [R1+0xe10] ;  /* 0x000e100001047983 */ /* 0x000f220000300a00 */
[----:B------:R-:W5:Y:S01]  /*a1e10*/  LDL.LU.64 R26, [R1+0xe08] ;  /* 0x000e0800011a7983 */ /* 0x000f620000300a00 */
[----:B------:R-:W5:Y:S02]  /*a1e20*/  LDL.LU R25, [R1+0x260] ;  /* 0x0002600001197983 */ /* 0x000f640000300800 */
[----:B------:R-:W2:Y:S02]  /*a1e30*/  LDL.LU.64 R12, [R1+0x970] ;  /* 0x00097000010c7983 */ /* 0x000ea40000300a00 */
[----:B------:R-:W2:Y:S01]  /*a1e40*/  LDL.LU.64 R14, [R1+0x968] ;  /* 0x00096800010e7983 */ /* 0x000ea20000300a00 */
[----:B------:R-:W2:Y:S01]  /*a1e50*/  LDL.LU.64 R16, [R1+0xe20] ;  /* 0x000e200001107983 */ /* 0x000ea20000300a00 */
[----:B------:R-:W2:Y:S02]  /*a1e60*/  LDL.LU.64 R18, [R1+0xe18] ;  /* 0x000e180001127983 */ /* 0x000ea40000300a00 */
[----:B------:R-:W2:Y:S02]  /*a1e70*/  LDL.LU R22, [R1+0x2b0] ;  /* 0x0002b00001167983 */ /* 0x000ea40000300800 */
[----:B------:R-:W2:Y:S01]  /*a1e80*/  LDL.LU.64 R20, [R1+0xe28] ;  /* 0x000e280001147983 */ /* 0x000ea20000300a00 */
[----:B------:R-:W2:Y:S01]  /*a1e90*/  LDL.LU R23, [R1+0x270] ;  /* 0x0002700001177983 */ /* 0x000ea20000300800 */
[----:B------:R0:W-:Y:S03]  /*a1ea0*/  STL.64 [R1+0x2318], R28 ;  /* 0x0023181c01007387 */ /* 0x0001e60000100a00 */
[----:B0-----:R-:W2:Y:S01]  /*a1eb0*/  LDL.LU.64 R28, [R1+0xe30] ;  /* 0x000e3000011c7983 */ /* 0x001ea20000300a00 */
[----:B------:R-:W2:Y:S02]  /*a1ec0*/  LDL.LU R11, [R1+0x2bd8] ;  /* 0x002bd800010b7983 */ /* 0x000ea40000300800 */
[----:B------:R-:W3:Y:S01]  /*a1ed0*/  LDL.LU R3, [R1+0x200] ;  /* 0x0002000001037983 */ /* 0x000ee20000300800 */
[----:B--2---:R0:W-:Y:S04]  /*a1ee0*/  STG.E.U16 [R10.64], R0 ;  /* 0x000000000a007986 */ /* 0x0041e8000c101506 */
[----:B0-----:R-:W2:Y:S04]  /*a1ef0*/  LDL.LU.64 R10, [R1+0x2bd0] ;  /* 0x002bd000010a7983 */ /* 0x001ea80000300a00 */
[----:B--2---:R0:W-:Y:S04]  /*a1f00*/  STG.E.U16 [R8.64], R10 ;  /* 0x0000000a08007986 */ /* 0x0041e8000c101506 */
[----:B0-----:R-:W2:Y:S01]  /*a1f10*/  LDL.LU.64 R8, [R1+0x2bc8] ;  /* 0x002bc80001087983 */ /* 0x001ea20000300a00 */
[----:B------:R-:W-:-:S02]  /*a1f20*/  PRMT R2, R10, 0x7632, R2 ;  /* 0x000076320a027816 */ /* 0x000fc40000000002 */
[----:B------:R-:W3:Y:S03]  /*a1f30*/  LDL.LU R10, [R1+0x2bc0] ;  /* 0x002bc000010a7983 */ /* 0x000ee60000300800 */
[----:B--2---:R0:W-:Y:S04]  /*a1f40*/  STG.E.U16 [R8.64], R2 ;  /* 0x0000000208007986 */ /* 0x0041e8000c101506 */
[----:B0-----:R-:W2:Y:S01]  /*a1f50*/  LDL.LU.64 R8, [R1+0x2bb8] ;  /* 0x002bb80001087983 */ /* 0x001ea20000300a00 */
[----:B------:R-:W-:-:S03]  /*a1f60*/  PRMT R0, R11, 0x7632, R0 ;  /* 0x000076320b007816 */ /* 0x000fc60000000000 */
[----:B--2---:R0:W-:Y:S04]  /*a1f70*/  STG.E.U16 [R8.64], R11 ;  /* 0x0000000b08007986 */ /* 0x0041e8000c101506 */
[----:B0-----:R-:W2:Y:S01]  /*a1f80*/  LDL.LU.64 R8, [R1+0x2bb0] ;  /* 0x002bb00001087983 */ /* 0x001ea20000300a00 */
[----:B------:R-:W3:Y:S03]  /*a1f90*/  LDL.LU R11, [R1+0x2ba8] ;  /* 0x002ba800010b7983 */ /* 0x000ee60000300800 */
[----:B---3--:R0:W-:Y:S04]  /*a1fa0*/  STG.E.U16 [R10.64], R0 ;  /* 0x000000000a007986 */ /* 0x0081e8000c101506 */
[----:B0-----:R-:W3:Y:S01]  /*a1fb0*/  LDL.LU.64 R10, [R1+0x2ba0] ;  /* 0x002ba000010a7983 */ /* 0x001ee20000300a00 */
[----:B------:R-:W-:-:S03]  /*a1fc0*/  PRMT R2, R3, 0x7632, R2 ;  /* 0x0000763203027816 */ /* 0x000fc60000000002 */
[----:B---3--:R0:W-:Y:S04]  /*a1fd0*/  STG.E.U16 [R10.64], R3 ;  /* 0x000000030a007986 */ /* 0x0081e8000c101506 */
[----:B0-----:R-:W3:Y:S04]  /*a1fe0*/  LDL.LU.64 R10, [R1+0x2b98] ;  /* 0x002b9800010a7983 */ /* 0x001ee80000300a00 */
[----:B---3--:R0:W-:Y:S04]  /*a1ff0*/  STG.E.U16 [R10.64], R2 ;  /* 0x000000020a007986 */ /* 0x0081e8000c101506 */
[----:B0-----:R-:W3:Y:S01]  /*a2000*/  LDL.LU.64 R10, [R1+0x2b90] ;  /* 0x002b9000010a7983 */ /* 0x001ee20000300a00 */
[----:B------:R-:W-:-:S03]  /*a2010*/  PRMT R0, R22, 0x7632, R0 ;  /* 0x0000763216007816 */ /* 0x000fc60000000000 */
[----:B---3--:R0:W-:Y:S04]  /*a2020*/  STG.E.U16 [R10.64], R22 ;  /* 0x000000160a007986 */ /* 0x0081e8000c101506 */
[----:B0-----:R-:W3:Y:S01]  /*a2030*/  LDL.LU.64 R10, [R1+0x2b88] ;  /* 0x002b8800010a7983 */ /* 0x001ee20000300a00 */
[----:B------:R-:W-:Y:S01]  /*a2040*/  PRMT R2, R23, 0x7632, R2 ;  /* 0x0000763217027816 */ /* 0x000fe20000000002 */
[----:B------:R3:W-:Y:S02]  /*a2050*/  STG.E.U16 [R28.64], R0 ;  /* 0x000000001c007986 */ /* 0x0007e4000c101506 */
[----:B------:R-:W-:Y:S02]  /*a2060*/  STG.E.U16 [R20.64], R23 ;  /* 0x0000001714007986 */ /* 0x000fe4000c101506 */
[----:B------:R0:W-:Y:S01]  /*a2070*/  STG.E.U16 [R16.64], R2 ;  /* 0x0000000210007986 */ /* 0x0001e2000c101506 */
[----:B---3--:R-:W-:-:S03]  /*a2080*/  PRMT R0, R10, 0x7632, R0 ;  /* 0x000076320a007816 */ /* 0x008fc60000000000 */
[----:B------:R-:W-:Y:S01]  /*a2090*/  STG.E.U16 [R18.64], R10 ;  /* 0x0000000a12007986 */ /* 0x000fe2000c101506 */
[----:B0-----:R-:W-:-:S03]  /*a20a0*/  PRMT R2, R11, 0x7632, R2 ;  /* 0x000076320b027816 */ /* 0x001fc60000000002 */
[----:B------:R0:W-:Y:S01]  /*a20b0*/  STG.E.U16 [R12.64], R0 ;  /* 0x000000000c007986 */ /* 0x0001e2000c101506 */
[----:B------:R-:W-:Y:S02]  /*a20c0*/  STG.E.U16 [R14.64], R11 ;  /* 0x0000000b0e007986 */ /* 0x000fe4000c101506 */
[----:B--2---:R-:W-:Y:S02]  /*a20d0*/  STG.E.U16 [R8.64], R2 ;  /* 0x0000000208007986 */ /* 0x004fe4000c101506 */
[----:B------:R-:W-:Y:S01]  /*a20e0*/  STG.E.U16 [R6.64], R24 ;  /* 0x0000001806007986 */ /* 0x000fe2000c101506 */
[----:B0-----:R-:W-:-:S05]  /*a20f0*/  PRMT R0, R24, 0x7632, R0 ;  /* 0x0000763218007816 */ /* 0x001fca0000000000 */
[----:B----4-:R-:W-:Y:S01]  /*a2100*/  STG.E.U16 [R4.64], R0 ;  /* 0x0000000004007986 */ /* 0x010fe2000c101506 */
[----:B-----5:R0:W-:Y:S03]  /*a2110*/  STG.E.U16 [R26.64], R25 ;  /* 0x000000191a007986 */ /* 0x0201e6000c101506 */
[----:B0-----:R-:W2:Y:S01]  /*a2120*/  LDL.LU.64 R26, [R1+0xe00] ;  /* 0x000e0000011a7983 */ /* 0x001ea20000300a00 */
[----:B------:R-:W3:Y:S03]  /*a2130*/  LDL.LU R3, [R1+0x210] ;  /* 0x0002100001037983 */ /* 0x000ee60000300800 */
[----:B---3--:R0:W-:Y:S04]  /*a2140*/  STL [R1+0x2b30], R3 ;  /* 0x002b300301007387 */ /* 0x0081e80000100800 */
[----:B0-----:R-:W3:Y:S04]  /*a2150*/  LDL.LU R3, [R1+0x250] ;  /* 0x0002500001037983 */ /* 0x001ee80000300800 */
[----:B---3--:R0:W-:Y:S04]  /*a2160*/  STL [R1+0x2b48], R3 ;  /* 0x002b480301007387 */ /* 0x0081e80000100800 */
[----:B0-----:R-:W3:Y:S04]  /*a2170*/  LDL.LU R3, [R1+0x290] ;  /* 0x0002900001037983 */ /* 0x001ee80000300800 */
[----:B---3--:R0:W-:Y:S04]  /*a2180*/  STL [R1+0x2b60], R3 ;  /* 0x002b600301007387 */ /* 0x0081e80000100800 */
[----:B0-----:R-:W3:Y:S04]  /*a2190*/  LDL.LU R3, [R1+0x1e0] ;  /* 0x0001e00001037983 */ /* 0x001ee80000300800 */
[----:B---3--:R0:W-:Y:S04]  /*a21a0*/  STL [R1+0x2b78], R3 ;  /* 0x002b780301007387 */ /* 0x0081e80000100800 */
[----:B0-----:R-:W3:Y:S01]  /*a21b0*/  LDL.LU R3, [R1+0x220] ;  /* 0x0002200001037983 */ /* 0x001ee20000300800 */
[----:B------:R-:W4:Y:S02]  /*a21c0*/  LDL.LU R22, [R1+0x1d0] ;  /* 0x0001d00001167983 */ /* 0x000f240000300800 */
[----:B------:R-:W5:Y:S02]  /*a21d0*/  LDL.LU.64 R28, [R1+0x928] ;  /* 0x00092800011c7983 */ /* 0x000f640000300a00 */
[----:B-----5:R0:W-:Y:S04]  /*a21e0*/  STL.64 [R1+0x2b10], R28 ;  /* 0x002b101c01007387 */ /* 0x0201e80000100a00 */
[----:B0-----:R-:W5:Y:S04]  /*a21f0*/  LDL.LU.64 R28, [R1+0x930] ;  /* 0x00093000011c7983 */ /* 0x001f680000300a00 */
        /* <DEDUP_REMOVED lines=17> */
[----:B0-----:R-:W5:Y:S01]  /*a2310*/  LDL.LU.64 R28, [R1+0xdf0] ;  /* 0x000df000011c7983 */ /* 0x001f620000300a00 */
[----:B------:R-:W-:-:S03]  /*a2320*/  PRMT R2, R25, 0x7632, R2 ;  /* 0x0000763219027816 */ /* 0x000fc60000000002 */
[----:B-----5:R0:W-:Y:S04]  /*a2330*/  STL.64 [R1+0x2b80], R28 ;  /* 0x002b801c01007387 */ /* 0x0201e80000100a00 */
[----:B0-----:R-:W3:Y:S01]  /*a2340*/  LDL.LU.64 R28, [R1+0xdf8] ;  /* 0x000df800011c7983 */ /* 0x001ee20000300a00 */
[----:B------:R-:W5:Y:S02]  /*a2350*/  LDL.LU.64 R20, [R1+0x920] ;  /* 0x0009200001147983 */ /* 0x000f640000300a00 */
[----:B------:R-:W4:Y:S02]  /*a2360*/  LDL.LU R23, [R1+0x2c4] ;  /* 0x0002c40001177983 */ /* 0x000f240000300800 */
[----:B------:R-:W4:Y:S01]  /*a2370*/  LDL.LU.64 R16, [R1+0xdd0] ;  /* 0x000dd00001107983 */ /* 0x000f220000300a00 */
[----:B------:R-:W4:Y:S01]  /*a2380*/  LDL.LU.64 R18, [R1+0xdc8] ;  /* 0x000dc80001127983 */ /* 0x000f220000300a00 */
[----:B------:R-:W4:Y:S02]  /*a2390*/  LDL.LU R10, [R1+0x284] ;  /* 0x00028400010a7983 */ /* 0x000f240000300800 */
[----:B------:R-:W4:Y:S02]  /*a23a0*/  LDL.LU.64 R12, [R1+0xdc0] ;  /* 0x000dc000010c7983 */ /* 0x000f240000300a00 */
[----:B------:R-:W4:Y:S01]  /*a23b0*/  LDL.LU.64 R14, [R1+0xdb8] ;  /* 0x000db800010e7983 */ /* 0x000f220000300a00 */
[----:B------:R-:W4:Y:S01]  /*a23c0*/  LDL.LU R11, [R1+0x244] ;  /* 0x00024400010b7983 */ /* 0x000f220000300800 */
[----:B------:R-:W4:Y:S02]  /*a23d0*/  LDL.LU.64 R8, [R1+0xdb0] ;  /* 0x000db00001087983 */ /* 0x000f240000300a00 */
[----:B------:R-:W4:Y:S02]  /*a23e0*/  LDL.LU.64 R6, [R1+0xda8] ;  /* 0x000da80001067983 */ /* 0x000f240000300a00 */
[----:B------:R-:W4:Y:S01]  /*a23f0*/  LDL.LU R24, [R1+0x204] ;  /* 0x0002040001187983 */ /* 0x000f220000300800 */
[----:B------:R-:W4:Y:S04]  /*a2400*/  LDL.LU R25, [R1+0x2b4] ;  /* 0x0002b40001197983 */ /* 0x000f280000300800 */
[----:B--2---:R0:W-:Y:S01]  /*a2410*/  STG.E.U16 [R26.64], R2 ;  /* 0x000000021a007986 */ /* 0x0041e2000c101506 */
[----:B------:R-:W2:Y:S03]  /*a2420*/  LDL.LU.64 R4, [R1+0xda0] ;  /* 0x000da00001047983 */ /* 0x000ea60000300a00 */
[----:B0-----:R-:W2:Y:S04]  /*a2430*/  LDL.LU.64 R26, [R1+0xd98] ;  /* 0x000d9800011a7983 */ /* 0x001ea80000300a00 */
[----:B---3--:R0:W-:Y:S04]  /*a2440*/  STG.E.U16 [R28.64], R3 ;  /* 0x000000031c007986 */ /* 0x0081e8000c101506 */
[----:B0-----:R-:W3:Y:S01]  /*a2450*/  LDL.LU.64 R28, [R1+0x2b80] ;  /* 0x002b8000011c7983 */ /* 0x001ee20000300a00 */
[----:B------:R-:W-:-:S02]  /*a2460*/  PRMT R0, R3, 0x7632, R0 ;  /* 0x0000763203007816 */ /* 0x000fc40000000000 */
[----:B------:R-:W2:Y:S03]  /*a2470*/  LDL.LU R3, [R1+0x2b78] ;  /* 0x002b780001037983 */ /* 0x000ea60000300800 */
[----:B---3--:R0:W-:Y:S04]  /*a2480*/  STG.E.U16 [R28.64], R0 ;  /* 0x000000001c007986 */ /* 0x0081e8000c101506 */
[----:B0-----:R-:W3:Y:S01]  /*a2490*/  LDL.LU.64 R28, [R1+0x2b70] ;  /* 0x002b7000011c7983 */ /* 0x001ee20000300a00 */
[----:B--2---:R-:W-:-:S03]  /*a24a0*/  PRMT R2, R3, 0x7632, R2 ;  /* 0x0000763203027816 */ /* 0x004fc60000000002 */
[----:B---3--:R0:W-:Y:S04]  /*a24b0*/  STG.E.U16 [R28.64], R3 ;  /* 0x000000031c007986 */ /* 0x0081e8000c101506 */
[----:B0-----:R-:W2:Y:S01]  /*a24c0*/  LDL.LU.64 R28, [R1+0x2b68] ;  /* 0x002b6800011c7983 */ /* 0x001ea20000300a00 */
[----:B------:R-:W3:Y:S03]  /*a24d0*/  LDL.LU R3, [R1+0x2b60] ;  /* 0x002b600001037983 */ /* 0x000ee60000300800 */
[----:B--2---:R0:W-:Y:S04]  /*a24e0*/  STG.E.U16 [R28.64], R2 ;  /* 0x000000021c007986 */ /* 0x0041e8000c101506 */
[----:B0-----:R-:W2:Y:S01]  /*a24f0*/  LDL.LU.64 R28, [R1+0x2b58] ;  /* 0x002b5800011c7983 */ /* 0x001ea20000300a00 */
[----:B---3--:R-:W-:-:S03]  /*a2500*/  PRMT R0, R3, 0x7632, R0 ;  /* 0x0000763203007816 */ /* 0x008fc60000000000 */
[----:B--2---:R0:W-:Y:S04]  /*a2510*/  STG.E.U16 [R28.64], R3 ;  /* 0x000000031c007986 */ /* 0x0041e8000c101506 */
        /* <DEDUP_REMOVED lines=12> */
[----:B0-----:R-:W2:Y:S04]  /*a25e0*/  LDL.LU.64 R28, [R1+0x2b20] ;  /* 0x002b2000011c7983 */ /* 0x001ea80000300a00 */
[----:B--2---:R0:W-:Y:S04]  /*a25f0*/  STG.E.U16 [R28.64], R0 ;  /* 0x000000001c007986 */ /* 0x0041e8000c101506 */
[----:B0-----:R-:W2:Y:S01]  /*a2600*/  LDL.LU.64 R28, [R1+0x2b18] ;  /* 0x002b1800011c7983 */ /* 0x001ea20000300a00 */
[----:B----4-:R-:W-:-:S03]  /*a2610*/  PRMT R2, R22, 0x7632, R2 ;  /* 0x0000763216027816 */ /* 0x010fc60000000002 */
[----:B--2---:R0:W-:Y:S04]  /*a2620*/  STG.E.U16 [R28.64], R22 ;  /* 0x000000161c007986 */ /* 0x0041e8000c101506 */
[----:B0-----:R-:W2:Y:S01]  /*a2630*/  LDL.LU.64 R28, [R1+0x2b10] ;  /* 0x002b1000011c7983 */ /* 0x001ea20000300a00 */
[----:B------:R-:W-:-:S03]  /*a2640*/  PRMT R0, R23, 0x7632, R0 ;  /* 0x0000763217007816 */ /* 0x000fc60000000000 */
[----:B--2---:R0:W-:Y:S01]  /*a2650*/  STG.E.U16 [R28.64], R2 ;  /* 0x000000021c007986 */ /* 0x0041e2000c101506 */
[----:B-----5:R-:W-:Y:S02]  /*a2660*/  STG.E.U16 [R20.64], R23 ;  /* 0x0000001714007986 */ /* 0x020fe4000c101506 */
[----:B------:R1:W-:Y:S02]  /*a2670*/  STG.E.U16 [R16.64], R0 ;  /* 0x0000000010007986 */ /* 0x0003e4000c101506 */
[----:B------:R-:W-:Y:S01]  /*a2680*/  STG.E.U16 [R18.64], R10 ;  /* 0x0000000a12007986 */ /* 0x000fe2000c101506 */
[----:B0-----:R-:W-:Y:S02]  /*a2690*/  PRMT R2, R10, 0x7632, R2 ;  /* 0x000076320a027816 */ /* 0x001fe40000000002 */
[----:B-1----:R-:W-:-:S03]  /*a26a0*/  PRMT R0, R11, 0x7632, R0 ;  /* 0x000076320b007816 */ /* 0x002fc60000000000 */
[----:B------:R0:W-:Y:S01]  /*a26b0*/  STG.E.U16 [R12.64], R2 ;  /* 0x000000020c007986 */ /* 0x0001e2000c101506 */
[----:B------:R-:W-:Y:S02]  /*a26c0*/  STG.E.U16 [R14.64], R11 ;  /* 0x0000000b0e007986 */ /* 0x000fe4000c101506 */
[----:B------:R-:W-:Y:S02]  /*a26d0*/  STG.E.U16 [R8.64], R0 ;  /* 0x0000000008007986 */ /* 0x000fe4000c101506 */
[----:B------:R-:W-:Y:S01]  /*a26e0*/  STG.E.U16 [R6.64], R24 ;  /* 0x0000001806007986 */ /* 0x000fe2000c101506 */
[----:B0-----:R-:W-:-:S05]  /*a26f0*/  PRMT R2, R24, 0x7632, R2 ;  /* 0x0000763218027816 */ /* 0x001fca0000000002 */
[----:B------:R-:W-:Y:S01]  /*a2700*/  STG.E.U16 [R4.64], R2 ;  /* 0x0000000204007986 */ /* 0x000fe2000c101506 */
[----:B------:R0:W-:Y:S03]  /*a2710*/  STG.E.U16 [R26.64], R25 ;  /* 0x000000191a007986 */ /* 0x0001e6000c101506 */
        /* <DEDUP_REMOVED lines=41> */
[----:B------:R-:W4:Y:S01]  /*a29b0*/  LDL.LU R11, [R1+0x254] ;  /* 0x00025400010b7983 */ /* 0x000f220000300800 */
[----:B------:R-:W4:Y:S01]  /*a29c0*/  LDL.LU R24, [R1+0x214] ;  /* 0x0002140001187983 */ /* 0x000f220000300800 */
[----:B------:R-:W4:Y:S02]  /*a29d0*/  LDL.LU.64 R14, [R1+0x8e0] ;  /* 0x0008e000010e7983 */ /* 0x000f240000300a00 */
[----:B------:R-:W4:Y:S02]  /*a29e0*/  LDL.LU.64 R8, [R1+0x8d8] ;  /* 0x0008d80001087983 */ /* 0x000f240000300a00 */
[----:B------:R-:W4:Y:S01]  /*a29f0*/  LDL.LU.64 R6, [R1+0x8d0] ;  /* 0x0008d00001067983 */ /* 0x000f220000300a00 */
[----:B--2---:R0:W-:Y:S04]  /*a2a00*/  STG.E.U16 [R26.64], R0 ;  /* 0x000000001a007986 */ /* 0x0041e8000c101506 */
[----:B------:R-:W2:Y:S04]  /*a2a10*/  LDL.LU.64 R4, [R1+0x8c8] ;  /* 0x0008c80001047983 */ /* 0x000ea80000300a00 */
[----:B0-----:R-:W2:Y:S01]  /*a2a20*/  LDL.LU.64 R26, [R1+0x8c0] ;  /* 0x0008c000011a7983 */ /* 0x001ea20000300a00 */
[----:B------:R-:W2:Y:S03]  /*a2a30*/  LDL.LU R25, [R1+0x1d4] ;  /* 0x0001d40001197983 */ /* 0x000ea60000300800 */
        /* <DEDUP_REMOVED lines=617> */
[----:B------:R1:W-:Y:S02]  /*a50d0*/  STG.E.U16 [R8.64], R2 ;  /* 0x0000000208007986 */ /* 0x0003e4000c101506 */
[----:B------:R2:W-:Y:S01]  /*a50e0*/  STG.E.U16 [R6.64], R24 ;  /* 0x0000001806007986 */ /* 0x0005e2000c101506 */
[----:B0-----:R-:W-:Y:S02]  /*a50f0*/  PRMT R0, R24, 0x7632, R0 ;  /* 0x0000763218007816 */ /* 0x001fe40000000000 */
[----:B-1----:R-:W-:Y:S01]  /*a5100*/  PRMT R2, R25, 0x7632, R2 ;  /* 0x0000763219027816 */ /* 0x002fe20000000002 */
[----:B--2---:R-:W2:Y:S04]  /*a5110*/  LDL.LU.64 R6, [R1+0xec8] ;  /* 0x000ec80001067983 */ /* 0x004ea80000300a00 */
[----:B------:R0:W-:Y:S01]  /*a5120*/  STG.E.U16 [R4.64], R0 ;  /* 0x0000000004007986 */ /* 0x0001e2000c101506 */
[----:B------:R1:W-:Y:S03]  /*a5130*/  STG.E.U16 [R26.64], R25 ;  /* 0x000000191a007986 */ /* 0x0003e6000c101506 */
[----:B0-----:R-:W3:Y:S01]  /*a5140*/  LDL.LU.64 R4, [R1+0xec0] ;  /* 0x000ec00001047983 */ /* 0x001ee20000300a00 */
[----:B-1----:R-:W4:Y:S02]  /*a5150*/  LDL.LU R25, [R1+0x148] ;  /* 0x0001480001197983 */ /* 0x002f240000300800 */
[----:B------:R-:W5:Y:S02]  /*a5160*/  LDL.LU R3, [R1+0x138] ;  /* 0x0001380001037983 */ /* 0x000f640000300800 */
[----:B-----5:R0:W-:Y:S04]  /*a5170*/  STL [R1+0x2780], R3 ;  /* 0x0027800301007387 */ /* 0x0201e80000100800 */
[----:B0-----:R-:W5:Y:S04]  /*a5180*/  LDL.LU R3, [R1+0x178] ;  /* 0x0001780001037983 */ /* 0x001f680000300800 */
[----:B-----5:R0:W-:Y:S04]  /*a5190*/  STL [R1+0x2798], R3 ;  /* 0x0027980301007387 */ /* 0x0201e80000100800 */
[----:B0-----:R-:W5:Y:S04]  /*a51a0*/  LDL.LU R3, [R1+0x1b8] ;  /* 0x0001b80001037983 */ /* 0x001f680000300800 */
[----:B-----5:R0:W-:Y:S04]  /*a51b0*/  STL [R1+0x27b0], R3 ;  /* 0x0027b00301007387 */ /* 0x0201e80000100800 */
[----:B0-----:R-:W5:Y:S01]  /*a51c0*/  LDL.LU R3, [R1+0x108] ;  /* 0x0001080001037983 */ /* 0x001f620000300800 */
[----:B------:R-:W2:Y:S02]  /*a51d0*/  LDL.LU R20, [R1+0x98] ;  /* 0x0000980001147983 */ /* 0x000ea40000300800 */
[----:B------:R-:W2:Y:S02]  /*a51e0*/  LDL.LU.64 R28, [R1+0x7b0] ;  /* 0x0007b000011c7983 */ /* 0x000ea40000300a00 */
        /* <DEDUP_REMOVED lines=19> */
[----:B0-----:R-:W2:Y:S01]  /*a5320*/  LDL.LU.64 R28, [R1+0xed8] ;  /* 0x000ed800011c7983 */ /* 0x001ea20000300a00 */
[----:B----4-:R-:W-:-:S03]  /*a5330*/  PRMT R0, R25, 0x7632, R0 ;  /* 0x0000763219007816 */ /* 0x010fc60000000000 */
[----:B------:R-:W-:Y:S04]  /*a5340*/  STG.E.U16 [R6.64], R2 ;  /* 0x0000000206007986 */ /* 0x000fe8000c101506 */
[----:B--2---:R0:W-:Y:S04]  /*a5350*/  STL.64 [R1+0x27c0], R28 ;  /* 0x0027c01c01007387 */ /* 0x0041e80000100a00 */
[----:B0-----:R-:W2:Y:S01]  /*a5360*/  LDL.LU.64 R28, [R1+0xeb8] ;  /* 0x000eb800011c7983 */ /* 0x001ea20000300a00 */
[----:B------:R-:W4:Y:S02]  /*a5370*/  LDL.LU R21, [R1+0x1a8] ;  /* 0x0001a80001157983 */ /* 0x000f240000300800 */
[----:B------:R-:W4:Y:S02]  /*a5380*/  LDL.LU.64 R22, [R1+0x7a8] ;  /* 0x0007a80001167983 */ /* 0x000f240000300a00 */
[----:B------:R-:W4:Y:S01]  /*a5390*/  LDL.LU.64 R16, [R1+0x770] ;  /* 0x0007700001107983 */ /* 0x000f220000300a00 */
[----:B------:R-:W4:Y:S01]  /*a53a0*/  LDL.LU R14, [R1+0x168] ;  /* 0x00016800010e7983 */ /* 0x000f220000300800 */
[----:B------:R-:W4:Y:S02]  /*a53b0*/  LDL.LU.64 R18, [R1+0x768] ;  /* 0x0007680001127983 */ /* 0x000f240000300a00 */
[----:B------:R-:W4:Y:S02]  /*a53c0*/  LDL.LU.64 R12, [R1+0x760] ;  /* 0x00076000010c7983 */ /* 0x000f240000300a00 */
[----:B------:R-:W4:Y:S01]  /*a53d0*/  LDL.LU R15, [R1+0x128] ;  /* 0x00012800010f7983 */ /* 0x000f220000300800 */
[----:B------:R-:W4:Y:S01]  /*a53e0*/  LDL.LU.64 R10, [R1+0x758] ;  /* 0x00075800010a7983 */ /* 0x000f220000300a00 */
[----:B------:R-:W4:Y:S02]  /*a53f0*/  LDL.LU R27, [R1+0x78] ;  /* 0x00007800011b7983 */ /* 0x000f240000300800 */
[----:B------:R-:W4:Y:S02]  /*a5400*/  LDL.LU R26, [R1+0x198] ;  /* 0x00019800011a7983 */ /* 0x000f240000300800 */
[----:B------:R-:W4:Y:S01]  /*a5410*/  LDL.LU.64 R8, [R1+0x730] ;  /* 0x0007300001087983 */ /* 0x000f220000300a00 */
[----:B---3--:R0:W-:Y:S04]  /*a5420*/  STG.E.U16 [R4.64], R25 ;  /* 0x0000001904007986 */ /* 0x0081e8000c101506 */
[----:B------:R-:W3:Y:S04]  /*a5430*/  LDL.LU.64 R6, [R1+0x728] ;  /* 0x0007280001067983 */ /* 0x000ee80000300a00 */
[----:B0-----:R-:W3:Y:S01]  /*a5440*/  LDL.LU.64 R4, [R1+0x720] ;  /* 0x0007200001047983 */ /* 0x001ee20000300a00 */
[----:B------:R-:W3:Y:S03]  /*a5450*/  LDL.LU.64 R24, [R1+0x718] ;  /* 0x0007180001187983 */ /* 0x000ee60000300a00 */
[----:B--2---:R0:W-:Y:S04]  /*a5460*/  STG.E.U16 [R28.64], R0 ;  /* 0x000000001c007986 */ /* 0x0041e8000c101506 */
[----:B0-----:R-:W2:Y:S01]  /*a5470*/  LDL.LU.64 R28, [R1+0x27c0] ;  /* 0x0027c000011c7983 */ /* 0x001ea20000300a00 */
[----:B-----5:R-:W-:-:S03]  /*a5480*/  PRMT R2, R3, 0x7632, R2 ;  /* 0x0000763203027816 */ /* 0x020fc60000000002 */
[----:B--2---:R0:W-:Y:S04]  /*a5490*/  STG.E.U16 [R28.64], R3 ;  /* 0x000000031c007986 */ /* 0x0041e8000c101506 */
[----:B0-----:R-:W2:Y:S01]  /*a54a0*/  LDL.LU.64 R28, [R1+0x27b8] ;  /* 0x0027b800011c7983 */ /* 0x001ea20000300a00 */
[----:B------:R-:W5:Y:S03]  /*a54b0*/  LDL.LU R3, [R1+0x27b0] ;  /* 0x0027b00001037983 */ /* 0x000f660000300800 */
        /* <DEDUP_REMOVED lines=16> */
[----:B0-----:R-:W2:Y:S04]  /*a55c0*/  LDL.LU.64 R28, [R1+0x2770] ;  /* 0x00277000011c7983 */ /* 0x001ea80000300a00 */
[----:B--2---:R0:W-:Y:S04]  /*a55d0*/  STG.E.U16 [R28.64], R0 ;  /* 0x000000001c007986 */ /* 0x0041e8000c101506 */
[----:B0-----:R-:W2:Y:S01]  /*a55e0*/  LDL.LU.64 R28, [R1+0x2768] ;  /* 0x00276800011c7983 */ /* 0x001ea20000300a00 */
[----:B------:R-:W-:-:S03]  /*a55f0*/  PRMT R2, R20, 0x7632, R2 ;  /* 0x0000763214027816 */ /* 0x000fc60000000002 */
[----:B--2---:R0:W-:Y:S04]  /*a5600*/  STG.E.U16 [R28.64], R20 ;  /* 0x000000141c007986 */ /* 0x0041e8000c101506 */
[----:B0-----:R-:W2:Y:S01]  /*a5610*/  LDL.LU.64 R28, [R1+0x2760] ;  /* 0x00276000011c7983 */ /* 0x001ea20000300a00 */
[----:B----4-:R-:W-:-:S03]  /*a5620*/  PRMT R0, R21, 0x7632, R0 ;  /* 0x0000763215007816 */ /* 0x010fc60000000000 */
[----:B--2---:R0:W-:Y:S04]  /*a5630*/  STG.E.U16 [R28.64], R2 ;  /* 0x000000021c007986 */ /* 0x0041e8000c101506 */
[----:B0-----:R-:W2:Y:S01]  /*a5640*/  LDL.LU.64 R28, [R1+0x2758] ;  /* 0x00275800011c7983 */ /* 0x001ea20000300a00 */
[----:B------:R-:W-:-:S03]  /*a5650*/  PRMT R2, R14, 0x7632, R2 ;  /* 0x000076320e027816 */ /* 0x000fc60000000002 */
[----:B--2---:R-:W-:Y:S01]  /*a5660*/  STG.E.U16 [R28.64], R21 ;  /* 0x000000151c007986 */ /* 0x004fe2000c101506 */
[----:B------:R0:W-:Y:S02]  /*a5670*/  STG.E.U16 [R22.64], R0 ;  /* 0x0000000016007986 */ /* 0x0001e4000c101506 */
[----:B------:R-:W-:Y:S02]  /*a5680*/  STG.E.U16 [R16.64], R14 ;  /* 0x0000000e10007986 */ /* 0x000fe4000c101506 */
[----:B------:R1:W-:Y:S01]  /*a5690*/  STG.E.U16 [R18.64], R2 ;  /* 0x0000000212007986 */ /* 0x0003e2000c101506 */
[----:B------:R-:W-:Y:S01]  /*a56a0*/  STG.E.U16 [R12.64], R15 ;  /* 0x0000000f0c007986 */ /* 0x000fe2000c101506 */
[----:B0-----:R-:W-:Y:S02]  /*a56b0*/  PRMT R0, R15, 0x7632, R0 ;  /* 0x000076320f007816 */ /* 0x001fe40000000000 */
[----:B-1----:R-:W-:-:S03]  /*a56c0*/  PRMT R2, R27, 0x7632, R2 ;  /* 0x000076321b027816 */ /* 0x002fc60000000002 */
[----:B------:R0:W-:Y:S01]  /*a56d0*/  STG.E.U16 [R10.64], R0 ;  /* 0x000000000a007986 */ /* 0x0001e2000c101506 */
[----:B------:R-:W-:Y:S02]  /*a56e0*/  STG.E.U16 [R8.64], R27 ;  /* 0x0000001b08007986 */ /* 0x000fe4000c101506 */
[----:B---3--:R-:W-:Y:S02]  /*a56f0*/  STG.E.U16 [R6.64], R2 ;  /* 0x0000000206007986 */ /* 0x008fe4000c101506 */
[----:B------:R1:W-:Y:S01]  /*a5700*/  STG.E.U16 [R4.64], R26 ;  /* 0x0000001a04007986 */ /* 0x0003e2000c101506 */
[----:B0-----:R-:W-:Y:S02]  /*a5710*/  PRMT R0, R26, 0x7632, R0 ;  /* 0x000076321a007816 */ /* 0x001fe40000000000 */
[----:B-1----:R-:W2:Y:S04]  /*a5720*/  LDL.LU.64 R26, [R1+0x710] ;  /* 0x00071000011a7983 */ /* 0x002ea80000300a00 */
[----:B------:R0:W-:Y:S04]  /*a5730*/  STG.E.U16 [R24.64], R0 ;  /* 0x0000000018007986 */ /* 0x0001e8000c101506 */
[----:B0-----:R-:W3:Y:S01]  /*a5740*/  LDL.LU R25, [R1+0x158] ;  /* 0x0001580001197983 */ /* 0x001ee20000300800 */
[----:B------:R-:W4:Y:S03]  /*a5750*/  LDL.LU R3, [R1+0x14c] ;  /* 0x00014c0001037983 */ /* 0x000f260000300800 */
[----:B----4-:R0:W-:Y:S04]  /*a5760*/  STL [R1+0x26f8], R3 ;  /* 0x0026f80301007387 */ /* 0x0101e80000100800 */
[----:B0-----:R-:W4:Y:S04]  /*a5770*/  LDL.LU R3, [R1+0x18c] ;  /* 0x00018c0001037983 */ /* 0x001f280000300800 */
[----:B----4-:R0:W-:Y:S04]  /*a5780*/  STL [R1+0x2710], R3 ;  /* 0x0027100301007387 */ /* 0x0101e80000100800 */
[----:B0-----:R-:W4:Y:S04]  /*a5790*/  LDL.LU R3, [R1+0x1cc] ;  /* 0x0001cc0001037983 */ /* 0x001f280000300800 */
[----:B----4-:R0:W-:Y:S04]  /*a57a0*/  STL [R1+0x2728], R3 ;  /* 0x0027280301007387 */ /* 0x0101e80000100800 */
[----:B0-----:R-:W4:Y:S04]  /*a57b0*/  LDL.LU R3, [R1+0x68] ;  /* 0x0000680001037983 */ /* 0x001f280000300800 */
[----:B----4-:R0:W-:Y:S04]  /*a57c0*/  STL [R1+0x2740], R3 ;  /* 0x0027400301007387 */ /* 0x0101e80000100800 */
[----:B0-----:R-:W4:Y:S01]  /*a57d0*/  LDL.LU R3, [R1+0x118] ;  /* 0x0001180001037983 */ /* 0x001f220000300800 */
[----:B------:R-:W5:Y:S03]  /*a57e0*/  LDL.LU.64 R28, [R1+0x630] ;  /* 0x00063000011c7983 */ /* 0x000f660000300a00 */
        /* <DEDUP_REMOVED lines=20> */
[----:B---3--:R-:W-:-:S03]  /*a5930*/  PRMT R2, R25, 0x7632, R2 ;  /* 0x0000763219027816 */ /* 0x008fc60000000002 */
[----:B--2---:R-:W-:Y:S04]  /*a5940*/  STG.E.U16 [R26.64], R25 ;  /* 0x000000191a007986 */ /* 0x004fe8000c101506 */
[----:B-----5:R0:W-:Y:S04]  /*a5950*/  STL.64 [R1+0x2750], R28 ;  /* 0x0027501c01007387 */ /* 0x0201e80000100a00 */
[----:B0-----:R-:W2:Y:S01]  /*a5960*/  LDL.LU.64 R28, [R1+0x708] ;  /* 0x00070800011c7983 */ /* 0x001ea20000300a00 */
[----:B------:R-:W3:Y:S02]  /*a5970*/  LDL.LU R16, [R1+0x10c] ;  /* 0x00010c0001107983 */ /* 0x000ee40000300800 */
[----:B------:R-:W5:Y:S02]  /*a5980*/  LDL.LU.64 R20, [R1+0x628] ;  /* 0x0006280001147983 */ /* 0x000f640000300a00 */
[----:B------:R-:W3:Y:S01]  /*a5990*/  LDL.LU.64 R22, [R1+0x620] ;  /* 0x0006200001167983 */ /* 0x000ee20000300a00 */
[----:B------:R-:W3:Y:S01]  /*a59a0*/  LDL.LU R17, [R1+0x1bc] ;  /* 0x0001bc0001117983 */ /* 0x000ee20000300800 */
[----:B------:R-:W3:Y:S02]  /*a59b0*/  LDL.LU.64 R18, [R1+0x618] ;  /* 0x0006180001127983 */ /* 0x000ee40000300a00 */
[----:B------:R-:W3:Y:S02]  /*a59c0*/  LDL.LU R8, [R1+0x17c] ;  /* 0x00017c0001087983 */ /* 0x000ee40000300800 */
[----:B------:R-:W3:Y:S01]  /*a59d0*/  LDL.LU R9, [R1+0x13c] ;  /* 0x00013c0001097983 */ /* 0x000ee20000300800 */
[----:B------:R-:W3:Y:S01]  /*a59e0*/  LDL.LU.64 R12, [R1+0x5f0] ;  /* 0x0005f000010c7983 */ /* 0x000ee20000300a00 */
[----:B------:R-:W3:Y:S02]  /*a59f0*/  LDL.LU.64 R14, [R1+0x5e8] ;  /* 0x0005e800010e7983 */ /* 0x000ee40000300a00 */
[----:B------:R-:W3:Y:S02]  /*a5a00*/  LDL.LU.64 R10, [R1+0x5e0] ;  /* 0x0005e000010a7983 */ /* 0x000ee40000300a00 */
[----:B------:R-:W3:Y:S01]  /*a5a10*/  LDL.LU.64 R6, [R1+0x5d8] ;  /* 0x0005d80001067983 */ /* 0x000ee20000300a00 */
[----:B------:R-:W3:Y:S01]  /*a5a20*/  LDL.LU.64 R4, [R1+0x5d0] ;  /* 0x0005d00001047983 */ /* 0x000ee20000300a00 */
[----:B------:R-:W3:Y:S02]  /*a5a30*/  LDL.LU R25, [R1+0x9c] ;  /* 0x00009c0001197983 */ /* 0x000ee40000300800 */
[----:B------:R-:W3:Y:S02]  /*a5a40*/  LDL.LU.64 R26, [R1+0x5c8] ;  /* 0x0005c800011a7983 */ /* 0x000ee40000300a00 */
[----:B------:R-:W3:Y:S01]  /*a5a50*/  LDL.LU R24, [R1+0x1ac] ;  /* 0x0001ac0001187983 */ /* 0x000ee20000300800 */
[----:B--2---:R0:W-:Y:S04]  /*a5a60*/  STG.E.U16 [R28.64], R2 ;  /* 0x000000021c007986 */ /* 0x0041e8000c101506 */
[----:B0-----:R-:W2:Y:S01]  /*a5a70*/  LDL.LU.64 R28, [R1+0x2750] ;  /* 0x00275000011c7983 */ /* 0x001ea20000300a00 */
[----:B----4-:R-:W-:-:S03]  /*a5a80*/  PRMT R0, R3, 0x7632, R0 ;  /* 0x0000763203007816 */ /* 0x010fc60000000000 */
[----:B--2---:R0:W-:Y:S04]  /*a5a90*/  STG.E.U16 [R28.64], R3 ;  /* 0x000000031c007986 */ /* 0x0041e8000c101506 */
[----:B0-----:R-:W2:Y:S01]  /*a5aa0*/  LDL.LU.64 R28, [R1+0x2748] ;  /* 0x00274800011c7983 */ /* 0x001ea20000300a00 */
[----:B------:R-:W4:Y:S03]  /*a5ab0*/  LDL.LU R3, [R1+0x2740] ;  /* 0x0027400001037983 */ /* 0x000f260000300800 */
        /* <DEDUP_REMOVED lines=23> */
[----:B---3--:R-:W-:-:S03]  /*a5c30*/  PRMT R2, R16, 0x7632, R2 ;  /* 0x0000763210027816 */ /* 0x008fc60000000002 */
[----:B--2---:R0:W-:Y:S04]  /*a5c40*/  STG.E.U16 [R28.64], R0 ;  /* 0x000000001c007986 */ /* 0x0041e8000c101506 */
[----:B0-----:R-:W2:Y:S01]  /*a5c50*/  LDL.LU.64 R28, [R1+0x26e0] ;  /* 0x0026e000011c7983 */ /* 0x001ea20000300a00 */
[----:B------:R-:W-:-:S03]  /*a5c60*/  PRMT R0, R17, 0x7632, R0 ;  /* 0x0000763211007816 */ /* 0x000fc60000000000 */
[----:B--2---:R-:W-:Y:S01]  /*a5c70*/  STG.E.U16 [R28.64], R16 ;  /* 0x000000101c007986 */ /* 0x004fe2000c101506 */
[----:B-----5:R0:W-:Y:S02]  /*a5c80*/  STG.E.U16 [R20.64], R2 ;  /* 0x0000000214007986 */ /* 0x0201e4000c101506 */
[----:B------:R-:W-:Y:S02]  /*a5c90*/  STG.E.U16 [R22.64], R17 ;  /* 0x0000001116007986 */ /* 0x000fe4000c101506 */
[----:B------:R1:W-:Y:S01]  /*a5ca0*/  STG.E.U16 [R18.64], R0 ;  /* 0x0000000012007986 */ /* 0x0003e2000c101506 */
[----:B------:R-:W-:Y:S01]  /*a5cb0*/  STG.E.U16 [R12.64], R8 ;  /* 0x000000080c007986 */ /* 0x000fe2000c101506 */
[----:B0-----:R-:W-:Y:S02]  /*a5cc0*/  PRMT R2, R8, 0x7632, R2 ;  /* 0x0000763208027816 */ /* 0x001fe40000000002 */
[----:B-1----:R-:W-:-:S03]  /*a5cd0*/  PRMT R0, R9, 0x7632, R0 ;  /* 0x0000763209007816 */ /* 0x002fc60000000000 */
[----:B------:R0:W-:Y:S01]  /*a5ce0*/  STG.E.U16 [R14.64], R2 ;  /* 0x000000020e007986 */ /* 0x0001e2000c101506 */
[----:B------:R-:W-:Y:S02]  /*a5cf0*/  STG.E.U16 [R10.64], R9 ;  /* 0x000000090a007986 */ /* 0x000fe4000c101506 */
[----:B------:R1:W-:Y:S02]  /*a5d00*/  STG.E.U16 [R6.64], R0 ;  /* 0x0000000006007986 */ /* 0x0003e4000c101506 */
[----:B------:R-:W-:Y:S01]  /*a5d10*/  STG.E.U16 [R4.64], R25 ;  /* 0x0000001904007986 */ /* 0x000fe2000c101506 */
[----:B0-----:R-:W-:Y:S01]  /*a5d20*/  PRMT R2, R25, 0x7632, R2 ;  /* 0x0000763219027816 */ /* 0x001fe20000000002 */
[----:B-1----:R-:W2:Y:S04]  /*a5d30*/  LDL.LU.64 R6, [R1+0x590] ;  /* 0x0005900001067983 */ /* 0x002ea80000300a00 */
[----:B------:R0:W-:Y:S01]  /*a5d40*/  STG.E.U16 [R26.64], R2 ;  /* 0x000000021a007986 */ /* 0x0001e2000c101506 */
[----:B------:R-:W3:Y:S03]  /*a5d50*/  LDL.LU.64 R8, [R1+0x588] ;  /* 0x0005880001087983 */ /* 0x000ee60000300a00 */
[----:B0-----:R-:W4:Y:S01]  /*a5d60*/  LDL.LU.64 R26, [R1+0x580] ;  /* 0x00058000011a7983 */ /* 0x001f220000300a00 */
[----:B------:R-:W5:Y:S02]  /*a5d70*/  LDL.LU R25, [R1+0x16c] ;  /* 0x00016c0001197983 */ /* 0x000f640000300800 */
[----:B------:R-:W2:Y:S02]  /*a5d80*/  LDL.LU.64 R4, [R1+0x4e0] ;  /* 0x0004e00001047983 */ /* 0x000ea40000300a00 */
[----:B--2---:R0:W-:Y:S04]  /*a5d90*/  STL.64 [R1+0x2678], R4 ;  /* 0x0026780401007387 */ /* 0x0041e80000100a00 */
[----:B0-----:R-:W2:Y:S04]  /*a5da0*/  LDL.LU.64 R4, [R1+0x4e8] ;  /* 0x0004e80001047983 */ /* 0x001ea80000300a00 */
[----:B--2---:R0:W-:Y:S04]  /*a5db0*/  STL [R1+0x2680], R5 ;  /* 0x0026800501007387 */ /* 0x0041e80000100800 */
[----:B0-----:R-:W2:Y:S04]  /*a5dc0*/  LDL.LU R5, [R1+0x15c] ;  /* 0x00015c0001057983 */ /* 0x001ea80000300800 */
[----:B--2---:R0:W-:Y:S04]  /*a5dd0*/  STL.64 [R1+0x2690], R4 ;  /* 0x0026900401007387 */ /* 0x0041e80000100a00 */
[----:B0-----:R-:W2:Y:S04]  /*a5de0*/  LDL.LU.64 R4, [R1+0x528] ;  /* 0x0005280001047983 */ /* 0x001ea80000300a00 */
[----:B--2---:R0:W-:Y:S04]  /*a5df0*/  STL [R1+0x26b0], R4 ;  /* 0x0026b00401007387 */ /* 0x0041e80000100800 */
[----:B0-----:R-:W2:Y:S01]  /*a5e00*/  LDL.LU R4, [R1+0x7c] ;  /* 0x00007c0001047983 */ /* 0x001ea20000300800 */
[----:B------:R0:W-:Y:S03]  /*a5e10*/  STL [R1+0x2698], R5 ;  /* 0x0026980501007387 */ /* 0x0001e60000100800 */
[----:B0-----:R-:W2:Y:S04]  /*a5e20*/  LDL.LU R5, [R1+0x19c] ;  /* 0x00019c0001057983 */ /* 0x001ea80000300800 */
[----:B--2---:R0:W-:Y:S04]  /*a5e30*/  STL.64 [R1+0x26c0], R4 ;  /* 0x0026c00401007387 */ /* 0x0041e80000100a00 */
[----:B0-----:R-:W2:Y:S04]  /*a5e40*/  LDL.LU.64 R4, [R1+0x548] ;  /* 0x0005480001047983 */ /* 0x001ea80000300a00 */
[----:B--2---:R0:W-:Y:S04]  /*a5e50*/  STL [R1+0x26c8], R5 ;  /* 0x0026c80501007387 */ /* 0x0041e80000100800 */
[----:B0-----:R-:W2:Y:S01]  /*a5e60*/  LDL.LU R5, [R1+0x12c] ;  /* 0x00012c0001057983 */ /* 0x001ea20000300800 */
        /* <DEDUP_REMOVED lines=12> */
[----:B------:R-:W-:-:S03]  /*a5f30*/  PRMT R0, R24, 0x7632, R0 ;  /* 0x0000763218007816 */ /* 0x000fc60000000000 */
[----:B------:R-:W-:Y:S01]  /*a5f40*/  STG.E.U16 [R6.64], R24 ;  /* 0x0000001806007986 */ /* 0x000fe2000c101506 */
[----:B-----5:R-:W-:-:S03]  /*a5f50*/  PRMT R2, R25, 0x7632, R2 ;  /* 0x0000763219027816 */ /* 0x020fc60000000002 */
[----:B--2---:R0:W-:Y:S04]  /*a5f60*/  STL.64 [R1+0x26d8], R28 ;  /* 0x0026d81c01007387 */ /* 0x0041e80000100a00 */
[----:B0-----:R-:W2:Y:S01]  /*a5f70*/  LDL.LU.64 R28, [R1+0x578] ;  /* 0x00057800011c7983 */ /* 0x001ea20000300a00 */
[----:B------:R-:W5:Y:S02]  /*a5f80*/  LDL.LU R18, [R1+0x6c] ;  /* 0x00006c0001127983 */ /* 0x000f640000300800 */
[----:B------:R-:W5:Y:S02]  /*a5f90*/  LDL.LU R19, [R1+0x50] ;  /* 0x0000500001137983 */ /* 0x000f640000300800 */
[----:B------:R-:W5:Y:S01]  /*a5fa0*/  LDL.LU.64 R20, [R1+0x4b0] ;  /* 0x0004b00001147983 */ /* 0x000f620000300a00 */
[----:B------:R-:W5:Y:S01]  /*a5fb0*/  LDL.LU.64 R22, [R1+0x4a8] ;  /* 0x0004a80001167983 */ /* 0x000f620000300a00 */
[----:B------:R-:W5:Y:S02]  /*a5fc0*/  LDL.LU.64 R16, [R1+0x4a0] ;  /* 0x0004a00001107983 */ /* 0x000f640000300a00 */
[----:B------:R-:W5:Y:S02]  /*a5fd0*/  LDL.LU.64 R12, [R1+0xee0] ;  /* 0x000ee000010c7983 */ /* 0x000f640000300a00 */
[----:B------:R-:W5:Y:S01]  /*a5fe0*/  LDL.LU.64 R14, [R1+0xee8] ;  /* 0x000ee800010e7983 */ /* 0x000f620000300a00 */
[----:B------:R-:W5:Y:S01]  /*a5ff0*/  LDL.LU R7, [R1+0x20] ;  /* 0x0000200001077983 */ /* 0x000f620000300800 */
[----:B------:R-:W5:Y:S03]  /*a6000*/  LDL.LU R6, [R1] ;  /* 0x0000000001067983 */ /* 0x000f660000300800 */
[----:B---3--:R0:W-:Y:S01]  /*a6010*/  STG.E.U16 [R8.64], R0 ;  /* 0x0000000008007986 */ /* 0x0081e2000c101506 */
[----:B------:R-:W3:Y:S02]  /*a6020*/  LDL.LU.64 R10, [R1+0xf00] ;  /* 0x000f0000010a7983 */ /* 0x000ee40000300a00 */
[----:B----4-:R1:W-:Y:S01]  /*a6030*/  STG.E.U16 [R26.64], R25 ;  /* 0x000000191a007986 */ /* 0x0103e2000c101506 */
[----:B0-----:R-:W4:Y:S01]  /*a6040*/  LDL.LU.64 R8, [R1+0xef8] ;  /* 0x000ef80001087983 */ /* 0x001f220000300a00 */
[----:B-1----:R-:W3:Y:S02]  /*a6050*/  LDL.LU.64 R26, [R1+0xef0] ;  /* 0x000ef000011a7983 */ /* 0x002ee40000300a00 */
[----:B------:R-:W3:Y:S01]  /*a6060*/  LDL.LU.64 R24, [R1+0xf08] ;  /* 0x000f080001187983 */ /* 0x000ee20000300a00 */
[----:B--2---:R0:W-:Y:S04]  /*a6070*/  STG.E.U16 [R28.64], R2 ;  /* 0x000000021c007986 */ /* 0x0041e8000c101506 */
[----:B0-----:R-:W2:Y:S01]  /*a6080*/  LDL.LU.64 R28, [R1+0x26d8] ;  /* 0x0026d800011c7983 */ /* 0x001ea20000300a00 */
[----:B------:R-:W-:-:S03]  /*a6090*/  PRMT R0, R5, 0x7632, R0 ;  /* 0x0000763205007816 */ /* 0x000fc60000000000 */
[----:B--2---:R0:W-:Y:S04]  /*a60a0*/  STG.E.U16 [R28.64], R5 ;  /* 0x000000051c007986 */ /* 0x0041e8000c101506 */
[----:B0-----:R-:W2:Y:S01]  /*a60b0*/  LDL.LU.64 R28, [R1+0x26d0] ;  /* 0x0026d000011c7983 */ /* 0x001ea20000300a00 */
[----:B------:R-:W2:Y:S03]  /*a60c0*/  LDL.LU R5, [R1+0x26c8] ;  /* 0x0026c80001057983 */ /* 0x000ea60000300800 */
        /* <DEDUP_REMOVED lines=13> */
[----:B0-----:R-:W2:Y:S04]  /*a61a0*/  LDL.LU.64 R4, [R1+0x2690] ;  /* 0x0026900001047983 */ /* 0x001ea80000300a00 */
[----:B--2---:R0:W-:Y:S01]  /*a61b0*/  STG.E.U16 [R28.64], R5 ;  /* 0x000000051c007986 */ /* 0x0041e2000c101506 */
[----:B------:R-:W-:-:S03]  /*a61c0*/  PRMT R2, R5, 0x7632, R2 ;  /* 0x0000763205027816 */ /* 0x000fc60000000002 */
[----:B0-----:R-:W2:Y:S01]  /*a61d0*/  LDL.LU.64 R28, [R1+0x2688] ;  /* 0x00268800011c7983 */ /* 0x001ea20000300a00 */
[----:B------:R-:W3:Y:S03]  /*a61e0*/  LDL.LU R5, [R1+0x2680] ;  /* 0x0026800001057983 */ /* 0x000ee60000300800 */
[----:B---3--:R0:W-:Y:S04]  /*a61f0*/  STG.E.U16 [R4.64], R2 ;  /* 0x0000000204007986 */ /* 0x0081e8000c101506 */
[----:B0-----:R-:W3:Y:S01]  /*a6200*/  LDL.LU.64 R4, [R1+0x2678] ;  /* 0x0026780001047983 */ /* 0x001ee20000300a00 */
[----:B------:R-:W-:Y:S02]  /*a6210*/  PRMT R0, R3, 0x7632, R0 ;  /* 0x0000763203007816 */ /* 0x000fe40000000000 */
[----:B-----5:R-:W-:Y:S01]  /*a6220*/  PRMT R2, R18, 0x7632, R2 ;  /* 0x0000763212027816 */ /* 0x020fe20000000002 */
[----:B---3--:R0:W-:Y:S04]  /*a6230*/  STG.E.U16 [R4.64], R3 ;  /* 0x0000000304007986 */ /* 0x0081e8000c101506 */
[----:B0-----:R-:W3:Y:S01]  /*a6240*/  LDL.LU.64 R4, [R1+0x2670] ;  /* 0x0026700001047983 */ /* 0x001ee20000300a00 */
[----:B--2---:R0:W-:Y:S02]  /*a6250*/  STG.E.U16 [R28.64], R0 ;  /* 0x000000001c007986 */ /* 0x0041e4000c101506 */
[----:B------:R-:W-:Y:S02]  /*a6260*/  STG.E.U16 [R20.64], R18 ;  /* 0x0000001214007986 */ /* 0x000fe4000c101506 */
[----:B------:R1:W-:Y:S01]  /*a6270*/  STG.E.U16 [R22.64], R2 ;  /* 0x0000000216007986 */ /* 0x0003e2000c101506 */
[----:B------:R-:W-:Y:S01]  /*a6280*/  STG.E.U16 [R16.64], R19 ;  /* 0x0000001310007986 */ /* 0x000fe2000c101506 */
[----:B0-----:R-:W-:-:S02]  /*a6290*/  PRMT R0, R19, 0x7632, R0 ;  /* 0x0000763213007816 */ /* 0x001fc40000000000 */
[----:B-1----:R-:W-:-:S03]  /*a62a0*/  PRMT R2, R7, 0x7632, R2 ;  /* 0x0000763207027816 */ /* 0x002fc60000000002 */
[----:B------:R0:W-:Y:S01]  /*a62b0*/  STG.E.U16 [R12.64], R0 ;  /* 0x000000000c007986 */ /* 0x0001e2000c101506 */
[----:B------:R1:W-:Y:S02]  /*a62c0*/  STG.E.U16 [R14.64], R7 ;  /* 0x000000070e007986 */ /* 0x0003e4000c101506 */
[----:B------:R-:W-:Y:S02]  /*a62d0*/  STG.E.U16 [R10.64], R2 ;  /* 0x000000020a007986 */ /* 0x000fe4000c101506 */
[----:B----4-:R-:W-:Y:S01]  /*a62e0*/  STG.E.U16 [R8.64], R6 ;  /* 0x0000000608007986 */ /* 0x010fe2000c101506 */
[----:B0-----:R-:W-:Y:S01]  /*a62f0*/  PRMT R0, R6, 0x7632, R0 ;  /* 0x0000763206007816 */ /* 0x001fe20000000000 */
[----:B-1----:R-:W2:Y:S01]  /*a6300*/  LDL.LU R7, [R1+0x40] ;  /* 0x0000400001077983 */ /* 0x002ea20000300800 */
[----:B------:R-:W4:Y:S03]  /*a6310*/  LDL.LU.64 R14, [R1+0xf20] ;  /* 0x000f2000010e7983 */ /* 0x000f260000300a00 */
[----:B------:R-:W-:Y:S04]  /*a6320*/  STG.E.U16 [R26.64], R0 ;  /* 0x000000001a007986 */ /* 0x000fe8000c101506 */
[----:B---3--:R0:W-:Y:S04]  /*a6330*/  STG.E.U16 [R24.64], R4 ;  /* 0x0000000418007986 */ /* 0x0081e8000c101506 */
[----:B0-----:R-:W3:Y:S04]  /*a6340*/  LDL.LU.64 R24, [R1+0xf28] ;  /* 0x000f280001187983 */ /* 0x001ee80000300a00 */
[----:B---3--:R0:W-:Y:S04]  /*a6350*/  STL.64 [R1+0x2660], R24 ;  /* 0x0026601801007387 */ /* 0x0081e80000100a00 */
[----:B0-----:R-:W3:Y:S04]  /*a6360*/  LDL.LU.64 R24, [R1+0xf10] ;  /* 0x000f100001187983 */ /* 0x001ee80000300a00 */
[----:B---3--:R0:W-:Y:S04]  /*a6370*/  STL.64 [R1+0x2668], R24 ;  /* 0x0026681801007387 */ /* 0x0081e80000100a00 */
[----:B0-----:R-:W2:Y:S01]  /*a6380*/  LDL.LU.64 R24, [R1+0xf18] ;  /* 0x000f180001187983 */ /* 0x001ea20000300a00 */
[----:B------:R-:W3:Y:S02]  /*a6390*/  LDL.LU R11, [R1+0x10] ;  /* 0x00001000010b7983 */ /* 0x000ee40000300800 */
[----:B------:R-:W5:Y:S02]  /*a63a0*/  LDL.LU.64 R8, [R1+0xf38] ;  /* 0x000f380001087983 */ /* 0x000f640000300a00 */
[----:B-----5:R0:W-:Y:S04]  /*a63b0*/  STL.64 [R1+0x2650], R8 ;  /* 0x0026500801007387 */ /* 0x0201e80000100a00 */
[----:B0-----:R-:W5:Y:S01]  /*a63c0*/  LDL.LU.64 R8, [R1+0xf40] ;  /* 0x000f400001087983 */ /* 0x001f620000300a00 */
[----:B------:R-:W2:Y:S02]  /*a63d0*/  LDL.LU.64 R18, [R1+0xf30] ;  /* 0x000f300001127983 */ /* 0x000ea40000300a00 */
[----:B------:R-:W2:Y:S02]  /*a63e0*/  LDL.LU R3, [R1+0x30] ;  /* 0x0000300001037983 */ /* 0x000ea40000300800 */
[----:B------:R-:W2:Y:S01]  /*a63f0*/  LDL.LU R28, [R1+0x80] ;  /* 0x00008000011c7983 */ /* 0x000ea20000300800 */
[----:B------:R-:W2:Y:S04]  /*a6400*/  LDL.LU R29, [R1+0xb0] ;  /* 0x0000b000011d7983 */ /* 0x000ea80000300800 */
[----:B--2---:R0:W-:Y:S04]  /*a6410*/  STL.64 [R1+0x2628], R28 ;  /* 0x0026281c01007387 */ /* 0x0041e80000100a00 */
[----:B0-----:R-:W2:Y:S04]  /*a6420*/  LDL.LU.64 R28, [R1+0xf50] ;  /* 0x000f5000011c7983 */ /* 0x001ea80000300a00 */
[----:B--2---:R0:W-:Y:S04]  /*a6430*/  STL.64 [R1+0x2630], R28 ;  /* 0x0026301c01007387 */ /* 0x0041e80000100a00 */
[----:B0-----:R-:W2:Y:S04]  /*a6440*/  LDL.LU.64 R28, [R1+0xf58] ;  /* 0x000f5800011c7983 */ /* 0x001ea80000300a00 */
[----:B--2---:R0:W-:Y:S04]  /*a6450*/  STL.64 [R1+0x2638], R28 ;  /* 0x0026381c01007387 */ /* 0x0041e80000100a00 */
[----:B0-----:R-:W2:Y:S01]  /*a6460*/  LDL.LU.64 R28, [R1+0xf60] ;  /* 0x000f6000011c7983 */ /* 0x001ea20000300a00 */
[----:B------:R-:W-:-:S05]  /*a6470*/  PRMT R2, R4, 0x7632, R2 ;  /* 0x0000763204027816 */ /* 0x000fca0000000002 */
[----:B----4-:R-:W-:Y:S01]  /*a6480*/  STG.E.U16 [R14.64], R2 ;  /* 0x000000020e007986 */ /* 0x010fe2000c101506 */
[----:B------:R-:W-:Y:S03]  /*a6490*/  STG.E.U16 [R24.64], R7 ;  /* 0x0000000718007986 */ /* 0x000fe6000c101506 */
[----:B--2---:R0:W-:Y:S04]  /*a64a0*/  STL.64 [R1+0x2640], R28 ;  /* 0x0026401c01007387 */ /* 0x0041e80000100a00 */
[----:B0-----:R-:W2:Y:S01]  /*a64b0*/  LDL.LU.64 R28, [R1+0xf48] ;  /* 0x000f4800011c7983 */ /* 0x001ea20000300a00 */
[----:B------:R-:W4:Y:S02]  /*a64c0*/  LDL.LU.64 R20, [R1+0xf70] ;  /* 0x000f700001147983 */ /* 0x000f240000300a00 */
[----:B------:R-:W2:Y:S02]  /*a64d0*/  LDL.LU R10, [R1+0xa0] ;  /* 0x0000a000010a7983 */ /* 0x000ea40000300800 */
[----:B------:R-:W2:Y:S01]  /*a64e0*/  LDL.LU R27, [R1+0xd0] ;  /* 0x0000d000011b7983 */ /* 0x000ea20000300800 */
[----:B------:R0:W-:Y:S04]  /*a64f0*/  STL [R1+0x25e8], R5 ;  /* 0x0025e80501007387 */ /* 0x0001e80000100800 */
[----:B0-----:R-:W2:Y:S01]  /*a6500*/  LDL.LU.64 R4, [R1+0xf78] ;  /* 0x000f780001047983 */ /* 0x001ea20000300a00 */
[----:B------:R-:W2:Y:S02]  /*a6510*/  LDL.LU.64 R22, [R1+0xf88] ;  /* 0x000f880001167983 */ /* 0x000ea40000300a00 */
[----:B------:R-:W2:Y:S02]  /*a6520*/  LDL.LU.64 R16, [R1+0xfa0] ;  /* 0x000fa00001107983 */ /* 0x000ea40000300a00 */
[----:B------:R-:W2:Y:S01]  /*a6530*/  LDL.LU.64 R12, [R1+0xf98] ;  /* 0x000f9800010c7983 */ /* 0x000ea20000300a00 */
[----:B------:R-:W2:Y:S01]  /*a6540*/  LDL.LU.64 R14, [R1+0xf90] ;  /* 0x000f9000010e7983 */ /* 0x000ea20000300a00 */
[----:B------:R-:W2:Y:S02]  /*a6550*/  LDL.LU R26, [R1+0xc0] ;  /* 0x0000c000011a7983 */ /* 0x000ea40000300800 */
[----:B------:R-:W2:Y:S01]  /*a6560*/  LDL.LU.64 R24, [R1+0x2668] ;  /* 0x0026680001187983 */ /* 0x000ea20000300a00 */
[----:B------:R-:W-:-:S02]  /*a6570*/  PRMT R0, R7, 0x7632, R0 ;  /* 0x0000763207007816 */ /* 0x000fc40000000000 */
[----:B------:R-:W3:Y:S04]  /*a6580*/  LDL.LU.64 R6, [R1+0xfa8] ;  /* 0x000fa80001067983 */ /* 0x000ee80000300a00 */
[----:B--2---:R0:W-:Y:S04]  /*a6590*/  STG.E.U16 [R24.64], R0 ;  /* 0x0000000018007986 */ /* 0x0041e8000c101506 */
[----:B0-----:R-:W2:Y:S01]  /*a65a0*/  LDL.LU.64 R24, [R1+0x2660] ;  /* 0x0026600001187983 */ /* 0x001ea20000300a00 */
[----:B---3--:R-:W-:-:S03]  /*a65b0*/  PRMT R2, R11, 0x7632, R2 ;  /* 0x000076320b027816 */ /* 0x008fc60000000002 */
[----:B--2---:R0:W-:Y:S02]  /*a65c0*/  STG.E.U16 [R24.64], R11 ;  /* 0x0000000b18007986 */ /* 0x0041e4000c101506 */
[----:B-----5:R1:W-:Y:S02]  /*a65d0*/  STG.E.U16 [R8.64], R2 ;  /* 0x0000000208007986 */ /* 0x0203e4000c101506 */
[----:B0-----:R-:W2:Y:S01]  /*a65e0*/  LDL.LU.64 R24, [R1+0x2658] ;  /* 0x0026580001187983 */ /* 0x001ea20000300a00 */
[----:B-1----:R-:W2:Y:S03]  /*a65f0*/  LDL.LU.64 R8, [R1+0x2650] ;  /* 0x0026500001087983 */ /* 0x002ea60000300a00 */
[----:B--2---:R0:W-:Y:S04]  /*a6600*/  STG.E.U16 [R8.64], R24 ;  /* 0x0000001808007986 */ /* 0x0041e8000c101506 */
[----:B0-----:R-:W2:Y:S01]  /*a6610*/  LDL.LU.64 R8, [R1+0x2648] ;  /* 0x0026480001087983 */ /* 0x001ea20000300a00 */
[----:B------:R-:W-:Y:S01]  /*a6620*/  PRMT R0, R24, 0x7632, R0 ;  /* 0x0000763218007816 */ /* 0x000fe20000000000 */
[----:B------:R-:W3:Y:S02]  /*a6630*/  LDL.LU R11, [R1+0xe0] ;  /* 0x0000e000010b7983 */ /* 0x000ee40000300800 */
[----:B------:R0:W-:Y:S02]  /*a6640*/  STL [R1+0x25d0], R25 ;  /* 0x0025d01901007387 */ /* 0x0001e40000100800 */
[----:B------:R1:W-:Y:S04]  /*a6650*/  STG.E.U16 [R18.64], R0 ;  /* 0x0000000012007986 */ /* 0x0003e8000c101506 */
[----:B0-----:R-:W5:Y:S04]  /*a6660*/  LDL.LU.64 R24, [R1+0xf80] ;  /* 0x000f800001187983 */ /* 0x001f680000300a00 */
[----:B-1----:R-:W3:Y:S04]  /*a6670*/  LDL.LU.64 R18, [R1+0xfc0] ;  /* 0x000fc00001127983 */ /* 0x002ee80000300a00 */
[----:B--2---:R0:W-:Y:S04]  /*a6680*/  STG.E.U16 [R28.64], R8 ;  /* 0x000000081c007986 */ /* 0x0041e8000c101506 */
[----:B0-----:R-:W2:Y:S01]  /*a6690*/  LDL.LU.64 R28, [R1+0x2640] ;  /* 0x00264000011c7983 */ /* 0x001ea20000300a00 */
[----:B------:R-:W-:Y:S01]  /*a66a0*/  PRMT R2, R8, 0x7632, R2 ;  /* 0x0000763208027816 */ /* 0x000fe20000000002 */
[----:B------:R0:W-:Y:S02]  /*a66b0*/  STL [R1+0x25d4], R9 ;  /* 0x0025d40901007387 */ /* 0x0001e40000100800 */
[----:B0-----:R-:W3:Y:S04]  /*a66c0*/  LDL.LU.64 R8, [R1+0xf68] ;  /* 0x000f680001087983 */ /* 0x001ee80000300a00 */
[----:B--2---:R0:W-:Y:S04]  /*a66d0*/  STG.E.U16 [R28.64], R2 ;  /* 0x000000021c007986 */ /* 0x0041e8000c101506 */
[----:B0-----:R-:W2:Y:S01]  /*a66e0*/  LDL.LU.64 R28, [R1+0x2638] ;  /* 0x00263800011c7983 */ /* 0x001ea20000300a00 */
[----:B------:R-:W-:-:S03]  /*a66f0*/  PRMT R0, R3, 0x7632, R0 ;  /* 0x0000763203007816 */ /* 0x000fc60000000000 */
[----:B--2---:R0:W-:Y:S04]  /*a6700*/  STG.E.U16 [R28.64], R3 ;  /* 0x000000031c007986 */ /* 0x0041e8000c101506 */
[----:B0-----:R-:W2:Y:S04]  /*a6710*/  LDL.LU.64 R28, [R1+0x2630] ;  /* 0x00263000011c7983 */ /* 0x001ea80000300a00 */
[----:B--2---:R0:W-:Y:S04]  /*a6720*/  STG.E.U16 [R28.64], R0 ;  /* 0x000000001c007986 */ /* 0x0041e8000c101506 */
[----:B0-----:R-:W2:Y:S02]  /*a6730*/  LDL.LU.64 R28, [R1+0x2628] ;  /* 0x00262800011c7983 */ /* 0x001ea40000300a00 */
[----:B--2---:R-:W-:-:S02]  /*a6740*/  PRMT R2, R28, 0x7632, R2 ;  /* 0x000076321c027816 */ /* 0x004fc40000000002 */
[----:B------:R-:W-:Y:S01]  /*a6750*/  PRMT R0, R29, 0x7632, R0 ;  /* 0x000076321d007816 */ /* 0x000fe20000000000 */
[----:B---3--:R-:W-:Y:S02]  /*a6760*/  STG.E.U16 [R8.64], R28 ;  /* 0x0000001c08007986 */ /* 0x008fe4000c101506 */
[----:B-----5:R0:W-:Y:S02]  /*a6770*/  STG.E.U16 [R24.64], R2 ;  /* 0x0000000218007986 */ /* 0x0201e4000c101506 */
[----:B------:R-:W-:Y:S01]  /*a6780*/  STG.E.U16 [R4.64], R29 ;  /* 0x0000001d04007986 */ /* 0x000fe2000c101506 */
[----:B----4-:R1:W-:Y:S01]  /*a6790*/  STG.E.U16 [R20.64], R0 ;  /* 0x0000000014007986 */ /* 0x0103e2000c101506 */
[----:B------:R-:W-:Y:S01]  /*a67a0*/  STG.E.U16 [R22.64], R10 ;  /* 0x0000000a16007986 */ /* 0x000fe2000c101506 */
[----:B0-----:R-:W-:Y:S02]  /*a67b0*/  PRMT R2, R10, 0x7632, R2 ;  /* 0x000076320a027816 */ /* 0x001fe40000000002 */
[----:B-1----:R-:W-:-:S03]  /*a67c0*/  PRMT R0, R27, 0x7632, R0 ;  /* 0x000076321b007816 */ /* 0x002fc60000000000 */
[----:B------:R0:W-:Y:S01]  /*a67d0*/  STG.E.U16 [R16.64], R2 ;  /* 0x0000000210007986 */ /* 0x0001e2000c101506 */
[----:B------:R-:W-:Y:S02]  /*a67e0*/  STG.E.U16 [R12.64], R27 ;  /* 0x0000001b0c007986 */ /* 0x000fe4000c101506 */
[----:B------:R-:W-:Y:S02]  /*a67f0*/  STG.E.U16 [R14.64], R0 ;  /* 0x000000000e007986 */ /* 0x000fe4000c101506 */
[----:B------:R1:W-:Y:S01]  /*a6800*/  STG.E.U16 [R6.64], R26 ;  /* 0x0000001a06007986 */ /* 0x0003e2000c101506 */
[----:B0-----:R-:W2:Y:S01]  /*a6810*/  LDL.LU.64 R16, [R1+0xfb8] ;  /* 0x000fb80001107983 */ /* 0x001ea20000300a00 */
[----:B-1----:R-:W3:Y:S02]  /*a6820*/  LDL.LU.64 R6, [R1+0xfb0] ;  /* 0x000fb00001067983 */ /* 0x002ee40000300a00 */
[----:B------:R-:W4:Y:S02]  /*a6830*/  LDL.LU.64 R12, [R1+0xfc8] ;  /* 0x000fc800010c7983 */ /* 0x000f240000300a00 */
[----:B------:R-:W4:Y:S01]  /*a6840*/  LDL.LU R14, [R1+0xf0] ;  /* 0x0000f000010e7983 */ /* 0x000f220000300800 */
[----:B------:R-:W5:Y:S01]  /*a6850*/  LDL.LU R15, [R1+0x54] ;  /* 0x00005400010f7983 */ /* 0x000f620000300800 */
[----:B------:R-:W2:Y:S03]  /*a6860*/  LDL.LU R27, [R1+0x4] ;  /* 0x00000400011b7983 */ /* 0x000ea60000300800 */
[----:B--2---:R0:W-:Y:S01]  /*a6870*/  STL [R1+0x2600], R27 ;  /* 0x0026001b01007387 */ /* 0x0041e20000100800 */
[----:B------:R-:W2:Y:S03]  /*a6880*/  LDL.LU R3, [R1+0x44] ;  /* 0x0000440001037983 */ /* 0x000ea60000300800 */
[----:B0-----:R-:W2:Y:S01]  /*a6890*/  LDL.LU R27, [R1+0x24] ;  /* 0x00002400011b7983 */ /* 0x001ea20000300800 */
[----:B------:R-:W-:-:S03]  /*a68a0*/  PRMT R2, R26, 0x7632, R2 ;  /* 0x000076321a027816 */ /* 0x000fc60000000002 */
[----:B--2---:R0:W-:Y:S04]  /*a68b0*/  STL [R1+0x2620], R27 ;  /* 0x0026201b01007387 */ /* 0x0041e80000100800 */
[----:B0-----:R-:W2:Y:S01]  /*a68c0*/  LDL.LU.64 R26, [R1+0xfe0] ;  /* 0x000fe000011a7983 */ /* 0x001ea20000300a00 */
[----:B------:R-:W2:Y:S03]  /*a68d0*/  LDL.LU.64 R4, [R1+0xff0] ;  /* 0x000ff00001047983 */ /* 0x000ea60000300a00 */
        /* <DEDUP_REMOVED lines=9> */
[----:B0-----:R-:W5:Y:S01]  /*a6970*/  LDL.LU.64 R4, [R1+0xfd8] ;  /* 0x000fd80001047983 */ /* 0x001f620000300a00 */
[----:B------:R-:W2:Y:S03]  /*a6980*/  LDL.LU.64 R8, [R1+0x1018] ;  /* 0x0010180001087983 */ /* 0x000ea60000300a00 */
[----:B--2---:R0:W-:Y:S04]  /*a6990*/  STL.64 [R1+0x25d8], R8 ;  /* 0x0025d80801007387 */ /* 0x0041e80000100a00 */
[----:B0-----:R-:W2:Y:S01]  /*a69a0*/  LDL.LU.64 R8, [R1+0x1020] ;  /* 0x0010200001087983 */ /* 0x001ea20000300a00 */
[----:B------:R-:W-:-:S03]  /*a69b0*/  PRMT R0, R11, 0x7632, R0 ;  /* 0x000076320b007816 */ /* 0x000fc60000000000 */
[----:B------:R0:W-:Y:S01]  /*a69c0*/  STG.E.U16 [R18.64], R2 ;  /* 0x0000000212007986 */ /* 0x0001e2000c101506 */
[----:B------:R-:W-:Y:S03]  /*a69d0*/  STG.E.U16 [R16.64], R11 ;  /* 0x0000000b10007986 */ /* 0x000fe6000c101506 */
[----:B---3--:R-:W-:Y:S01]  /*a69e0*/  STG.E.U16 [R6.64], R0 ;  /* 0x0000000006007986 */ /* 0x008fe2000c101506 */
[----:B----4-:R-:W-:Y:S01]  /*a69f0*/  STG.E.U16 [R12.64], R14 ;  /* 0x0000000e0c007986 */ /* 0x010fe2000c101506 */
[----:B0-----:R-:W-:-:S05]  /*a6a00*/  PRMT R2, R14, 0x7632, R2 ;  /* 0x000076320e027816 */ /* 0x001fca0000000002 */
[----:B------:R-:W-:Y:S01]  /*a6a10*/  STG.E.U16 [R26.64], R2 ;  /* 0x000000021a007986 */ /* 0x000fe2000c101506 */
[----:B-----5:R-:W-:Y:S03]  /*a6a20*/  STG.E.U16 [R4.64], R15 ;  /* 0x0000000f04007986 */ /* 0x020fe6000c101506 */
[----:B--2---:R0:W-:Y:S04]  /*a6a30*/  STL.64 [R1+0x25e0], R8 ;  /* 0x0025e00801007387 */ /* 0x0041e80000100a00 */
[----:B0-----:R-:W2:Y:S01]  /*a6a40*/  LDL.LU.64 R8, [R1+0x1008] ;  /* 0x0010080001087983 */ /* 0x001ea20000300a00 */
[----:B------:R-:W3:Y:S02]  /*a6a50*/  LDL.LU.64 R24, [R1+0x1010] ;  /* 0x0010100001187983 */ /* 0x000ee40000300a00 */
[----:B------:R-:W4:Y:S02]  /*a6a60*/  LDL.LU R18, [R1+0x14] ;  /* 0x0000140001127983 */ /* 0x000f240000300800 */
[----:B------:R-:W5:Y:S01]  /*a6a70*/  LDL.LU.64 R10, [R1+0x1028] ;  /* 0x00102800010a7983 */ /* 0x000f620000300a00 */
[----:B------:R-:W2:Y:S01]  /*a6a80*/  LDL.LU.64 R28, [R1+0x1038] ;  /* 0x00103800011c7983 */ /* 0x000ea20000300a00 */
[----:B------:R-:W2:Y:S02]  /*a6a90*/  LDL.LU.64 R22, [R1+0x1030] ;  /* 0x0010300001167983 */ /* 0x000ea40000300a00 */
[----:B------:R-:W2:Y:S02]  /*a6aa0*/  LDL.LU.64 R6, [R1+0x1048] ;  /* 0x0010480001067983 */ /* 0x000ea40000300a00 */
[----:B------:R-:W2:Y:S01]  /*a6ab0*/  LDL.LU R19, [R1+0x34] ;  /* 0x0000340001137983 */ /* 0x000ea20000300800 */
[----:B------:R-:W2:Y:S01]  /*a6ac0*/  LDL.LU.64 R20, [R1+0x1060] ;  /* 0x0010600001147983 */ /* 0x000ea20000300a00 */
[----:B------:R-:W2:Y:S02]  /*a6ad0*/  LDL.LU.64 R16, [R1+0x1058] ;  /* 0x0010580001107983 */ /* 0x000ea40000300a00 */
[----:B------:R-:W2:Y:S02]  /*a6ae0*/  LDL.LU.64 R12, [R1+0x1050] ;  /* 0x00105000010c7983 */ /* 0x000ea40000300a00 */
[----:B------:R-:W2:Y:S01]  /*a6af0*/  LDL.LU R27, [R1+0x2620] ;  /* 0x00262000011b7983 */ /* 0x000ea20000300800 */
[----:B------:R-:W2:Y:S01]  /*a6b00*/  LDL.LU R26, [R1+0x84] ;  /* 0x00008400011a7983 */ /* 0x000ea20000300800 */
[----:B------:R-:W2:Y:S01]  /*a6b10*/  LDL.LU.64 R4, [R1+0x2618] ;  /* 0x0026180001047983 */ /* 0x000ea20000300a00 */
[----:B------:R-:W-:-:S02]  /*a6b20*/  PRMT R0, R15, 0x7632, R0 ;  /* 0x000076320f007816 */ /* 0x000fc40000000000 */
[----:B------:R-:W3:Y:S04]  /*a6b30*/  LDL.LU.64 R14, [R1+0x1068] ;  /* 0x00106800010e7983 */ /* 0x000ee80000300a00 */
[----:B--2---:R0:W-:Y:S04]  /*a6b40*/  STG.E.U16 [R4.64], R0 ;  /* 0x0000000004007986 */ /* 0x0041e8000c101506 */
[----:B0-----:R-:W2:Y:S01]  /*a6b50*/  LDL.LU.64 R4, [R1+0x2610] ;  /* 0x0026100001047983 */ /* 0x001ea20000300a00 */
[----:B------:R-:W-:-:S03]  /*a6b60*/  PRMT R2, R27, 0x7632, R2 ;  /* 0x000076321b027816 */ /* 0x000fc60000000002 */
        /* <DEDUP_REMOVED lines=10> */
[----:B0-----:R-:W2:Y:S04]  /*a6c10*/  LDL.LU R5, [R1+0x25e8] ;  /* 0x0025e80001057983 */ /* 0x001ea80000300800 */
[----:B--2---:R0:W-:Y:S04]  /*a6c20*/  STG.E.U16 [R8.64], R5 ;  /* 0x0000000508007986 */ /* 0x0041e8000c101506 */
[----:B0-----:R-:W2:Y:S01]  /*a6c30*/  LDL.LU.64 R8, [R1+0x25e0] ;  /* 0x0025e00001087983 */ /* 0x001ea20000300a00 */
[----:B------:R-:W-:-:S02]  /*a6c40*/  PRMT R2, R5, 0x7632, R2 ;  /* 0x0000763205027816 */ /* 0x000fc40000000002 */
[----:B------:R-:W3:Y:S01]  /*a6c50*/  LDL.LU.64 R4, [R1+0x1040] ;  /* 0x0010400001047983 */ /* 0x000ee20000300a00 */
[----:B------:R-:W-:Y:S02]  /*a6c60*/  PRMT R0, R3, 0x7632, R0 ;  /* 0x0000763203007816 */ /* 0x000fe40000000000 */
[----:B--2---:R0:W-:Y:S04]  /*a6c70*/  STG.E.U16 [R8.64], R2 ;  /* 0x0000000208007986 */ /* 0x0041e8000c101506 */
[----:B0-----:R-:W2:Y:S04]  /*a6c80*/  LDL.LU.64 R8, [R1+0x25d8] ;  /* 0x0025d80001087983 */ /* 0x001ea80000300a00 */
[----:B--2---:R0:W-:Y:S01]  /*a6c90*/  STG.E.U16 [R8.64], R3 ;  /* 0x0000000308007986 */ /* 0x0041e2000c101506 */
[----:B------:R1:W-:Y:S03]  /*a6ca0*/  STG.E.U16 [R24.64], R0 ;  /* 0x0000000018007986 */ /* 0x0003e6000c101506 */
[----:B0-----:R-:W2:Y:S01]  /*a6cb0*/  LDL.LU R9, [R1+0x25d4] ;  /* 0x0025d40001097983 */ /* 0x001ea20000300800 */
[----:B-1----:R-:W2:Y:S01]  /*a6cc0*/  LDL.LU R25, [R1+0x25d0] ;  /* 0x0025d00001197983 */ /* 0x002ea20000300800 */
[----:B----4-:R-:W-:Y:S01]  /*a6cd0*/  PRMT R2, R18, 0x7632, R2 ;  /* 0x0000763212027816 */ /* 0x010fe20000000002 */
[----:B-----5:R0:W-:Y:S04]  /*a6ce0*/  STG.E.U16 [R10.64], R18 ;  /* 0x000000120a007986 */ /* 0x0201e8000c101506 */
[----:B---3--:R1:W-:Y:S04]  /*a6cf0*/  STG.E.U16 [R4.64], R2 ;  /* 0x0000000204007986 */ /* 0x0083e8000c101506 */
[----:B0-----:R-:W3:Y:S01]  /*a6d00*/  LDL.LU.64 R10, [R1+0x25c8] ;  /* 0x0025c800010a7983 */ /* 0x001ee20000300a00 */
[----:B--2---:R-:W-:-:S03]  /*a6d10*/  PRMT R0, R25, 0x7632, R0 ;  /* 0x0000763219007816 */ /* 0x004fc60000000000 */
[----:B------:R-:W-:Y:S01]  /*a6d20*/  STG.E.U16 [R28.64], R25 ;  /* 0x000000191c007986 */ /* 0x000fe2000c101506 */
[----:B-1----:R-:W-:-:S03]  /*a6d30*/  PRMT R2, R9, 0x7632, R2 ;  /* 0x0000763209027816 */ /* 0x002fc60000000002 */
[----:B------:R0:W-:Y:S01]  /*a6d40*/  STG.E.U16 [R22.64], R0 ;  /* 0x0000000016007986 */ /* 0x0001e2000c101506 */
[----:B------:R1:W-:Y:S02]  /*a6d50*/  STG.E.U16 [R6.64], R9 ;  /* 0x0000000906007986 */ /* 0x0003e4000c101506 */
[----:B------:R-:W-:Y:S02]  /*a6d60*/  STG.E.U16 [R20.64], R2 ;  /* 0x0000000214007986 */ /* 0x000fe4000c101506 */
[----:B------:R-:W-:Y:S01]  /*a6d70*/  STG.E.U16 [R16.64], R19 ;  /* 0x0000001310007986 */ /* 0x000fe2000c101506 */
[----:B0-----:R-:W-:Y:S01]  /*a6d80*/  PRMT R0, R19, 0x7632, R0 ;  /* 0x0000763213007816 */ /* 0x001fe20000000000 */
[----:B------:R-:W2:Y:S01]  /*a6d90*/  LDL.LU.64 R22, [R1+0x1080] ;  /* 0x0010800001167983 */ /* 0x000ea20000300a00 */
[----:B-1----:R-:W4:Y:S02]  /*a6da0*/  LDL.LU.64 R6, [R1+0x1078] ;  /* 0x0010780001067983 */ /* 0x002f240000300a00 */
[----:B------:R-:W5:Y:S01]  /*a6db0*/  LDL.LU.64 R4, [R1+0x1070] ;  /* 0x0010700001047983 */ /* 0x000f620000300a00 */
[----:B------:R0:W-:Y:S04]  /*a6dc0*/  STG.E.U16 [R12.64], R0 ;  /* 0x000000000c007986 */ /* 0x0001e8000c101506 */
[----:B0-----:R-:W2:Y:S01]  /*a6dd0*/  LDL.LU R13, [R1+0xd4] ;  /* 0x0000d400010d7983 */ /* 0x001ea20000300800 */
[----:B------:R-:W3:Y:S02]  /*a6de0*/  LDL.LU.64 R28, [R1+0x1088] ;  /* 0x00108800011c7983 */ /* 0x000ee40000300a00 */
[----:B------:R-:W2:Y:S02]  /*a6df0*/  LDL.LU.64 R20, [R1+0x1090] ;  /* 0x0010900001147983 */ /* 0x000ea40000300a00 */
[----:B--2---:R0:W-:Y:S04]  /*a6e00*/  STL.64 [R1+0x25b8], R20 ;  /* 0x0025b81401007387 */ /* 0x0041e80000100a00 */
[----:B0-----:R-:W2:Y:S04]  /*a6e10*/  LDL.LU.64 R20, [R1+0x1098] ;  /* 0x0010980001147983 */ /* 0x001ea80000300a00 */
[----:B--2---:R0:W-:Y:S04]  /*a6e20*/  STL.64 [R1+0x25c0], R20 ;  /* 0x0025c01401007387 */ /* 0x0041e80000100a00 */
[----:B0-----:R-:W2:Y:S01]  /*a6e30*/  LDL.LU.64 R20, [R1+0x10a0] ;  /* 0x0010a00001147983 */ /* 0x001ea20000300a00 */
[----:B------:R-:W2:Y:S02]  /*a6e40*/  LDL.LU R17, [R1+0xc4] ;  /* 0x0000c40001117983 */ /* 0x000ea40000300800 */
[----:B------:R-:W2:Y:S02]  /*a6e50*/  LDL.LU R3, [R1+0xe4] ;  /* 0x0000e40001037983 */ /* 0x000ea40000300800 */
[----:B------:R-:W2:Y:S02]  /*a6e60*/  LDL.LU.64 R18, [R1+0x10c8] ;  /* 0x0010c80001127983 */ /* 0x000ea40000300a00 */
[----:B--2---:R0:W-:Y:S04]  /*a6e70*/  STL.64 [R1+0x2598], R18 ;  /* 0x0025981201007387 */ /* 0x0041e80000100a00 */
[----:B0-----:R-:W2:Y:S04]  /*a6e80*/  LDL.LU.64 R18, [R1+0x10b0] ;  /* 0x0010b00001127983 */ /* 0x001ea80000300a00 */
[----:B--2---:R0:W-:Y:S04]  /*a6e90*/  STL.64 [R1+0x25a0], R18 ;  /* 0x0025a01201007387 */ /* 0x0041e80000100a00 */
[----:B0-----:R-:W2:Y:S01]  /*a6ea0*/  LDL.LU.64 R18, [R1+0x10b8] ;  /* 0x0010b80001127983 */ /* 0x001ea20000300a00 */
[----:B------:R-:W-:-:S03]  /*a6eb0*/  PRMT R2, R26, 0x7632, R2 ;  /* 0x000076321a027816 */ /* 0x000fc60000000002 */
[----:B--2---:R0:W-:Y:S04]  /*a6ec0*/  STL.64 [R1+0x25a8], R18 ;  /* 0x0025a81201007387 */ /* 0x0041e80000100a00 */
[----:B0-----:R-:W2:Y:S04]  /*a6ed0*/  LDL.LU.64 R18, [R1+0x10c0] ;  /* 0x0010c00001127983 */ /* 0x001ea80000300a00 */
[----:B------:R0:W-:Y:S01]  /*a6ee0*/  STG.E.U16 [R14.64], R26 ;  /* 0x0000001a0e007986 */ /* 0x0001e2000c101506 */
[----:B------:R-:W-:Y:S01]  /*a6ef0*/  PRMT R0, R27, 0x7632, R0 ;  /* 0x000076321b007816 */ /* 0x000fe20000000000 */
[----:B------:R1:W-:Y:S02]  /*a6f00*/  STG.E.U16 [R22.64], R2 ;  /* 0x0000000216007986 */ /* 0x0003e4000c101506 */
[----:B----4-:R-:W-:Y:S02]  /*a6f10*/  STG.E.U16 [R6.64], R27 ;  /* 0x0000001b06007986 */ /* 0x010fe4000c101506 */
[----:B-----5:R-:W-:Y:S01]  /*a6f20*/  STG.E.U16 [R4.64], R0 ;  /* 0x0000000004007986 */ /* 0x020fe2000c101506 */
[----:B---3--:R-:W-:Y:S02]  /*a6f30*/  STG.E.U16 [R28.64], R10 ;  /* 0x0000000a1c007986 */ /* 0x008fe4000c101506 */
[----:B0-----:R-:W-:Y:S01]  /*a6f40*/  IMAD.MOV.U32 R15, RZ, RZ, R11 ;  /* 0x000000ffff0f7224 */ /* 0x001fe200078e000b */
[----:B-1----:R-:W-:-:S05]  /*a6f50*/  PRMT R2, R10, 0x7632, R2 ;  /* 0x000076320a027816 */ /* 0x002fca0000000002 */
[----:B------:R-:W-:Y:S04]  /*a6f60*/  STG.E.U16 [R20.64], R2 ;  /* 0x0000000214007986 */ /* 0x000fe8000c101506 */
[----:B--2---:R0:W-:Y:S04]  /*a6f70*/  STL.64 [R1+0x25b0], R18 ;  /* 0x0025b01201007387 */ /* 0x0041e80000100a00 */
[----:B0-----:R-:W2:Y:S01]  /*a6f80*/  LDL.LU.64 R18, [R1+0x10a8] ;  /* 0x0010a80001127983 */ /* 0x001ea20000300a00 */
[----:B------:R-:W3:Y:S02]  /*a6f90*/  LDL.LU R14, [R1+0xf4] ;  /* 0x0000f400010e7983 */ /* 0x000ee40000300800 */
[----:B------:R-:W4:Y:S02]  /*a6fa0*/  LDL.LU R26, [R1+0x58] ;  /* 0x00005800011a7983 */ /* 0x000f240000300800 */
[----:B------:R-:W5:Y:S01]  /*a6fb0*/  LDL.LU.64 R22, [R1+0x10e0] ;  /* 0x0010e00001167983 */ /* 0x000f620000300a00 */
[----:B------:R-:W2:Y:S01]  /*a6fc0*/  LDL.LU.64 R6, [R1+0x10d8] ;  /* 0x0010d80001067983 */ /* 0x000ea20000300a00 */
[----:B------:R-:W2:Y:S02]  /*a6fd0*/  LDL.LU.64 R8, [R1+0x10d0] ;  /* 0x0010d00001087983 */ /* 0x000ea40000300a00 */
[----:B------:R-:W2:Y:S02]  /*a6fe0*/  LDL.LU R27, [R1+0x28] ;  /* 0x00002800011b7983 */ /* 0x000ea40000300800 */
[----:B------:R-:W2:Y:S01]  /*a6ff0*/  LDL.LU.64 R24, [R1+0x10e8] ;  /* 0x0010e80001187983 */ /* 0x000ea20000300a00 */
[----:B------:R-:W2:Y:S01]  /*a7000*/  LDL.LU R12, [R1+0x8] ;  /* 0x00000800010c7983 */ /* 0x000ea20000300800 */
[----:B------:R-:W2:Y:S02]  /*a7010*/  LDL.LU.64 R10, [R1+0x1100] ;  /* 0x00110000010a7983 */ /* 0x000ea40000300a00 */
[----:B------:R-:W2:Y:S02]  /*a7020*/  LDL.LU.64 R4, [R1+0x10f8] ;  /* 0x0010f80001047983 */ /* 0x000ea40000300a00 */
[----:B------:R-:W2:Y:S01]  /*a7030*/  LDL.LU.64 R28, [R1+0x10f0] ;  /* 0x0010f000011c7983 */ /* 0x000ea20000300a00 */
[----:B------:R-:W2:Y:S01]  /*a7040*/  LDL.LU.64 R20, [R1+0x25c0] ;  /* 0x0025c00001147983 */ /* 0x000ea20000300a00 */
[----:B------:R-:W-:-:S03]  /*a7050*/  PRMT R0, R13, 0x7632, R0 ;  /* 0x000076320d007816 */ /* 0x000fc60000000000 */
[----:B--2---:R0:W-:Y:S04]  /*a7060*/  STG.E.U16 [R20.64], R13 ;  /* 0x0000000d14007986 */ /* 0x0041e8000c101506 */
[----:B0-----:R-:W2:Y:S01]  /*a7070*/  LDL.LU.64 R20, [R1+0x25b8] ;  /* 0x0025b80001147983 */ /* 0x001ea20000300a00 */
[----:B------:R-:W-:-:S03]  /*a7080*/  PRMT R2, R17, 0x7632, R2 ;  /* 0x0000763211027816 */ /* 0x000fc60000000002 */
[----:B--2---:R0:W-:Y:S01]  /*a7090*/  STG.E.U16 [R20.64], R0 ;  /* 0x0000000014007986 */ /* 0x0041e2000c101506 */
[----:B------:R1:W-:Y:S03]  /*a70a0*/  STG.E.U16 [R18.64], R17 ;  /* 0x0000001112007986 */ /* 0x0003e6000c101506 */
[----:B0-----:R-:W2:Y:S01]  /*a70b0*/  LDL.LU.64 R20, [R1+0x1108] ;  /* 0x0011080001147983 */ /* 0x001ea20000300a00 */
[----:B------:R-:W2:Y:S02]  /*a70c0*/  LDL.LU R13, [R1+0x48] ;  /* 0x00004800010d7983 */ /* 0x000ea40000300800 */
[----:B-1----:R-:W2:Y:S02]  /*a70d0*/  LDL.LU.64 R18, [R1+0x25b0] ;  /* 0x0025b00001127983 */ /* 0x002ea40000300a00 */
[----:B------:R-:W3:Y:S01]  /*a70e0*/  LDL.LU.64 R16, [R1+0x1120] ;  /* 0x0011200001107983 */ /* 0x000ee20000300a00 */
[----:B--2---:R0:W-:Y:S04]  /*a70f0*/  STG.E.U16 [R18.64], R2 ;  /* 0x0000000212007986 */ /* 0x0041e8000c101506 */
[----:B0-----:R-:W2:Y:S01]  /*a7100*/  LDL.LU.64 R18, [R1+0x25a8] ;  /* 0x0025a80001127983 */ /* 0x001ea20000300a00 */
[----:B------:R-:W-:-:S03]  /*a7110*/  PRMT R0, R3, 0x7632, R0 ;  /* 0x0000763203007816 */ /* 0x000fc60000000000 */
[----:B--2---:R0:W-:Y:S04]  /*a7120*/  STG.E.U16 [R18.64], R3 ;  /* 0x0000000312007986 */ /* 0x0041e8000c101506 */
[----:B0-----:R-:W2:Y:S01]  /*a7130*/  LDL.LU.64 R18, [R1+0x25a0] ;  /* 0x0025a00001127983 */ /* 0x001ea20000300a00 */
[----:B---3--:R-:W-:-:S03]  /*a7140*/  PRMT R2, R14, 0x7632, R2 ;  /* 0x000076320e027816 */ /* 0x008fc60000000002 */
[----:B--2---:R0:W-:Y:S04]  /*a7150*/  STG.E.U16 [R18.64], R0 ;  /* 0x0000000012007986 */ /* 0x0041e8000c101506 */
[----:B0-----:R-:W2:Y:S01]  /*a7160*/  LDL.LU.64 R18, [R1+0x2598] ;  /* 0x0025980001127983 */ /* 0x001ea20000300a00 */
[----:B----4-:R-:W-:-:S03]  /*a7170*/  PRMT R0, R26, 0x7632, R0 ;  /* 0x000076321a007816 */ /* 0x010fc60000000000 */
[----:B--2---:R0:W-:Y:S01]  /*a7180*/  STG.E.U16 [R18.64], R14 ;  /* 0x0000000e12007986 */ /* 0x0041e2000c101506 */
[----:B-----5:R1:W-:Y:S02]  /*a7190*/  STG.E.U16 [R22.64], R2 ;  /* 0x0000000216007986 */ /* 0x0203e4000c101506 */
[----:B------:R2:W-:Y:S01]  /*a71a0*/  STG.E.U16 [R6.64], R26 ;  /* 0x0000001a06007986 */ /* 0x0005e2000c101506 */
[----:B0-----:R-:W3:Y:S01]  /*a71b0*/  LDL.LU.64 R18, [R1+0x1118] ;  /* 0x0011180001127983 */ /* 0x001ee20000300a00 */
[----:B-1----:R-:W4:Y:S02]  /*a71c0*/  LDL.LU.64 R22, [R1+0x1110] ;  /* 0x0011100001167983 */ /* 0x002f240000300a00 */
[----:B--2---:R-:W2:Y:S01]  /*a71d0*/  LDL.LU.64 R6, [R1+0x2590] ;  /* 0x0025900001067983 */ /* 0x004ea20000300a00 */
[----:B------:R-:W-:Y:S01]  /*a71e0*/  PRMT R2, R27, 0x7632, R2 ;  /* 0x000076321b027816 */ /* 0x000fe20000000002 */
[----:B------:R0:W-:Y:S04]  /*a71f0*/  STG.E.U16 [R8.64], R0 ;  /* 0x0000000008007986 */ /* 0x0001e8000c101506 */
[----:B------:R-:W5:Y:S01]  /*a7200*/  LDL.LU R14, [R1+0x18] ;  /* 0x00001800010e7983 */ /* 0x000f620000300800 */
[----:B------:R1:W-:Y:S02]  /*a7210*/  STG.E.U16 [R24.64], R27 ;  /* 0x0000001b18007986 */ /* 0x0003e4000c101506 */
[----:B------:R1:W-:Y:S02]  /*a7220*/  STG.E.U16 [R10.64], R2 ;  /* 0x000000020a007986 */ /* 0x0003e4000c101506 */
[----:B------:R1:W-:Y:S01]  /*a7230*/  STG.E.U16 [R4.64], R12 ;  /* 0x0000000c04007986 */ /* 0x0003e2000c101506 */
[----:B0-----:R-:W-:Y:S01]  /*a7240*/  PRMT R0, R12, 0x7632, R0 ;  /* 0x000076320c007816 */ /* 0x001fe20000000000 */
[----:B-1----:R-:W5:Y:S01]  /*a7250*/  LDL.LU.64 R26, [R1+0x1128] ;  /* 0x00112800011a7983 */ /* 0x002f620000300a00 */
[----:B------:R-:W3:Y:S02]  /*a7260*/  LDL.LU.64 R24, [R1+0x1140] ;  /* 0x0011400001187983 */ /* 0x000ee40000300a00 */
[----:B------:R-:W3:Y:S01]  /*a7270*/  LDL.LU.64 R10, [R1+0x1138] ;  /* 0x00113800010a7983 */ /* 0x000ee20000300a00 */
[----:B------:R0:W-:Y:S01]  /*a7280*/  STG.E.U16 [R28.64], R0 ;  /* 0x000000001c007986 */ /* 0x0001e2000c101506 */
[----:B------:R-:W3:Y:S03]  /*a7290*/  LDL.LU.64 R4, [R1+0x1130] ;  /* 0x0011300001047983 */ /* 0x000ee60000300a00 */
[----:B0-----:R-:W3:Y:S01]  /*a72a0*/  LDL.LU.64 R28, [R1+0x1148] ;  /* 0x00114800011c7983 */ /* 0x001ee20000300a00 */
[----:B------:R-:W3:Y:S03]  /*a72b0*/  LDL.LU R12, [R1+0x38] ;  /* 0x00003800010c7983 */ /* 0x000ee60000300800 */
[----:B--2---:R0:W-:Y:S04]  /*a72c0*/  STG.E.U16 [R20.64], R6 ;  /* 0x0000000614007986 */ /* 0x0041e8000c101506 */
[----:B------:R-:W-:Y:S04]  /*a72d0*/  STL [R1+0x2558], R7 ;  /* 0x0025580701007387 */ /* 0x000fe80000100800 */
[----:B0-----:R-:W2:Y:S01]  /*a72e0*/  LDL.LU.64 R20, [R1+0x1158] ;  /* 0x0011580001147983 */ /* 0x001ea20000300a00 */
[----:B------:R-:W-:-:S05]  /*a72f0*/  PRMT R2, R6, 0x7632, R2 ;  /* 0x0000763206027816 */ /* 0x000fca0000000002 */
[----:B------:R-:W-:Y:S04]  /*a7300*/  STG.E.U16 [R16.64], R2 ;  /* 0x0000000210007986 */ /* 0x000fe8000c101506 */
[----:B--2---:R0:W-:Y:S04]  /*a7310*/  STL.64 [R1+0x2578], R20 ;  /* 0x0025781401007387 */ /* 0x0041e80000100a00 */
[----:B0-----:R-:W2:Y:S01]  /*a7320*/  LDL.LU.64 R20, [R1+0x1160] ;  /* 0x0011600001147983 */ /* 0x001ea20000300a00 */
[----:B------:R-:W2:Y:S01]  /*a7330*/  LDL.LU R17, [R1+0x88] ;  /* 0x0000880001117983 */ /* 0x000ea20000300800 */
[----:B------:R-:W-:Y:S01]  /*a7340*/  PRMT R0, R13, 0x7632, R0 ;  /* 0x000076320d007816 */ /* 0x000fe20000000000 */
[----:B---3--:R-:W-:Y:S04]  /*a7350*/  STG.E.U16 [R18.64], R13 ;  /* 0x0000000d12007986 */ /* 0x008fe8000c101506 */
[----:B----4-:R-:W-:Y:S01]  /*a7360*/  STG.E.U16 [R22.64], R0 ;  /* 0x0000000016007986 */ /* 0x010fe2000c101506 */
[----:B-----5:R-:W-:Y:S03]  /*a7370*/  STG.E.U16 [R26.64], R14 ;  /* 0x0000000e1a007986 */ /* 0x020fe6000c101506 */
[----:B--2---:R0:W-:Y:S04]  /*a7380*/  STL [R1+0x2570], R17 ;  /* 0x0025701101007387 */ /* 0x0041e80000100800 */
[----:B0-----:R-:W2:Y:S01]  /*a7390*/  LDL.LU.64 R16, [R1+0x1150] ;  /* 0x0011500001107983 */ /* 0x001ea20000300a00 */
[----:B------:R-:W3:Y:S02]  /*a73a0*/  LDL.LU.64 R6, [R1+0x1168] ;  /* 0x0011680001067983 */ /* 0x000ee40000300a00 */
[----:B------:R-:W4:Y:S02]  /*a73b0*/  LDL.LU R18, [R1+0xb8] ;  /* 0x0000b80001127983 */ /* 0x000f240000300800 */
[----:B------:R-:W5:Y:S01]  /*a73c0*/  LDL.LU.64 R8, [R1+0x1170] ;  /* 0x0011700001087983 */ /* 0x000f620000300a00 */
[----:B------:R-:W2:Y:S01]  /*a73d0*/  LDL.LU.64 R22, [R1+0x1188] ;  /* 0x0011880001167983 */ /* 0x000ea20000300a00 */
[----:B------:R-:W2:Y:S02]  /*a73e0*/  LDL.LU R19, [R1+0xa8] ;  /* 0x0000a80001137983 */ /* 0x000ea40000300800 */
[----:B------:R-:W2:Y:S02]  /*a73f0*/  LDL.LU R13, [R1+0xd8] ;  /* 0x0000d800010d7983 */ /* 0x000ea40000300800 */
[----:B------:R-:W2:Y:S01]  /*a7400*/  LDL.LU.64 R26, [R1+0x2588] ;  /* 0x00258800011a7983 */ /* 0x000ea20000300a00 */
[----:B------:R-:W-:-:S05]  /*a7410*/  PRMT R2, R14, 0x7632, R2 ;  /* 0x000076320e027816 */ /* 0x000fca0000000002 */
[----:B------:R0:W-:Y:S04]  /*a7420*/  STG.E.U16 [R24.64], R2 ;  /* 0x0000000218007986 */ /* 0x0001e8000c101506 */
[----:B0-----:R-:W3:Y:S04]  /*a7430*/  LDL.LU.64 R24, [R1+0x11a0] ;  /* 0x0011a00001187983 */ /* 0x001ee80000300a00 */
[----:B--2---:R0:W-:Y:S04]  /*a7440*/  STG.E.U16 [R10.64], R26 ;  /* 0x0000001a0a007986 */ /* 0x0041e8000c101506 */
[----:B0-----:R-:W2:Y:S01]  /*a7450*/  LDL.LU.64 R10, [R1+0x2580] ;  /* 0x00258000010a7983 */ /* 0x001ea20000300a00 */
[----:B------:R-:W-:Y:S01]  /*a7460*/  PRMT R0, R26, 0x7632, R0 ;  /* 0x000076321a007816 */ /* 0x000fe20000000000 */
[----:B------:R0:W-:Y:S04]  /*a7470*/  STL [R1+0x2540], R27 ;  /* 0x0025401b01007387 */ /* 0x0001e80000100800 */
[----:B------:R1:W-:Y:S04]  /*a7480*/  STG.E.U16 [R4.64], R0 ;  /* 0x0000000004007986 */ /* 0x0003e8000c101506 */
[----:B0-----:R-:W3:Y:S04]  /*a7490*/  LDL.LU.64 R26, [R1+0x1178] ;  /* 0x00117800011a7983 */ /* 0x001ee80000300a00 */
[----:B-1----:R-:W3:Y:S01]  /*a74a0*/  LDL.LU.64 R4, [R1+0x1198] ;  /* 0x0011980001047983 */ /* 0x002ee20000300a00 */
[----:B--2---:R-:W-:-:S03]  /*a74b0*/  PRMT R2, R10, 0x7632, R2 ;  /* 0x000076320a027816 */ /* 0x004fc60000000002 */
[----:B------:R0:W-:Y:S04]  /*a74c0*/  STG.E.U16 [R28.64], R10 ;  /* 0x0000000a1c007986 */ /* 0x0001e8000c101506 */
[----:B------:R-:W-:Y:S04]  /*a74d0*/  STG.E.U16 [R20.64], R2 ;  /* 0x0000000214007986 */ /* 0x000fe8000c101506 */
[----:B0-----:R-:W2:Y:S01]  /*a74e0*/  LDL.LU.64 R28, [R1+0x1190] ;  /* 0x00119000011c7983 */ /* 0x001ea20000300a00 */
[----:B------:R0:W-:Y:S03]  /*a74f0*/  STL [R1+0x2544], R11 ;  /* 0x0025440b01007387 */ /* 0x0001e60000100800 */
[----:B0-----:R-:W2:Y:S01]  /*a7500*/  LDL.LU.64 R10, [R1+0x1180] ;  /* 0x00118000010a7983 */ /* 0x001ea20000300a00 */
[----:B------:R-:W2:Y:S01]  /*a7510*/  LDL.LU.64 R20, [R1+0x2578] ;  /* 0x0025780001147983 */ /* 0x000ea20000300a00 */
[----:B------:R-:W-:Y:S01]  /*a7520*/  PRMT R0, R12, 0x7632, R0 ;  /* 0x000076320c007816 */ /* 0x000fe20000000000 */
[----:B------:R-:W3:Y:S01]  /*a7530*/  LDL.LU R14, [R1+0xc8] ;  /* 0x0000c800010e7983 */ /* 0x000ee20000300800 */
[----:B--2---:R0:W-:Y:S03]  /*a7540*/  STG.E.U16 [R20.64], R12 ;  /* 0x0000000c14007986 */ /* 0x0041e6000c101506 */
[----:B------:R1:W-:Y:S01]  /*a7550*/  STG.E.U16 [R16.64], R0 ;  /* 0x0000000010007986 */ /* 0x0003e2000c101506 */
[----:B0-----:R-:W2:Y:S01]  /*a7560*/  LDL.LU.64 R20, [R1+0x11a8] ;  /* 0x0011a80001147983 */ /* 0x001ea20000300a00 */
[----:B-1----:R-:W2:Y:S01]  /*a7570*/  LDL.LU R17, [R1+0x2570] ;  /* 0x0025700001117983 */ /* 0x002ea20000300800 */
[----:B----4-:R-:W-:Y:S01]  /*a7580*/  PRMT R0, R18, 0x7632, R0 ;  /* 0x0000763212007816 */ /* 0x010fe20000000000 */
[----:B------:R-:W4:Y:S01]  /*a7590*/  LDL.LU R12, [R1+0xe8] ;  /* 0x0000e800010c7983 */ /* 0x000f220000300800 */
[----:B--2---:R-:W-:Y:S01]  /*a75a0*/  PRMT R2, R17, 0x7632, R2 ;  /* 0x0000763211027816 */ /* 0x004fe20000000002 */
[----:B---3--:R0:W-:Y:S04]  /*a75b0*/  STG.E.U16 [R6.64], R17 ;  /* 0x0000001106007986 */ /* 0x0081e8000c101506 */
[----:B------:R1:W-:Y:S01]  /*a75c0*/  STG.E.U16 [R10.64], R2 ;  /* 0x000000020a007986 */ /* 0x0003e2000c101506 */
[----:B------:R2:W-:Y:S02]  /*a75d0*/  STG.E.U16 [R26.64], R18 ;  /* 0x000000121a007986 */ /* 0x0005e4000c101506 */
[----:B-----5:R-:W-:Y:S02]  /*a75e0*/  STG.E.U16 [R8.64], R0 ;  /* 0x0000000008007986 */ /* 0x020fe4000c101506 */
[----:B------:R3:W-:Y:S01]  /*a75f0*/  STG.E.U16 [R22.64], R19 ;  /* 0x0000001316007986 */ /* 0x0007e2000c101506 */
[----:B0-----:R-:W5:Y:S01]  /*a7600*/  LDL.LU.64 R6, [R1+0x11c0] ;  /* 0x0011c00001067983 */ /* 0x001f620000300a00 */
[----:B------:R-:W4:Y:S01]  /*a7610*/  LDL.LU.64 R16, [R1+0x11b8] ;  /* 0x0011b80001107983 */ /* 0x000f220000300a00 */
[----:B-1----:R-:W-:-:S02]  /*a7620*/  PRMT R2, R19, 0x7632, R2 ;  /* 0x0000763213027816 */ /* 0x002fc40000000002 */
[----:B--2---:R-:W2:Y:S01]  /*a7630*/  LDL.LU.64 R26, [R1+0x11b0] ;  /* 0x0011b000011a7983 */ /* 0x004ea20000300a00 */
[----:B---3--:R-:W3:Y:S02]  /*a7640*/  LDL.LU R19, [R1+0xf8] ;  /* 0x0000f80001137983 */ /* 0x008ee40000300800 */
[----:B------:R-:W2:Y:S02]  /*a7650*/  LDL.LU R23, [R1+0x5c] ;  /* 0x00005c0001177983 */ /* 0x000ea40000300800 */
[----:B------:R-:W2:Y:S02]  /*a7660*/  LDL.LU.64 R8, [R1+0x11d8] ;  /* 0x0011d80001087983 */ /* 0x000ea40000300a00 */
[----:B--2---:R0:W-:Y:S04]  /*a7670*/  STL.64 [R1+0x2560], R8 ;  /* 0x0025600801007387 */ /* 0x0041e80000100a00 */
[----:B0-----:R-:W2:Y:S01]  /*a7680*/  LDL.LU.64 R8, [R1+0x11e0] ;  /* 0x0011e00001087983 */ /* 0x001ea20000300a00 */
[----:B------:R-:W-:-:S03]  /*a7690*/  PRMT R0, R13, 0x7632, R0 ;  /* 0x000076320d007816 */ /* 0x000fc60000000000 */
[----:B------:R0:W-:Y:S01]  /*a76a0*/  STG.E.U16 [R24.64], R2 ;  /* 0x0000000218007986 */ /* 0x0001e2000c101506 */
[----:B------:R-:W-:Y:S03]  /*a76b0*/  STG.E.U16 [R4.64], R13 ;  /* 0x0000000d04007986 */ /* 0x000fe6000c101506 */
[----:B------:R-:W-:Y:S01]  /*a76c0*/  STG.E.U16 [R28.64], R0 ;  /* 0x000000001c007986 */ /* 0x000fe2000c101506 */
[----:B------:R-:W-:Y:S01]  /*a76d0*/  STG.E.U16 [R20.64], R14 ;  /* 0x0000000e14007986 */ /* 0x000fe2000c101506 */
[----:B0-----:R-:W-:-:S05]  /*a76e0*/  PRMT R2, R14, 0x7632, R2 ;  /* 0x000076320e027816 */ /* 0x001fca0000000002 */
[----:B-----5:R-:W-:Y:S04]  /*a76f0*/  STG.E.U16 [R6.64], R2 ;  /* 0x0000000206007986 */ /* 0x020fe8000c101506 */
[----:B--2---:R0:W-:Y:S04]  /*a7700*/  STL.64 [R1+0x2568], R8 ;  /* 0x0025680801007387 */ /* 0x0041e80000100a00 */
[----:B0-----:R-:W3:Y:S01]  /*a7710*/  LDL.LU.64 R8, [R1+0x11c8] ;  /* 0x0011c80001087983 */ /* 0x001ee20000300a00 */
[----:B------:R-:W2:Y:S02]  /*a7720*/  LDL.LU.64 R24, [R1+0x11d0] ;  /* 0x0011d00001187983 */ /* 0x000ea40000300a00 */
[----:B------:R-:W5:Y:S02]  /*a7730*/  LDL.LU.64 R4, [R1+0x11e8] ;  /* 0x0011e80001047983 */ /* 0x000f640000300a00 */
[----:B------:R-:W2:Y:S01]  /*a7740*/  LDL.LU R13, [R1+0x2c] ;  /* 0x00002c00010d7983 */ /* 0x000ea20000300800 */
[----:B------:R-:W2:Y:S01]  /*a7750*/  LDL.LU R22, [R1+0xc] ;  /* 0x00000c0001167983 */ /* 0x000ea20000300800 */
[----:B------:R-:W2:Y:S02]  /*a7760*/  LDL.LU.64 R28, [R1+0x1200] ;  /* 0x00120000011c7983 */ /* 0x000ea40000300a00 */
[----:B------:R-:W2:Y:S02]  /*a7770*/  LDL.LU.64 R20, [R1+0x11f8] ;  /* 0x0011f80001147983 */ /* 0x000ea40000300a00 */
[----:B------:R-:W2:Y:S01]  /*a7780*/  LDL.LU R14, [R1+0x4c] ;  /* 0x00004c00010e7983 */ /* 0x000ea20000300800 */
[----:B------:R-:W2:Y:S01]  /*a7790*/  LDL.LU.64 R6, [R1+0x11f0] ;  /* 0x0011f00001067983 */ /* 0x000ea20000300a00 */
[----:B------:R-:W2:Y:S01]  /*a77a0*/  LDL.LU.64 R10, [R1+0x1218] ;  /* 0x00121800010a7983 */ /* 0x000ea20000300a00 */
[----:B----4-:R-:W-:-:S02]  /*a77b0*/  PRMT R0, R12, 0x7632, R0 ;  /* 0x000076320c007816 */ /* 0x010fc40000000000 */
[----:B--2---:R0:W-:Y:S04]  /*a77c0*/  STL.64 [R1+0x2548], R10 ;  /* 0x0025480a01007387 */ /* 0x0041e80000100a00 */
[----:B0-----:R-:W2:Y:S04]  /*a77d0*/  LDL.LU.64 R10, [R1+0x1220] ;  /* 0x00122000010a7983 */ /* 0x001ea80000300a00 */
[----:B------:R-:W-:Y:S01]  /*a77e0*/  STG.E.U16 [R16.64], R12 ;  /* 0x0000000c10007986 */ /* 0x000fe2000c101506 */
[----:B------:R-:W-:Y:S02]  /*a77f0*/  STG.E.U16 [R26.64], R0 ;  /* 0x000000001a007986 */ /* 0x000fe4000c101506 */
[----:B---3--:R-:W-:Y:S01]  /*a7800*/  STG.E.U16 [R8.64], R19 ;  /* 0x0000001308007986 */ /* 0x008fe2000c101506 */
[----:B--2---:R0:W-:Y:S04]  /*a7810*/  STL.64 [R1+0x2550], R10 ;  /* 0x0025500a01007387 */ /* 0x0041e80000100a00 */
[----:B0-----:R-:W2:Y:S01]  /*a7820*/  LDL.LU.64 R10, [R1+0x1208] ;  /* 0x00120800010a7983 */ /* 0x001ea20000300a00 */
[----:B------:R-:W3:Y:S02]  /*a7830*/  LDL.LU.64 R16, [R1+0x1210] ;  /* 0x0012100001107983 */ /* 0x000ee40000300a00 */
[----:B------:R-:W4:Y:S02]  /*a7840*/  LDL.LU.64 R26, [R1+0x1228] ;  /* 0x00122800011a7983 */ /* 0x000f240000300a00 */
[----:B------:R-:W2:Y:S01]  /*a7850*/  LDL.LU R12, [R1+0x1c] ;  /* 0x00001c00010c7983 */ /* 0x000ea20000300800 */
[----:B------:R-:W2:Y:S01]  /*a7860*/  LDL.LU.64 R8, [R1+0x2568] ;  /* 0x0025680001087983 */ /* 0x000ea20000300a00 */
[----:B------:R-:W-:-:S02]  /*a7870*/  PRMT R2, R19, 0x7632, R2 ;  /* 0x0000763213027816 */ /* 0x000fc40000000002 */
[----:B------:R-:W3:Y:S01]  /*a7880*/  LDL.LU.64 R18, [R1+0x1238] ;  /* 0x0012380001127983 */ /* 0x000ee20000300a00 */
[----:B------:R-:W-:Y:S02]  /*a7890*/  PRMT R0, R23, 0x7632, R0 ;  /* 0x0000763217007816 */ /* 0x000fe40000000000 */
[----:B--2---:R0:W-:Y:S04]  /*a78a0*/  STG.E.U16 [R8.64], R2 ;  /* 0x0000000208007986 */ /* 0x0041e8000c101506 */
[----:B0-----:R-:W2:Y:S01]  /*a78b0*/  LDL.LU.64 R8, [R1+0x2560] ;  /* 0x0025600001087983 */ /* 0x001ea20000300a00 */
[----:B------:R-:W-:-:S03]  /*a78c0*/  PRMT R2, R13, 0x7632, R2 ;  /* 0x000076320d027816 */ /* 0x000fc60000000002 */
[----:B--2---:R0:W-:Y:S01]  /*a78d0*/  STG.E.U16 [R8.64], R23 ;  /* 0x0000001708007986 */ /* 0x0041e2000c101506 */
[----:B------:R1:W-:Y:S02]  /*a78e0*/  STG.E.U16 [R24.64], R0 ;  /* 0x0000000018007986 */ /* 0x0003e4000c101506 */
[----:B-----5:R2:W-:Y:S02]  /*a78f0*/  STG.E.U16 [R4.64], R13 ;  /* 0x0000000d04007986 */ /* 0x0205e4000c101506 */
[----:B------:R-:W-:Y:S01]  /*a7900*/  STG.E.U16 [R28.64], R2 ;  /* 0x000000021c007986 */ /* 0x000fe2000c101506 */
[----:B------:R5:W-:Y:S04]  /*a7910*/  STG.E.U16 [R20.64], R22 ;  /* 0x0000001614007986 */ /* 0x000be8000c101506 */
[----:B0-----:R-:W3:Y:S01]  /*a7920*/  LDL.LU.64 R8, [R1+0x1230] ;  /* 0x0012300001087983 */ /* 0x001ee20000300a00 */
[----:B-1----:R-:W3:Y:S01]  /*a7930*/  LDL.LU.64 R24, [R1+0x1248] ;  /* 0x0012480001187983 */ /* 0x002ee20000300a00 */
[----:B------:R-:W-:Y:S01]  /*a7940*/  PRMT R0, R22, 0x7632, R0 ;  /* 0x0000763216007816 */ /* 0x000fe20000000000 */
[----:B------:R-:W3:Y:S01]  /*a7950*/  LDL.LU R23, [R1+0x3c] ;  /* 0x00003c0001177983 */ /* 0x000ee20000300800 */
[----:B--2---:R-:W2:Y:S01]  /*a7960*/  LDL.LU.64 R4, [R1+0x1260] ;  /* 0x0012600001047983 */ /* 0x004ea20000300a00 */
[----:B------:R-:W2:Y:S02]  /*a7970*/  LDL.LU R13, [R1+0x8c] ;  /* 0x00008c00010d7983 */ /* 0x000ea40000300800 */
[----:B-----5:R-:W5:Y:S02]  /*a7980*/  LDL.LU.64 R20, [R1+0x1258] ;  /* 0x0012580001147983 */ /* 0x020f640000300a00 */
[----:B------:R-:W2:Y:S01]  /*a7990*/  LDL.LU.64 R28, [R1+0x1250] ;  /* 0x00125000011c7983 */ /* 0x000ea20000300a00 */
[----:B------:R0:W-:Y:S04]  /*a79a0*/  STG.E.U16 [R6.64], R0 ;  /* 0x0000000006007986 */ /* 0x0001e8000c101506 */
[----:B0-----:R-:W2:Y:S04]  /*a79b0*/  LDL.LU R7, [R1+0x2558] ;  /* 0x0025580001077983 */ /* 0x001ea80000300800 */
[----:B--2---:R0:W-:Y:S04]  /*a79c0*/  STG.E.U16 [R10.64], R7 ;  /* 0x000000070a007986 */ /* 0x0041e8000c101506 */
[----:B0-----:R-:W2:Y:S01]  /*a79d0*/  LDL.LU.64 R10, [R1+0x2550] ;  /* 0x00255000010a7983 */ /* 0x001ea20000300a00 */
[----:B------:R-:W-:-:S02]  /*a79e0*/  PRMT R2, R7, 0x7632, R2 ;  /* 0x0000763207027816 */ /* 0x000fc40000000002 */
[----:B------:R-:W3:Y:S01]  /*a79f0*/  LDL.LU.64 R6, [R1+0x1240] ;  /* 0x0012400001067983 */ /* 0x000ee20000300a00 */
[----:B------:R-:W-:Y:S02]  /*a7a00*/  PRMT R0, R14, 0x7632, R0 ;  /* 0x000076320e007816 */ /* 0x000fe40000000000 */
[----:B--2---:R0:W-:Y:S04]  /*a7a10*/  STG.E.U16 [R10.64], R2 ;  /* 0x000000020a007986 */ /* 0x0041e8000c101506 */
[----:B0-----:R-:W2:Y:S01]  /*a7a20*/  LDL.LU.64 R10, [R1+0x2548] ;  /* 0x00254800010a7983 */ /* 0x001ea20000300a00 */
[----:B------:R-:W-:-:S03]  /*a7a30*/  PRMT R2, R12, 0x7632, R2 ;  /* 0x000076320c027816 */ /* 0x000fc60000000002 */
[----:B--2---:R0:W-:Y:S01]  /*a7a40*/  STG.E.U16 [R10.64], R14 ;  /* 0x0000000e0a007986 */ /* 0x0041e2000c101506 */
[----:B---3--:R1:W-:Y:S02]  /*a7a50*/  STG.E.U16 [R16.64], R0 ;  /* 0x0000000010007986 */ /* 0x0083e4000c101506 */
[----:B----4-:R2:W-:Y:S01]  /*a7a60*/  STG.E.U16 [R26.64], R12 ;  /* 0x0000000c1a007986 */ /* 0x0105e2000c101506 */
[----:B0-----:R-:W3:Y:S01]  /*a7a70*/  LDL.LU R11, [R1+0x2544] ;  /* 0x00254400010b7983 */ /* 0x001ee20000300800 */
[----:B-1----:R-:W4:Y:S02]  /*a7a80*/  LDL.LU.64 R16, [R1+0x1268] ;  /* 0x0012680001107983 */ /* 0x002f240000300a00 */
[----:B------:R-:W3:Y:S02]  /*a7a90*/  LDL.LU R14, [R1+0xbc] ;  /* 0x0000bc00010e7983 */ /* 0x000ee40000300800 */
[----:B--2---:R-:W2:Y:S01]  /*a7aa0*/  LDL.LU R27, [R1+0x2540] ;  /* 0x00254000011b7983 */ /* 0x004ea20000300800 */
[----:B------:R-:W-:Y:S01]  /*a7ab0*/  STG.E.U16 [R6.64], R2 ;  /* 0x0000000206007986 */ /* 0x000fe2000c101506 */
[----:B--2---:R-:W-:-:S03]  /*a7ac0*/  PRMT R0, R27, 0x7632, R0 ;  /* 0x000076321b007816 */ /* 0x004fc60000000000 */
[----:B------:R0:W-:Y:S04]  /*a7ad0*/  STG.E.U16 [R18.64], R27 ;  /* 0x0000001b12007986 */ /* 0x0001e8000c101506 */
[----:B0-----:R-:W2:Y:S04]  /*a7ae0*/  LDL.LU.64 R26, [R1+0x1270] ;  /* 0x00127000011a7983 */ /* 0x001ea80000300a00 */
[----:B------:R-:W0:Y:S04]  /*a7af0*/  S2R R3, SR_TID.X ;  /* 0x0000000000037919 */ /* 0x000e280000002100 */
[----:B------:R1:W-:Y:S01]  /*a7b00*/  STG.E.U16 [R8.64], R0 ;  /* 0x0000000008007986 */ /* 0x0003e2000c101506 */
[----:B---3--:R-:W-:Y:S01]  /*a7b10*/  STG.E.U16 [R24.64], R11 ;  /* 0x0000000b18007986 */ /* 0x008fe2000c101506 */
[C---:B0-----:R-:W-:Y:S01]  /*a7b20*/  LOP3.LUT R22, R3.reuse, 0x7f, RZ, 0xc0, !PT ;  /* 0x0000007f03167812 */ /* 0x041fe200078ec0ff */
[----:B------:R-:W-:-:S04]  /*a7b30*/  SHF.L.U32 R3, R3, 0xc, RZ ;  /* 0x0000000c03037819 */ /* 0x000fc800000006ff */
[----:B------:R-:W-:-:S04]  /*a7b40*/  LOP3.LUT R3, R3, 0x6000, RZ, 0xc0, !PT ;  /* 0x0000600003037812 */ /* 0x000fc800078ec0ff */
[----:B------:R-:W-:Y:S01]  /*a7b50*/  LEA R22, R22, R3, 0x4 ;  /* 0x0000000316167211 */ /* 0x000fe200078e20ff */
[----:B--2---:R-:W-:Y:S01]  /*a7b60*/  STL.64 [R1+0x2538], R26 ;  /* 0x0025381a01007387 */ /* 0x004fe20000100a00 */
[----:B------:R-:W2:Y:S03]  /*a7b70*/  LDL.LU.64 R18, [R1+0x1280] ;  /* 0x0012800001127983 */ /* 0x000ea60000300a00 */
[----:B------:R-:W0:Y:S01]  /*a7b80*/  LDS.128 R24, [R22] ;  /* 0x0000000016187984 */ /* 0x000e220000000c00 */
[----:B------:R-:W-:Y:S02]  /*a7b90*/  PRMT R2, R11, 0x7632, R2 ;  /* 0x000076320b027816 */ /* 0x000fe40000000002 */
[----:B-1----:R-:W-:-:S03]  /*a7ba0*/  PRMT R0, R23, 0x7632, R0 ;  /* 0x0000763217007816 */ /* 0x002fc60000000000 */
[----:B------:R-:W-:Y:S01]  /*a7bb0*/  STG.E.U16 [R4.64], R2 ;  /* 0x0000000204007986 */ /* 0x000fe2000c101506 */
[----:B-----5:R-:W-:Y:S02]  /*a7bc0*/  STG.E.U16 [R20.64], R23 ;  /* 0x0000001714007986 */ /* 0x020fe4000c101506 */
[----:B------:R0:W-:Y:S02]  /*a7bd0*/  STG.E.U16 [R28.64], R0 ;  /* 0x000000001c007986 */ /* 0x0001e4000c101506 */
[----:B0-----:R-:W-:Y:S01]  /*a7be0*/  IMAD.MOV.U32 R29, RZ, RZ, R27 ;  /* 0x000000ffff1d7224 */ /* 0x001fe200078e001b */
[----:B--2---:R-:W-:Y:S01]  /*a7bf0*/  STL.64 [R1+0x2530], R18 ;  /* 0x0025301201007387 */ /* 0x004fe20000100a00 */
[----:B------:R-:W2:Y:S02]  /*a7c00*/  LDL.LU.64 R8, [R1+0x1278] ;  /* 0x0012780001087983 */ /* 0x000ea40000300a00 */
[----:B------:R-:W3:Y:S02]  /*a7c10*/  LDL.LU R12, [R1+0xac] ;  /* 0x0000ac00010c7983 */ /* 0x000ee40000300800 */
[----:B------:R-:W3:Y:S01]  /*a7c20*/  LDL.LU.64 R20, [R1+0x1288] ;  /* 0x0012880001147983 */ /* 0x000ee20000300a00 */
[----:B------:R-:W-:Y:S01]  /*a7c30*/  STL [R1+0x94], R25 ;  /* 0x0000941901007387 */ /* 0x000fe20000100800 */
[----:B------:R0:W-:Y:S03]  /*a7c40*/  STL [R1+0x98], R26 ;  /* 0x0000981a01007387 */ /* 0x0001e60000100800 */
[----:B0-----:R-:W5:Y:S04]  /*a7c50*/  LDL.LU.64 R26, [R1+0x2538] ;  /* 0x00253800011a7983 */ /* 0x001f680000300a00 */
[----:B------:R-:W0:Y:S01]  /*a7c60*/  S2R R23, SR_TID.X ;  /* 0x0000000000177919 */ /* 0x000e220000002100 */
[----:B------:R0:W-:Y:S01]  /*a7c70*/  STL [R1+0x23d0], R29 ;  /* 0x0023d01d01007387 */ /* 0x0001e20000100800 */
[----:B------:R-:W-:-:S02]  /*a7c80*/  PRMT R0, R13, 0x7632, R0 ;  /* 0x000076320d007816 */ /* 0x000fc40000000000 */
[C---:B0-----:R-:W-:Y:S02]  /*a7c90*/  SHF.L.U32 R29, R23.reuse, 0xc, RZ ;  /* 0x0000000c171d7819 */ /* 0x041fe400000006ff */
[----:B------:R-:W-:Y:S02]  /*a7ca0*/  LOP3.LUT R5, R23, 0x7f, RZ, 0xc0, !PT ;  /* 0x0000007f17057812 */ /* 0x000fe400078ec0ff */
[----:B------:R-:W2:Y:S01]  /*a7cb0*/  LDL.LU.64 R22, [R1+0x1290] ;  /* 0x0012900001167983 */ /* 0x000ea20000300a00 */
[----:B------:R-:W-:-:S04]  /*a7cc0*/  LOP3.LUT R29, R29, 0x6000, RZ, 0xc0, !PT ;  /* 0x000060001d1d7812 */ /* 0x000fc800078ec0ff */
[----:B------:R-:W-:-:S04]  /*a7cd0*/  LEA R25, R5, R29, 0x4 ;  /* 0x0000001d05197211 */ /* 0x000fc800078e20ff */
[----:B------:R-:W-:Y:S01]  /*a7ce0*/  LOP3.LUT R25, R25, 0x20, RZ, 0x3c, !PT ;  /* 0x0000002019197812 */ /* 0x000fe200078e3cff */
[----:B-----5:R0:W-:Y:S01]  /*a7cf0*/  STG.E.U16 [R26.64], R13 ;  /* 0x0000000d1a007986 */ /* 0x0201e2000c101506 */
[----:B----4-:R-:W-:Y:S03]  /*a7d00*/  STG.E.U16 [R16.64], R0 ;  /* 0x0000000010007986 */ /* 0x010fe6000c101506 */
[----:B------:R-:W1:Y:S01]  /*a7d10*/  LDS.128 R16, [R25] ;  /* 0x0000000019107984 */ /* 0x000e620000000c00 */
[----:B0-----:R-:W4:Y:S04]  /*a7d20*/  LDL.LU R13, [R1+0xdc] ;  /* 0x0000dc00010d7983 */ /* 0x001f280000300800 */
[----:B-1----:R-:W-:Y:S01]  /*a7d30*/  STL [R1+0x54], R17 ;  /* 0x0000541101007387 */ /* 0x002fe20000100800 */
[----:B------:R0:W-:Y:S02]  /*a7d40*/  STL [R1+0x58], R18 ;  /* 0x0000581201007387 */ /* 0x0001e40000100800 */
[----:B------:R-:W-:-:S02]  /*a7d50*/  IMAD.MOV.U32 R28, RZ, RZ, R19 ;  /* 0x000000ffff1c7224 */ /* 0x000fc400078e0013 */
[----:B0-----:R-:W5:Y:S01]  /*a7d60*/  LDL.LU.64 R18, [R1+0x2530] ;  /* 0x0025300001127983 */ /* 0x001f620000300a00 */
[----:B------:R-:W-:Y:S02]  /*a7d70*/  PRMT R0, R14, 0x7632, R0 ;  /* 0x000076320e007816 */ /* 0x000fe40000000000 */
[----:B------:R-:W-:Y:S01]  /*a7d80*/  STL [R1+0x23d4], R28 ;  /* 0x0023d41c01007387 */ /* 0x000fe20000100800 */
[----:B------:R-:W-:Y:S01]  /*a7d90*/  MOV R6, R24 ;  /* 0x0000001800067202 */ /* 0x000fe20000000f00 */
[----:B------:R-:W-:-:S04]  /*a7da0*/  LEA R24, R5, R29, 0x4 ;  /* 0x0000001d05187211 */ /* 0x000fc800078e20ff */
[----:B------:R-:W-:Y:S01]  /*a7db0*/  LOP3.LUT R24, R24, 0x40, RZ, 0x3c, !PT ;  /* 0x0000004018187812 */ /* 0x000fe200078e3cff */
[----:B-----5:R0:W-:Y:S02]  /*a7dc0*/  STG.E.U16 [R18.64], R14 ;  /* 0x0000000e12007986 */ /* 0x0201e4000c101506 */
[----:B0-----:R-:W-:Y:S02]  /*a7dd0*/  MOV R18, R15 ;  /* 0x0000000f00127202 */ /* 0x001fe40000000f00 */
[----:B------:R-:W5:Y:S01]  /*a7de0*/  LDL.LU.64 R14, [R1+0x12a0] ;  /* 0x0012a000010e7983 */ /* 0x000f620000300a00 */
[----:B------:R-:W4:Y:S02]  /*a7df0*/  LDL.LU R17, [R1+0xcc] ;  /* 0x0000cc0001117983 */ /* 0x000f240000300800 */
[----:B------:R-:W4:Y:S02]  /*a7e00*/  LDL.LU R19, [R1+0xec] ;  /* 0x0000ec0001137983 */ /* 0x000f240000300800 */
[----:B------:R-:W4:Y:S01]  /*a7e10*/  LDL.LU.64 R26, [R1+0x12c0] ;  /* 0x0012c000011a7983 */ /* 0x000f220000300a00 */
[----:B--2---:R-:W-:Y:S02]  /*a7e20*/  STG.E.U16 [R8.64], R0 ;  /* 0x0000000008007986 */ /* 0x004fe4000c101506 */
[----:B------:R-:W0:Y:S04]  /*a7e30*/  LDS.128 R8, [R24] ;  /* 0x0000000018087984 */ /* 0x000e280000000c00 */
[----:B---3--:R-:W-:Y:S01]  /*a7e40*/  STG.E.U16 [R20.64], R12 ;  /* 0x0000000c14007986 */ /* 0x008fe2000c101506 */
[----:B0-----:R-:W-:Y:S01]  /*a7e50*/  STL [R1+0x14], R9 ;  /* 0x0000140901007387 */ /* 0x001fe20000100800 */
[----:B------:R-:W-:Y:S01]  /*a7e60*/  STL.64 [R1+0x18], R10 ;  /* 0x0000180a01007387 */ /* 0x000fe20000100a00 */
[----:B------:R-:W-:-:S05]  /*a7e70*/  PRMT R0, R12, 0x7632, R0 ;  /* 0x000076320c007816 */ /* 0x000fca0000000000 */
[----:B------:R-:W-:Y:S04]  /*a7e80*/  STG.E.U16 [R22.64], R0 ;  /* 0x0000000016007986 */ /* 0x000fe8000c101506 */
[----:B----4-:R0:W-:Y:S04]  /*a7e90*/  STL.64 [R1+0x2528], R26 ;  /* 0x0025281a01007387 */ /* 0x0101e80000100a00 */
[----:B0-----:R-:W2:Y:S01]  /*a7ea0*/  LDL.LU.64 R26, [R1+0x12b0] ;  /* 0x0012b000011a7983 */ /* 0x001ea20000300a00 */
[----:B------:R0:W-:Y:S03]  /*a7eb0*/  STL.64 [R1+0x2520], R24 ;  /* 0x0025201801007387 */ /* 0x0001e60000100a00 */
[----:B0-----:R-:W3:Y:S01]  /*a7ec0*/  LDL.LU.64 R24, [R1+0x12a8] ;  /* 0x0012a80001187983 */ /* 0x001ee20000300a00 */
[----:B------:R-:W4:Y:S02]  /*a7ed0*/  LDL.LU.64 R20, [R1+0x12c8] ;  /* 0x0012c80001147983 */ /* 0x000f240000300a00 */
[----:B------:R-:W2:Y:S01]  /*a7ee0*/  LDL.LU R23, [R1+0xfc] ;  /* 0x0000fc0001177983 */ /* 0x000ea20000300800 */
[----:B------:R-:W-:-:S02]  /*a7ef0*/  LEA R4, R5, R29, 0x4 ;  /* 0x0000001d05047211 */ /* 0x000fc400078e20ff */
[----:B------:R-:W-:Y:S02]  /*a7f00*/  PRMT R0, R13, 0x7632, R0 ;  /* 0x000076320d007816 */ /* 0x000fe40000000000 */
[----:B------:R-:W-:Y:S02]  /*a7f10*/  LOP3.LUT R4, R4, 0x60, RZ, 0x3c, !PT ;  /* 0x0000006004047812 */ /* 0x000fe400078e3cff */
[----:B------:R-:W-:Y:S02]  /*a7f20*/  MOV R3, R16 ;  /* 0x0000001000037202 */ /* 0x000fe40000000f00 */
[----:B------:R-:W-:Y:S01]  /*a7f30*/  LEA R28, R5, R29, 0x4 ;  /* 0x0000001d051c7211 */ /* 0x000fe200078e20ff */
[----:B------:R-:W-:Y:S02]  /*a7f40*/  IMAD.MOV.U32 R16, RZ, RZ, R8 ;  /* 0x000000ffff107224 */ /* 0x000fe400078e0008 */
[----:B------:R-:W0:Y:S04]  /*a7f50*/  LDS.128 R8, [R4] ;  /* 0x0000000004087984 */ /* 0x000e280000000c00 */
[----:B---3--:R-:W-:Y:S01]  /*a7f60*/  STG.E.U16 [R24.64], R13 ;  /* 0x0000000d18007986 */ /* 0x008fe2000c101506 */
[----:B-----5:R-:W-:Y:S02]  /*a7f70*/  STG.E.U16 [R14.64], R0 ;  /* 0x000000000e007986 */ /* 0x020fe4000c101506 */
[----:B--2---:R-:W-:Y:S02]  /*a7f80*/  STG.E.U16 [R26.64], R17 ;  /* 0x000000111a007986 */ /* 0x004fe4000c101506 */
[----:B------:R-:W1:Y:S04]  /*a7f90*/  LDS.128 R24, [R28+0x800] ;  /* 0x000800001c187984 */ /* 0x000e680000000c00 */
[----:B------:R2:W-:Y:S04]  /*a7fa0*/  STL [R1+0x2518], R23 ;  /* 0x0025181701007387 */ /* 0x0005e80000100800 */
[----:B--2---:R-:W2:Y:S01]  /*a7fb0*/  LDL.LU.64 R22, [R1+0x12b8] ;  /* 0x0012b80001167983 */ /* 0x004ea20000300a00 */
[----:B----4-:R-:W-:Y:S02]  /*a7fc0*/  STL.64 [R1+0x2510], R20 ;  /* 0x0025101401007387 */ /* 0x010fe40000100a00 */
[----:B------:R3:W-:Y:S02]  /*a7fd0*/  STL [R1+0x250c], R6 ;  /* 0x00250c0601007387 */ /* 0x0007e40000100800 */
[----:B---3--:R-:W3:Y:S01]  /*a7fe0*/  LDL.LU.64 R6, [R1+0x12d0] ;  /* 0x0012d00001067983 */ /* 0x008ee20000300a00 */
[----:B------:R-:W-:Y:S02]  /*a7ff0*/  STL [R1+0x2508], R4 ;  /* 0x0025080401007387 */ /* 0x000fe40000100800 */
[----:B0-----:R-:W-:Y:S02]  /*a8000*/  STL.64 [R1+0x2430], R10 ;  /* 0x0024300a01007387 */ /* 0x001fe40000100a00 */
[----:B------:R-:W4:Y:S01]  /*a8010*/  LDL.LU.64 R12, [R1+0x12d8] ;  /* 0x0012d800010c7983 */ /* 0x000f220000300a00 */
[----:B------:R-:W5:Y:S04]  /*a8020*/  LDL.LU.64 R14, [R1+0x12e0] ;  /* 0x0012e000010e7983 */ /* 0x000f680000300a00 */
[----:B-1----:R-:W-:Y:S01]  /*a8030*/  STL.64 [R1+0x80], R24 ;  /* 0x0000801801007387 */ /* 0x002fe20000100a00 */
[----:B------:R0:W-:Y:S03]  /*a8040*/  STL.64 [R1+0x88], R26 ;  /* 0x0000881a01007387 */ /* 0x0001e60000100a00 */
[----:B0-----:R-:W3:Y:S01]  /*a8050*/  LDL.LU.64 R26, [R1+0x2528] ;  /* 0x00252800011a7983 */ /* 0x001ee20000300a00 */
[----:B------:R-:W-:Y:S01]  /*a8060*/  PRMT R0, R17, 0x7632, R0 ;  /* 0x0000763211007816 */ /* 0x000fe20000000000 */
[----:B------:R-:W4:Y:S01]  /*a8070*/  LDL.LU.64 R24, [R1+0x2520] ;  /* 0x0025200001187983 */ /* 0x000f220000300a00 */
[----:B------:R-:W-:-:S03]  /*a8080*/  MOV R29, R18 ;  /* 0x00000012001d7202 */ /* 0x000fc60000000f00 */
[----:B--2---:R0:W-:Y:S02]  /*a8090*/  STG.E.U16 [R22.64], R0 ;  /* 0x0000000016007986 */ /* 0x0041e4000c101506 */
[----:B0-----:R-:W-:Y:S02]  /*a80a0*/  PRMT R0, R19, 0x7632, R0 ;  /* 0x0000763213007816 */ /* 0x001fe40000000000 */
[----:B---3--:R0:W-:Y:S04]  /*a80b0*/  STG.E.U16 [R26.64], R19 ;  /* 0x000000131a007986 */ /* 0x0081e8000c101506 */
[----:B----4-:R-:W1:Y:S04]  /*a80c0*/  LDS.128 R20, [R25+0x800] ;  /* 0x0008000019147984 */ /* 0x010e680000000c00 */
[----:B0-----:R-:W2:Y:S04]  /*a80d0*/  LDL.LU.64 R18, [R1+0x1300] ;  /* 0x0013000001127983 */ /* 0x001ea80000300a00 */
[----:B--2---:R0:W-:Y:S04]  /*a80e0*/  STL.64 [R1+0x24f0], R18 ;  /* 0x0024f01201007387 */ /* 0x0041e80000100a00 */
[----:B0-----:R-:W2:Y:S01]  /*a80f0*/  LDL.LU.64 R18, [R1+0x12f0] ;  /* 0x0012f00001127983 */ /* 0x001ea20000300a00 */
[----:B------:R0:W-:Y:S03]  /*a8100*/  STL [R1+0x24e8], R16 ;  /* 0x0024e81001007387 */ /* 0x0001e60000100800 */
[----:B0-----:R-:W3:Y:S01]  /*a8110*/  LDL.LU.64 R16, [R1+0x12f8] ;  /* 0x0012f80001107983 */ /* 0x001ee20000300a00 */
[----:B-1----:R-:W-:Y:S01]  /*a8120*/  MOV R11, R20 ;  /* 0x00000014000b7202 */ /* 0x002fe20000000f00 */
[----:B------:R-:W-:-:S02]  /*a8130*/  IMAD.MOV.U32 R10, RZ, RZ, R21 ;  /* 0x000000ffff0a7224 */ /* 0x000fc400078e0015 */
[----:B--2---:R0:W-:Y:S04]  /*a8140*/  STL.64 [R1+0x2500], R18 ;  /* 0x0025001201007387 */ /* 0x0041e80000100a00 */
[----:B0-----:R-:W2:Y:S01]  /*a8150*/  LDL.LU.64 R18, [R1+0x12e8] ;  /* 0x0012e80001127983 */ /* 0x001ea20000300a00 */
[----:B---3--:R-:W-:Y:S02]  /*a8160*/  STL.64 [R1+0x24f8], R16 ;  /* 0x0024f81001007387 */ /* 0x008fe40000100a00 */
[----:B------:R0:W-:Y:S02]  /*a8170*/  STL.64 [R1+0x48], R22 ;  /* 0x0000481601007387 */ /* 0x0001e40000100a00 */
[----:B0-----:R-:W3:Y:S01]  /*a8180*/  LDL.LU R23, [R1+0x2518] ;  /* 0x0025180001177983 */ /* 0x001ee20000300800 */
[----:B------:R-:W4:Y:S02]  /*a8190*/  LDL.LU.64 R20, [R1+0x2510] ;  /* 0x0025100001147983 */ /* 0x000f240000300a00 */
[----:B------:R-:W-:Y:S02]  /*a81a0*/  STL [R1+0x2470], R10 ;  /* 0x0024700a01007387 */ /* 0x000fe40000100800 */
[----:B------:R-:W2:Y:S01]  /*a81b0*/  LDL.LU.64 R26, [R1+0x1318] ;  /* 0x00131800011a7983 */ /* 0x000ea20000300a00 */
[----:B----4-:R0:W-:Y:S01]  /*a81c0*/  STG.E.U16 [R20.64], R0 ;  /* 0x0000000014007986 */ /* 0x0101e2000c101506 */
[----:B---3--:R1:W-:Y:S02]  /*a81d0*/  STG.E.U16 [R6.64], R23 ;  /* 0x0000001706007986 */ /* 0x0083e4000c101506 */
[----:B------:R-:W3:Y:S01]  /*a81e0*/  LDS.128 R4, [R24+0x800] ;  /* 0x0008000018047984 */ /* 0x000ee20000000c00 */
[----:B0-----:R-:W4:Y:S01]  /*a81f0*/  LDL.LU.64 R20, [R1+0x1310] ;  /* 0x0013100001147983 */ /* 0x001f220000300a00 */
[----:B------:R-:W-:-:S02]  /*a8200*/  PRMT R0, R23, 0x7632, R0 ;  /* 0x0000763217007816 */ /* 0x000fc40000000000 */
[----:B-1----:R-:W2:Y:S01]  /*a8210*/  LDL.LU.64 R22, [R1+0x1308] ;  /* 0x0013080001167983 */ /* 0x002ea20000300a00 */
[----:B---3--:R0:W-:Y:S01]  /*a8220*/  STL [R1+0x4], R5 ;  /* 0x0000040501007387 */ /* 0x0081e20000100800 */
[----:B------:R1:W-:Y:S01]  /*a8230*/  STL.64 [R1+0x8], R6 ;  /* 0x0000080601007387 */ /* 0x0003e20000100a00 */
[----:B0-----:R-:W-:Y:S02]  /*a8240*/  MOV R5, R4 ;  /* 0x0000000400057202 */ /* 0x001fe40000000f00 */
[----:B-1----:R-:W3:Y:S01]  /*a8250*/  LDL.LU R6, [R1+0x250c] ;  /* 0x00250c0001067983 */ /* 0x002ee20000300800 */
[----:B------:R-:W2:Y:S03]  /*a8260*/  LDL.LU R4, [R1+0x2508] ;  /* 0x0025080001047983 */ /* 0x000ea60000300800 */
[----:B------:R3:W-:Y:S01]  /*a8270*/  STG.E.U16 [R12.64], R0 ;  /* 0x000000000c007986 */ /* 0x0007e2000c101506 */
[----:B------:R-:W4:Y:S01]  /*a8280*/  LDL.LU R10, [R1+0x80] ;  /* 0x00008000010a7983 */ /* 0x000f220000300800 */
[----:B---3--:R-:W-:-:S02]  /*a8290*/  PRMT R0, R6, 0x7632, R0 ;  /* 0x0000763206007816 */ /* 0x008fc40000000000 */
[----:B-----5:R0:W-:Y:S02]  /*a82a0*/  STG.E.U16 [R14.64], R6 ;  /* 0x000000060e007986 */ /* 0x0201e4000c101506 */
[----:B--2---:R-:W1:Y:S02]  /*a82b0*/  LDS.128 R12, [R4+0x800] ;  /* 0x00080000040c7984 */ /* 0x004e640000000c00 */
[----:B------:R-:W-:Y:S02]  /*a82c0*/  STG.E.U16 [R18.64], R0 ;  /* 0x0000000012007986 */ /* 0x000fe4000c101506 */
[----:B------:R-:W2:Y:S02]  /*a82d0*/  LDS.128 R16, [R28+0x1000] ;  /* 0x001000001c107984 */ /* 0x000ea40000000c00 */
[----:B0-----:R-:W3:Y:S04]  /*a82e0*/  LDL.LU.64 R6, [R1+0x1328] ;  /* 0x0013280001067983 */ /* 0x001ee80000300a00 */
[----:B-1----:R-:W-:Y:S01]  /*a82f0*/  STL [R1+0x2450], R14 ;  /* 0x0024500e01007387 */ /* 0x002fe20000100800 */
[----:B------:R0:W-:Y:S03]  /*a8300*/  STL [R1+0x2420], R15 ;  /* 0x0024200f01007387 */ /* 0x0001e60000100800 */
[----:B0-----:R-:W5:Y:S01]  /*a8310*/  LDL.LU.64 R14, [R1+0x1330] ;  /* 0x00133000010e7983 */ /* 0x001f620000300a00 */
[----:B--2---:R-:W-:Y:S02]  /*a8320*/  STL.64 [R1+0x70], R16 ;  /* 0x0000701001007387 */ /* 0x004fe40000100a00 */
[----:B------:R0:W-:Y:S02]  /*a8330*/  STL.64 [R1+0x78], R18 ;  /* 0x0000781201007387 */ /* 0x0001e40000100a00 */
[----:B0-----:R-:W2:Y:S01]  /*a8340*/  LDL.LU.64 R18, [R1+0x2500] ;  /* 0x0025000001127983 */ /* 0x001ea20000300a00 */
[----:B------:R-:W2:Y:S01]  /*a8350*/  LDL.LU.64 R16, [R1+0x24f8] ;  /* 0x0024f80001107983 */ /* 0x000ea20000300a00 */
[----:B------:R-:W-:-:S02]  /*a8360*/  PRMT R0, R3, 0x7632, R0 ;  /* 0x0000763203007816 */ /* 0x000fc40000000000 */
[----:B--2---:R-:W-:Y:S03]  /*a8370*/  STG.E.U16 [R16.64], R3 ;  /* 0x0000000310007986 */ /* 0x004fe6000c101506 */
[----:B------:R-:W-:Y:S02]  /*a8380*/  STG.E.U16 [R18.64], R0 ;  /* 0x0000000012007986 */ /* 0x000fe4000c101506 */
[----:B------:R-:W0:Y:S02]  /*a8390*/  LDS.128 R16, [R25+0x1000] ;  /* 0x0010000019107984 */ /* 0x000e240000000c00 */
[----:B0-----:R-:W-:Y:S02]  /*a83a0*/  STL.64 [R1+0x30], R16 ;  /* 0x0000301001007387 */ /* 0x001fe40000100a00 */
[----:B------:R0:W-:Y:S01]  /*a83b0*/  STL [R1+0x38], R18 ;  /* 0x0000381201007387 */ /* 0x0001e20000100800 */
[----:B------:R-:W-:-:S02]  /*a83c0*/  MOV R3, R19 ;  /* 0x0000001300037202 */ /* 0x000fc40000000f00 */
[----:B0-----:R-:W2:Y:S01]  /*a83d0*/  LDL.LU.64 R18, [R1+0x24f0] ;  /* 0x0024f00001127983 */ /* 0x001ea20000300a00 */
[----:B------:R-:W2:Y:S02]  /*a83e0*/  LDL.LU R16, [R1+0x24e8] ;  /* 0x0024e80001107983 */ /* 0x000ea40000300800 */
[----:B------:R-:W-:Y:S01]  /*a83f0*/  STL [R1+0x2390], R3 ;  /* 0x0023900301007387 */ /* 0x000fe20000100800 */
[----:B--2---:R-:W-:Y:S01]  /*a8400*/  PRMT R2, R16, 0x7632, R2 ;  /* 0x0000763210027816 */ /* 0x004fe20000000002 */
[----:B------:R-:W-:Y:S02]  /*a8410*/  STG.E.U16 [R18.64], R16 ;  /* 0x0000001012007986 */ /* 0x000fe4000c101506 */
[----:B------:R-:W0:Y:S02]  /*a8420*/  LDS.128 R16, [R24+0x1000] ;  /* 0x0010000018107984 */ /* 0x000e240000000c00 */
[----:B0-----:R0:W-:Y:S04]  /*a8430*/  STL.64 [R1+0x24c0], R16 ;  /* 0x0024c01001007387 */ /* 0x0011e80000100a00 */
[----:B0-----:R-:W2:Y:S01]  /*a8440*/  LDL.LU.64 R16, [R1+0x1320] ;  /* 0x0013200001107983 */ /* 0x001ea20000300a00 */
[----:B------:R-:W-:-:S03]  /*a8450*/  PRMT R0, R8, 0x7632, R0 ;  /* 0x0000763208007816 */ /* 0x000fc60000000000 */
[----:B------:R0:W-:Y:S01]  /*a8460*/  STG.E.U16 [R26.64], R2 ;  /* 0x000000021a007986 */ /* 0x0001e2000c101506 */
[----:B----4-:R-:W-:Y:S02]  /*a8470*/  STG.E.U16 [R20.64], R8 ;  /* 0x0000000814007986 */ /* 0x010fe4000c101506 */
[----:B------:R-:W-:Y:S01]  /*a8480*/  STL.64 [R1+0x23f0], R18 ;  /* 0x0023f01201007387 */ /* 0x000fe20000100a00 */
[----:B------:R1:W-:Y:S02]  /*a8490*/  STG.E.U16 [R22.64], R0 ;  /* 0x0000000016007986 */ /* 0x0003e4000c101506 */
[----:B------:R-:W4:Y:S04]  /*a84a0*/  LDS.128 R20, [R4+0x1000] ;  /* 0x0010000004147984 */ /* 0x000f280000000c00 */
[----:B------:R-:W-:Y:S01]  /*a84b0*/  STL [R1+0x2480], R9 ;  /* 0x0024800901007387 */ /* 0x000fe20000100800 */
[----:B0-----:R-:W5:Y:S01]  /*a84c0*/  LDL.LU.64 R26, [R1+0x1338] ;  /* 0x00133800011a7983 */ /* 0x001f620000300a00 */
[----:B-1----:R-:W-:-:S03]  /*a84d0*/  PRMT R0, R10, 0x7632, R0 ;  /* 0x000076320a007816 */ /* 0x002fc60000000000 */
[----:B----4-:R-:W-:Y:S01]  /*a84e0*/  STL.64 [R1+0x24b8], R20 ;  /* 0x0024b81401007387 */ /* 0x010fe20000100a00 */
[----:B------:R-:W-:Y:S03]  /*a84f0*/  STL.64 [R1+0x23d8], R22 ;  /* 0x0023d81601007387 */ /* 0x000fe60000100a00 */
[----:B--2---:R-:W-:Y:S02]  /*a8500*/  STG.E.U16 [R16.64], R10 ;  /* 0x0000000a10007986 */ /* 0x004fe4000c101506 */
[----:B------:R-:W0:Y:S04]  /*a8510*/  LDS.128 R16, [R28+0x1800] ;  /* 0x001800001c107984 */ /* 0x000e280000000c00 */
[----:B---3--:R-:W-:Y:S01]  /*a8520*/  STG.E.U16 [R6.64], R0 ;  /* 0x0000000006007986 */ /* 0x008fe2000c101506 */
[----:B0-----:R-:W-:Y:S01]  /*a8530*/  STL [R1+0x64], R17 ;  /* 0x0000641101007387 */ /* 0x001fe20000100800 */
[----:B------:R0:W-:Y:S02]  /*a8540*/  STL [R1+0x6c], R19 ;  /* 0x00006c1301007387 */ /* 0x0001e40000100800 */
[----:B------:R-:W-:Y:S01]  /*a8550*/  IMAD.MOV.U32 R28, RZ, RZ, R18 ;  /* 0x000000ffff1c7224 */ /* 0x000fe200078e0012 */
[----:B------:R-:W-:Y:S01]  /*a8560*/  MOV R22, R16 ;  /* 0x0000001000167202 */ /* 0x000fe20000000f00 */
[----:B0-----:R-:W2:Y:S01]  /*a8570*/  LDL.LU.64 R18, [R1+0x1348] ;  /* 0x0013480001127983 */ /* 0x001ea20000300a00 */
[----:B------:R-:W3:Y:S02]  /*a8580*/  LDL.LU.64 R6, [R1+0x1340] ;  /* 0x0013400001067983 */ /* 0x000ee40000300a00 */
[----:B------:R-:W4:Y:S02]  /*a8590*/  LDL.LU.64 R16, [R1+0x9e8] ;  /* 0x0009e80001107983 */ /* 0x000f240000300a00 */
[----:B----4-:R0:W-:Y:S04]  /*a85a0*/  STL.64 [R1+0x24c8], R16 ;  /* 0x0024c81001007387 */ /* 0x0101e80000100a00 */
[----:B0-----:R-:W4:Y:S04]  /*a85b0*/  LDL.LU.64 R16, [R1+0xa08] ;  /* 0x000a080001107983 */ /* 0x001f280000300a00 */
[----:B----4-:R0:W-:Y:S04]  /*a85c0*/  STL.64 [R1+0x24d0], R16 ;  /* 0x0024d01001007387 */ /* 0x0101e80000100a00 */
[----:B0-----:R-:W4:Y:S04]  /*a85d0*/  LDL.LU.64 R16, [R1+0xa18] ;  /* 0x000a180001107983 */ /* 0x001f280000300a00 */
[----:B----4-:R0:W-:Y:S04]  /*a85e0*/  STL.64 [R1+0x24d8], R16 ;  /* 0x0024d81001007387 */ /* 0x0101e80000100a00 */
[----:B0-----:R-:W4:Y:S01]  /*a85f0*/  LDL.LU.64 R16, [R1+0x1298] ;  /* 0x0012980001107983 */ /* 0x001f220000300a00 */
[----:B------:R-:W-:-:S03]  /*a8600*/  PRMT R0, R11, 0x7632, R0 ;  /* 0x000076320b007816 */ /* 0x000fc60000000000 */
[----:B-----5:R-:W-:Y:S02]  /*a8610*/  STG.E.U16 [R14.64], R11 ;  /* 0x0000000b0e007986 */ /* 0x020fe4000c101506 */
[----:B------:R-:W0:Y:S02]  /*a8620*/  LDS.128 R8, [R25+0x1800] ;  /* 0x0018000019087984 */ /* 0x000e240000000c00 */
[----:B------:R1:W-:Y:S02]  /*a8630*/  STG.E.U16 [R26.64], R0 ;  /* 0x000000001a007986 */ /* 0x0003e4000c101506 */
[----:B------:R-:W5:Y:S04]  /*a8640*/  LDS.128 R24, [R24+0x1800] ;  /* 0x0018000018187984 */ /* 0x000f680000000c00 */
[----:B--2---:R-:W-:Y:S01]  /*a8650*/  STG.E.U16 [R18.64], R5 ;  /* 0x0000000512007986 */ /* 0x004fe2000c101506 */
[----:B-1----:R-:W-:-:S05]  /*a8660*/  PRMT R0, R5, 0x7632, R0 ;  /* 0x0000763205007816 */ /* 0x002fca0000000000 */
[----:B---3--:R-:W-:Y:S02]  /*a8670*/  STG.E.U16 [R6.64], R0 ;  /* 0x0000000006007986 */ /* 0x008fe4000c101506 */
[----:B------:R-:W1:Y:S02]  /*a8680*/  LDS.128 R4, [R4+0x1800] ;  /* 0x0018000004047984 */ /* 0x000e640000000c00 */
[----:B----4-:R2:W-:Y:S04]  /*a8690*/  STL.64 [R1+0x24e0], R16 ;  /* 0x0024e01001007387 */ /* 0x0105e80000100a00 */
[----:B--2---:R-:W2:Y:S01]  /*a86a0*/  LDL.LU.64 R16, [R1+0x1350] ;  /* 0x0013500001107983 */ /* 0x004ea20000300a00 */
[----:B0-----:R-:W-:Y:S02]  /*a86b0*/  MOV R14, R9 ;  /* 0x00000009000e7202 */ /* 0x001fe40000000f00 */
[----:B------:R-:W-:Y:S01]  /*a86c0*/  MOV R15, R29 ;  /* 0x0000001d000f7202 */ /* 0x000fe20000000f00 */
[----:B------:R-:W3:Y:S01]  /*a86d0*/  LDL.LU R23, [R1+0x30] ;  /* 0x0000300001177983 */ /* 0x000ee20000300800 */
[----:B------:R0:W-:Y:S01]  /*a86e0*/  STL [R1+0x2c], R11 ;  /* 0x00002c0b01007387 */ /* 0x0001e20000100800 */
[----:B------:R-:W-:-:S02]  /*a86f0*/  IMAD.MOV.U32 R29, RZ, RZ, R10 ;  /* 0x000000ffff1d7224 */ /* 0x000fc400078e000a */
[----:B------:R-:W4:Y:S01]  /*a8700*/  LDL.LU.64 R20, [R1+0x9e0] ;  /* 0x0009e00001147983 */ /* 0x000f220000300a00 */
[----:B------:R-:W-:Y:S01]  /*a8710*/  MOV R3, R8 ;  /* 0x0000000800037202 */ /* 0x000fe20000000f00 */
[----:B0-----:R-:W3:Y:S01]  /*a8720*/  LDL.LU.64 R10, [R1+0x9b0] ;  /* 0x0009b000010a7983 */ /* 0x001ee20000300a00 */
[----:B------:R0:W-:Y:S03]  /*a8730*/  STL [R1+0x2484], R14 ;  /* 0x0024840e01007387 */ /* 0x0001e60000100800 */
[----:B0-----:R-:W3:Y:S01]  /*a8740*/  LDL.LU R14, [R1+0x70] ;  /* 0x00007000010e7983 */ /* 0x001ee20000300800 */
[----:B------:R0:W-:Y:S03]  /*a8750*/  STL.64 [R1+0x23e0], R28 ;  /* 0x0023e01c01007387 */ /* 0x0001e60000100a00 */
[----:B0-----:R-:W3:Y:S01]  /*a8760*/  LDL.LU.64 R28, [R1+0x7a0] ;  /* 0x0007a000011c7983 */ /* 0x001ee20000300a00 */
[----:B------:R-:W3:Y:S02]  /*a8770*/  LDL.LU.64 R8, [R1+0x798] ;  /* 0x0007980001087983 */ /* 0x000ee40000300a00 */
[----:B-----5:R-:W-:Y:S02]  /*a8780*/  STL [R1+0x2338], R27 ;  /* 0x0023381b01007387 */ /* 0x020fe40000100800 */
[----:B------:R0:W-:Y:S02]  /*a8790*/  STL [R1+0x23e8], R26 ;  /* 0x0023e81a01007387 */ /* 0x0001e40000100800 */
[----:B0-----:R-:W5:Y:S01]  /*a87a0*/  LDL.LU.64 R26, [R1+0x9a8] ;  /* 0x0009a800011a7983 */ /* 0x001f620000300a00 */
[----:B------:R-:W3:Y:S02]  /*a87b0*/  LDL.LU.64 R18, [R1+0x790] ;  /* 0x0007900001127983 */ /* 0x000ee40000300a00 */
[----:B-1----:R-:W-:Y:S02]  /*a87c0*/  STL [R1+0x2400], R6 ;  /* 0x0024000601007387 */ /* 0x002fe40000100800 */
[----:B------:R0:W-:Y:S02]  /*a87d0*/  STL [R1+0x2350], R7 ;  /* 0x0023500701007387 */ /* 0x0001e40000100800 */
[----:B0-----:R-:W3:Y:S04]  /*a87e0*/  LDL.LU.64 R6, [R1+0x9c8] ;  /* 0x0009c80001067983 */ /* 0x001ee80000300a00 */
[----:B--2---:R0:W-:Y:S04]  /*a87f0*/  STG.E.U16 [R16.64], R12 ;  /* 0x0000000c10007986 */ /* 0x0041e8000c101506 */
[----:B0-----:R-:W2:Y:S01]  /*a8800*/  LDL.LU.64 R16, [R1+0x24e0] ;  /* 0x0024e00001107983 */ /* 0x001ea20000300a00 */
[----:B------:R-:W-:Y:S01]  /*a8810*/  PRMT R2, R12, 0x7632, R2 ;  /* 0x000076320c027816 */ /* 0x000fe20000000002 */
[----:B------:R0:W-:Y:S02]  /*a8820*/  STL [R1+0x2474], R13 ;  /* 0x0024740d01007387 */ /* 0x0001e40000100800 */
[----:B0-----:R-:W3:Y:S04]  /*a8830*/  LDL.LU.64 R12, [R1+0x9d0] ;  /* 0x0009d000010c7983 */ /* 0x001ee80000300a00 */
[----:B--2---:R0:W-:Y:S04]  /*a8840*/  STG.E.U16 [R16.64], R2 ;  /* 0x0000000210007986 */ /* 0x0041e8000c101506 */
[----:B0-----:R-:W2:Y:S01]  /*a8850*/  LDL.LU.64 R16, [R1+0x24d8] ;  /* 0x0024d80001107983 */ /* 0x001ea20000300a00 */
[----:B---3--:R-:W-:-:S03]  /*a8860*/  PRMT R0, R14, 0x7632, R0 ;  /* 0x000076320e007816 */ /* 0x008fc60000000000 */
[----:B--2---:R0:W-:Y:S04]  /*a8870*/  STG.E.U16 [R16.64], R14 ;  /* 0x0000000e10007986 */ /* 0x0041e8000c101506 */
[----:B0-----:R-:W2:Y:S01]  /*a8880*/  LDL.LU.64 R16, [R1+0x24d0] ;  /* 0x0024d00001107983 */ /* 0x001ea20000300a00 */
[----:B------:R-:W-:-:S03]  /*a8890*/  PRMT R2, R23, 0x7632, R2 ;  /* 0x0000763217027816 */ /* 0x000fc60000000002 */
[----:B--2---:R0:W-:Y:S04]  /*a88a0*/  STG.E.U16 [R16.64], R0 ;  /* 0x0000000010007986 */ /* 0x0041e8000c101506 */
[----:B0-----:R-:W2:Y:S04]  /*a88b0*/  LDL.LU.64 R16, [R1+0x24c8] ;  /* 0x0024c80001107983 */ /* 0x001ea80000300a00 */
[----:B--2---:R0:W-:Y:S01]  /*a88c0*/  STG.E.U16 [R16.64], R23 ;  /* 0x0000001710007986 */ /* 0x0041e2000c101506 */
[----:B----4-:R1:W-:Y:S03]  /*a88d0*/  STG.E.U16 [R20.64], R2 ;  /* 0x0000000214007986 */ /* 0x0103e6000c101506 */
[----:B0-----:R-:W2:Y:S01]  /*a88e0*/  LDL.LU.64 R16, [R1+0x24c0] ;  /* 0x0024c00001107983 */ /* 0x001ea20000300a00 */
[----:B-1----:R-:W3:Y:S01]  /*a88f0*/  LDL.LU.64 R20, [R1+0x24b8] ;  /* 0x0024b80001147983 */ /* 0x002ee20000300a00 */
[----:B--2---:R-:W-:-:S02]  /*a8900*/  PRMT R0, R16, 0x7632, R0 ;  /* 0x0000763210007816 */ /* 0x004fc40000000000 */
[----:B---3--:R-:W-:Y:S01]  /*a8910*/  PRMT R2, R20, 0x7632, R2 ;  /* 0x0000763214027816 */ /* 0x008fe20000000002 */
[----:B------:R0:W-:Y:S04]  /*a8920*/  STG.E.U16 [R12.64], R16 ;  /* 0x000000100c007986 */ /* 0x0001e8000c101506 */
[----:B------:R-:W-:Y:S01]  /*a8930*/  STL [R1+0x2478], R17 ;  /* 0x0024781101007387 */ /* 0x000fe20000100800 */
[----:B------:R-:W-:Y:S02]  /*a8940*/  STG.E.U16 [R6.64], R0 ;  /* 0x0000000006007986 */ /* 0x000fe4000c101506 */
[----:B------:R1:W-:Y:S02]  /*a8950*/  STG.E.U16 [R10.64], R20 ;  /* 0x000000140a007986 */ /* 0x0003e4000c101506 */
[----:B-----5:R2:W-:Y:S01]  /*a8960*/  STG.E.U16 [R26.64], R2 ;  /* 0x000000021a007986 */ /* 0x0205e2000c101506 */
[----:B------:R3:W-:Y:S04]  /*a8970*/  STG.E.U16 [R28.64], R22 ;  /* 0x000000161c007986 */ /* 0x0007e8000c101506 */
[----:B0-----:R-:W4:Y:S01]  /*a8980*/  LDL.LU.64 R12, [R1+0x788] ;  /* 0x00078800010c7983 */ /* 0x001f220000300a00 */
[----:B-1----:R-:W5:Y:S02]  /*a8990*/  LDL.LU.64 R10, [R1+0x780] ;  /* 0x00078000010a7983 */ /* 0x002f640000300a00 */
[----:B------:R-:W-:Y:S01]  /*a89a0*/  STL [R1+0x247c], R21 ;  /* 0x00247c1501007387 */ /* 0x000fe20000100800 */
[----:B--2---:R-:W2:Y:S01]  /*a89b0*/  LDL.LU.64 R26, [R1+0x778] ;  /* 0x00077800011a7983 */ /* 0x004ea20000300a00 */
[----:B---3--:R-:W3:Y:S02]  /*a89c0*/  LDL.LU.64 R28, [R1+0x750] ;  /* 0x00075000011c7983 */ /* 0x008ee40000300a00 */
[----:B------:R-:W2:Y:S02]  /*a89d0*/  LDL.LU R23, [R1+0x94] ;  /* 0x0000940001177983 */ /* 0x000ea40000300800 */
[----:B------:R-:W2:Y:S01]  /*a89e0*/  LDL.LU R14, [R1+0x14] ;  /* 0x00001400010e7983 */ /* 0x000ea20000300800 */
[----:B------:R-:W-:-:S05]  /*a89f0*/  PRMT R0, R22, 0x7632, R0 ;  /* 0x0000763216007816 */ /* 0x000fca0000000000 */
[----:B------:R-:W-:Y:S01]  /*a8a00*/  STG.E.U16 [R8.64], R0 ;  /* 0x0000000008007986 */ /* 0x000fe2000c101506 */
[----:B------:R0:W-:Y:S03]  /*a8a10*/  STG.E.U16 [R18.64], R3 ;  /* 0x0000000312007986 */ /* 0x0001e6000c101506 */
[----:B--2---:R-:W-:Y:S01]  /*a8a20*/  STL [R1+0x2498], R14 ;  /* 0x0024980e01007387 */ /* 0x004fe20000100800 */
[----:B0-----:R-:W2:Y:S03]  /*a8a30*/  LDL.LU.64 R18, [R1+0x738] ;  /* 0x0007380001127983 */ /* 0x001ea60000300a00 */
[----:B--2---:R0:W-:Y:S04]  /*a8a40*/  STL.64 [R1+0x24a8], R18 ;  /* 0x0024a81201007387 */ /* 0x0041e80000100a00 */
[----:B0-----:R-:W2:Y:S04]  /*a8a50*/  LDL.LU.64 R18, [R1+0x740] ;  /* 0x0007400001127983 */ /* 0x001ea80000300a00 */
[----:B--2---:R0:W-:Y:S04]  /*a8a60*/  STL.64 [R1+0x24b0], R18 ;  /* 0x0024b01201007387 */ /* 0x0041e80000100a00 */
[----:B0-----:R-:W2:Y:S01]  /*a8a70*/  LDL.LU.64 R18, [R1+0x748] ;  /* 0x0007480001127983 */ /* 0x001ea20000300a00 */
[----:B------:R-:W2:Y:S02]  /*a8a80*/  LDL.LU R14, [R1+0x54] ;  /* 0x00005400010e7983 */ /* 0x000ea40000300800 */
[----:B------:R-:W2:Y:S02]  /*a8a90*/  LDL.LU.64 R8, [R1+0x6e8] ;  /* 0x0006e80001087983 */ /* 0x000ea40000300a00 */
[----:B--2---:R0:W-:Y:S04]  /*a8aa0*/  STL.64 [R1+0x2488], R8 ;  /* 0x0024880801007387 */ /* 0x0041e80000100a00 */
[----:B0-----:R-:W2:Y:S04]  /*a8ab0*/  LDL.LU.64 R8, [R1+0x6f0] ;  /* 0x0006f00001087983 */ /* 0x001ea80000300a00 */
[----:B--2---:R0:W-:Y:S04]  /*a8ac0*/  STL.64 [R1+0x2490], R8 ;  /* 0x0024900801007387 */ /* 0x0041e80000100a00 */
[----:B0-----:R-:W2:Y:S01]  /*a8ad0*/  LDL.LU.64 R8, [R1+0x6f8] ;  /* 0x0006f80001087983 */ /* 0x001ea20000300a00 */
[----:B------:R-:W-:-:S02]  /*a8ae0*/  PRMT R2, R3, 0x7632, R2 ;  /* 0x0000763203027816 */ /* 0x000fc40000000002 */
[----:B------:R-:W-:-:S03]  /*a8af0*/  PRMT R0, R24, 0x7632, R0 ;  /* 0x0000763218007816 */ /* 0x000fc60000000000 */
[----:B----4-:R0:W-:Y:S01]  /*a8b00*/  STG.E.U16 [R12.64], R2 ;  /* 0x000000020c007986 */ /* 0x0101e2000c101506 */
[----:B-----5:R-:W-:Y:S02]  /*a8b10*/  STG.E.U16 [R10.64], R24 ;  /* 0x000000180a007986 */ /* 0x020fe4000c101506 */
[----:B------:R-:W-:Y:S02]  /*a8b20*/  STG.E.U16 [R26.64], R0 ;  /* 0x000000001a007986 */ /* 0x000fe4000c101506 */
[----:B---3--:R-:W-:Y:S01]  /*a8b30*/  STG.E.U16 [R28.64], R4 ;  /* 0x000000041c007986 */ /* 0x008fe2000c101506 */
[----:B0-----:R-:W-:-:S05]  /*a8b40*/  PRMT R2, R4, 0x7632, R2 ;  /* 0x0000763204027816 */ /* 0x001fca0000000002 */
[----:B------:R-:W-:Y:S04]  /*a8b50*/  STG.E.U16 [R18.64], R2 ;  /* 0x0000000212007986 */ /* 0x000fe8000c101506 */
[----:B--2---:R0:W-:Y:S04]  /*a8b60*/  STL.64 [R1+0x24a0], R8 ;  /* 0x0024a00801007387 */ /* 0x0041e80000100a00 */
[----:B0-----:R-:W2:Y:S01]  /*a8b70*/  LDL.LU.64 R8, [R1+0x700] ;  /* 0x0007000001087983 */ /* 0x001ea20000300a00 */
[----:B------:R-:W3:Y:S02]  /*a8b80*/  LDL.LU.64 R20, [R1+0x6e0] ;  /* 0x0006e00001147983 */ /* 0x000ee40000300a00 */
[----:B------:R-:W4:Y:S02]  /*a8b90*/  LDL.LU R7, [R1+0x84] ;  /* 0x0000840001077983 */ /* 0x000f240000300800 */
[----:B------:R-:W5:Y:S01]  /*a8ba0*/  LDL.LU.64 R16, [R1+0x6d8] ;  /* 0x0006d80001107983 */ /* 0x000f620000300a00 */
[----:B------:R-:W2:Y:S01]  /*a8bb0*/  LDL.LU.64 R12, [R1+0x6b0] ;  /* 0x0006b000010c7983 */ /* 0x000ea20000300a00 */
[----:B------:R-:W2:Y:S02]  /*a8bc0*/  LDL.LU.64 R10, [R1+0x6a8] ;  /* 0x0006a800010a7983 */ /* 0x000ea40000300a00 */
[----:B------:R-:W2:Y:S02]  /*a8bd0*/  LDL.LU R6, [R1+0x4] ;  /* 0x0000040001067983 */ /* 0x000ea40000300800 */
[----:B------:R0:W-:Y:S02]  /*a8be0*/  STL [R1+0x2454], R25 ;  /* 0x0024541901007387 */ /* 0x0001e40000100800 */
[----:B0-----:R-:W2:Y:S01]  /*a8bf0*/  LDL.LU.64 R24, [R1+0x660] ;  /* 0x0006600001187983 */ /* 0x001ea20000300a00 */
[----:B------:R-:W2:Y:S02]  /*a8c00*/  LDL.LU.64 R26, [R1+0x658] ;  /* 0x00065800011a7983 */ /* 0x000ea40000300a00 */
[----:B------:R-:W2:Y:S02]  /*a8c10*/  LDL.LU.64 R28, [R1+0x650] ;  /* 0x00065000011c7983 */ /* 0x000ea40000300a00 */
[----:B------:R-:W2:Y:S01]  /*a8c20*/  LDL.LU R3, [R1+0x74] ;  /* 0x0000740001037983 */ /* 0x000ea20000300800 */
[----:B------:R0:W-:Y:S04]  /*a8c30*/  STL [R1+0x2438], R5 ;  /* 0x0024380501007387 */ /* 0x0001e80000100800 */
[----:B0-----:R-:W2:Y:S01]  /*a8c40*/  LDL.LU.64 R4, [R1+0x698] ;  /* 0x0006980001047983 */ /* 0x001ea20000300a00 */
[----:B------:R-:W2:Y:S01]  /*a8c50*/  LDL.LU.64 R18, [R1+0x24b0] ;  /* 0x0024b00001127983 */ /* 0x000ea20000300a00 */
[----:B------:R-:W-:-:S02]  /*a8c60*/  PRMT R0, R23, 0x7632, R0 ;  /* 0x0000763217007816 */ /* 0x000fc40000000000 */
[----:B--2---:R0:W-:Y:S04]  /*a8c70*/  STG.E.U16 [R18.64], R23 ;  /* 0x0000001712007986 */ /* 0x0041e8000c101506 */
[----:B0-----:R-:W2:Y:S01]  /*a8c80*/  LDL.LU.64 R18, [R1+0x24a8] ;  /* 0x0024a80001127983 */ /* 0x001ea20000300a00 */
[----:B------:R-:W3:Y:S01]  /*a8c90*/  LDL.LU.64 R22, [R1+0x648] ;  /* 0x0006480001167983 */ /* 0x000ee20000300a00 */
[----:B------:R-:W-:Y:S02]  /*a8ca0*/  PRMT R2, R14, 0x7632, R2 ;  /* 0x000076320e027816 */ /* 0x000fe40000000002 */
[----:B--2---:R0:W-:Y:S01]  /*a8cb0*/  STG.E.U16 [R18.64], R0 ;  /* 0x0000000012007986 */ /* 0x0041e2000c101506 */
[----:B------:R1:W-:Y:S03]  /*a8cc0*/  STG.E.U16 [R8.64], R14 ;  /* 0x0000000e08007986 */ /* 0x0003e6000c101506 */
[----:B0-----:R-:W2:Y:S01]  /*a8cd0*/  LDL.LU.64 R18, [R1+0x640] ;  /* 0x0006400001127983 */ /* 0x001ea20000300a00 */
[----:B-1----:R-:W2:Y:S02]  /*a8ce0*/  LDL.LU.64 R8, [R1+0x24a0] ;  /* 0x0024a00001087983 */ /* 0x002ea40000300a00 */
[----:B------:R-:W3:Y:S01]  /*a8cf0*/  LDL.LU R14, [R1+0x2498] ;  /* 0x00249800010e7983 */ /* 0x000ee20000300800 */
[----:B--2---:R0:W-:Y:S04]  /*a8d00*/  STG.E.U16 [R8.64], R2 ;  /* 0x0000000208007986 */ /* 0x0041e8000c101506 */
[----:B0-----:R-:W2:Y:S01]  /*a8d10*/  LDL.LU.64 R8, [R1+0x2490] ;  /* 0x0024900001087983 */ /* 0x001ea20000300a00 */
[----:B---3--:R-:W-:-:S03]  /*a8d20*/  PRMT R0, R14, 0x7632, R0 ;  /* 0x000076320e007816 */ /* 0x008fc60000000000 */
[----:B--2---:R0:W-:Y:S04]  /*a8d30*/  STG.E.U16 [R8.64], R14 ;  /* 0x0000000e08007986 */ /* 0x0041e8000c101506 */
[----:B0-----:R-:W2:Y:S01]  /*a8d40*/  LDL.LU.64 R8, [R1+0x2488] ;  /* 0x0024880001087983 */ /* 0x001ea20000300a00 */
[----:B------:R-:W3:Y:S03]  /*a8d50*/  LDL.LU R14, [R1+0x2484] ;  /* 0x00248400010e7983 */ /* 0x000ee60000300800 */
[----:B--2---:R0:W-:Y:S04]  /*a8d60*/  STG.E.U16 [R8.64], R0 ;  /* 0x0000000008007986 */ /* 0x0041e8000c101506 */
[----:B0-----:R-:W2:Y:S01]  /*a8d70*/  LDL.LU R9, [R1+0x2480] ;  /* 0x0024800001097983 */ /* 0x001ea20000300800 */
[----:B----4-:R-:W-:-:S02]  /*a8d80*/  PRMT R0, R7, 0x7632, R0 ;  /* 0x0000763207007816 */ /* 0x010fc40000000000 */
[----:B--2---:R-:W-:Y:S01]  /*a8d90*/  PRMT R2, R9, 0x7632, R2 ;  /* 0x0000763209027816 */ /* 0x004fe20000000002 */
[----:B------:R0:W-:Y:S04]  /*a8da0*/  STG.E.U16 [R20.64], R9 ;  /* 0x0000000914007986 */ /* 0x0001e8000c101506 */
[----:B-----5:R1:W-:Y:S01]  /*a8db0*/  STG.E.U16 [R16.64], R2 ;  /* 0x0000000210007986 */ /* 0x0203e2000c101506 */
[----:B------:R2:W-:Y:S02]  /*a8dc0*/  STG.E.U16 [R12.64], R7 ;  /* 0x000000070c007986 */ /* 0x0005e4000c101506 */
[----:B------:R4:W-:Y:S01]  /*a8dd0*/  STG.E.U16 [R10.64], R0 ;  /* 0x000000000a007986 */ /* 0x0009e2000c101506 */
[----:B0-----:R-:W5:Y:S01]  /*a8de0*/  LDL.LU R21, [R1+0x247c] ;  /* 0x00247c0001157983 */ /* 0x001f620000300800 */
[----:B------:R-:W3:Y:S03]  /*a8df0*/  LDL.LU.64 R8, [R1+0x6a0] ;  /* 0x0006a00001087983 */ /* 0x000ee60000300a00 */
[----:B-1----:R-:W3:Y:S01]  /*a8e00*/  LDL.LU R17, [R1+0x2478] ;  /* 0x0024780001117983 */ /* 0x002ee20000300800 */
[----:B--2---:R-:W2:Y:S02]  /*a8e10*/  LDL.LU R13, [R1+0x2474] ;  /* 0x00247400010d7983 */ /* 0x004ea40000300800 */
[----:B----4-:R-:W4:Y:S01]  /*a8e20*/  LDL.LU R10, [R1+0x2470] ;  /* 0x00247000010a7983 */ /* 0x010f220000300800 */
[----:B------:R-:W-:-:S02]  /*a8e30*/  PRMT R0, R6, 0x7632, R0 ;  /* 0x0000763206007816 */ /* 0x000fc40000000000 */
[----:B----4-:R-:W-:Y:S01]  /*a8e40*/  PRMT R2, R10, 0x7632, R2 ;  /* 0x000076320a027816 */ /* 0x010fe20000000002 */
[----:B---3--:R0:W-:Y:S04]  /*a8e50*/  STG.E.U16 [R8.64], R10 ;  /* 0x0000000a08007986 */ /* 0x0081e8000c101506 */
[----:B------:R1:W-:Y:S01]  /*a8e60*/  STG.E.U16 [R4.64], R2 ;  /* 0x0000000204007986 */ /* 0x0003e2000c101506 */
[----:B------:R-:W-:Y:S02]  /*a8e70*/  STG.E.U16 [R24.64], R6 ;  /* 0x0000000618007986 */ /* 0x000fe4000c101506 */
[----:B------:R-:W-:Y:S02]  /*a8e80*/  STG.E.U16 [R26.64], R0 ;  /* 0x000000001a007986 */ /* 0x000fe4000c101506 */
[----:B--2---:R2:W-:Y:S01]  /*a8e90*/  STG.E.U16 [R28.64], R13 ;  /* 0x0000000d1c007986 */ /* 0x0045e2000c101506 */
[----:B0-----:R-:W3:Y:S01]  /*a8ea0*/  LDL.LU.64 R10, [R1+0x638] ;  /* 0x00063800010a7983 */ /* 0x001ee20000300a00 */
[----:B------:R-:W4:Y:S01]  /*a8eb0*/  LDL.LU R8, [R1+0x34] ;  /* 0x0000340001087983 */ /* 0x000f220000300800 */
[----:B-1----:R-:W-:-:S02]  /*a8ec0*/  PRMT R2, R13, 0x7632, R2 ;  /* 0x000076320d027816 */ /* 0x002fc40000000002 */
[----:B--2---:R-:W2:Y:S01]  /*a8ed0*/  LDL.LU.64 R12, [R1+0x610] ;  /* 0x00061000010c7983 */ /* 0x004ea20000300a00 */
[----:B------:R-:W2:Y:S02]  /*a8ee0*/  LDL.LU.64 R6, [R1+0x608] ;  /* 0x0006080001067983 */ /* 0x000ea40000300a00 */
[----:B------:R-:W2:Y:S02]  /*a8ef0*/  LDL.LU.64 R26, [R1+0x600] ;  /* 0x00060000011a7983 */ /* 0x000ea40000300a00 */
[----:B------:R-:W2:Y:S01]  /*a8f00*/  LDL.LU.64 R28, [R1+0x5f8] ;  /* 0x0005f800011c7983 */ /* 0x000ea20000300a00 */
[----:B------:R-:W-:Y:S04]  /*a8f10*/  STG.E.U16 [R22.64], R2 ;  /* 0x0000000216007986 */ /* 0x000fe8000c101506 */
[----:B------:R-:W2:Y:S01]  /*a8f20*/  LDL.LU R9, [R1+0x64] ;  /* 0x0000640001097983 */ /* 0x000ea20000300800 */
[----:B------:R0:W-:Y:S03]  /*a8f30*/  STG.E.U16 [R18.64], R3 ;  /* 0x0000000312007986 */ /* 0x0001e6000c101506 */
[----:B0-----:R-:W2:Y:S01]  /*a8f40*/  LDL.LU.64 R18, [R1+0x5c0] ;  /* 0x0005c00001127983 */ /* 0x001ea20000300a00 */
[----:B------:R-:W2:Y:S03]  /*a8f50*/  LDL.LU.64 R24, [R1+0x5a0] ;  /* 0x0005a00001187983 */ /* 0x000ea60000300a00 */
[----:B--2---:R0:W-:Y:S04]  /*a8f60*/  STL.64 [R1+0x2458], R24 ;  /* 0x0024581801007387 */ /* 0x0041e80000100a00 */
[----:B0-----:R-:W2:Y:S04]  /*a8f70*/  LDL.LU.64 R24, [R1+0x5a8] ;  /* 0x0005a80001187983 */ /* 0x001ea80000300a00 */
[----:B--2---:R0:W-:Y:S04]  /*a8f80*/  STL.64 [R1+0x2460], R24 ;  /* 0x0024601801007387 */ /* 0x0041e80000100a00 */
[----:B0-----:R-:W2:Y:S04]  /*a8f90*/  LDL.LU.64 R24, [R1+0x5b0] ;  /* 0x0005b00001187983 */ /* 0x001ea80000300a00 */
[----:B--2---:R0:W-:Y:S04]  /*a8fa0*/  STL.64 [R1+0x2468], R24 ;  /* 0x0024681801007387 */ /* 0x0041e80000100a00 */
[----:B0-----:R-:W2:Y:S01]  /*a8fb0*/  LDL.LU.64 R24, [R1+0x5b8] ;  /* 0x0005b80001187983 */ /* 0x001ea20000300a00 */
[----:B------:R-:W2:Y:S01]  /*a8fc0*/  LDL.LU.64 R4, [R1+0x568] ;  /* 0x0005680001047983 */ /* 0x000ea20000300a00 */
[----:B------:R-:W-:-:S02]  /*a8fd0*/  PRMT R0, R3, 0x7632, R0 ;  /* 0x0000763203007816 */ /* 0x000fc40000000000 */
[----:B--2---:R0:W-:Y:S04]  /*a8fe0*/  STL.64 [R1+0x2440], R4 ;  /* 0x0024400401007387 */ /* 0x0041e80000100a00 */
[----:B0-----:R-:W2:Y:S01]  /*a8ff0*/  LDL.LU.64 R4, [R1+0x570] ;  /* 0x0005700001047983 */ /* 0x001ea20000300a00 */
[----:B----4-:R-:W-:-:S03]  /*a9000*/  PRMT R2, R8, 0x7632, R2 ;  /* 0x0000763208027816 */ /* 0x010fc60000000002 */
[----:B---3--:R0:W-:Y:S01]  /*a9010*/  STG.E.U16 [R10.64], R0 ;  /* 0x000000000a007986 */ /* 0x0081e2000c101506 */
[----:B------:R-:W-:Y:S01]  /*a9020*/  MOV R3, R15 ;  /* 0x0000000f00037202 */ /* 0x000fe20000000f00 */
[----:B------:R-:W-:Y:S02]  /*a9030*/  STG.E.U16 [R12.64], R8 ;  /* 0x000000080c007986 */ /* 0x000fe4000c101506 */
[----:B------:R5:W-:Y:S01]  /*a9040*/  STG.E.U16 [R6.64], R2 ;  /* 0x0000000206007986 */ /* 0x000be2000c101506 */
[----:B------:R-:W-:Y:S01]  /*a9050*/  STG.E.U16 [R26.64], R17 ;  /* 0x000000111a007986 */ /* 0x000fe2000c101506 */
[----:B0-----:R-:W-:Y:S02]  /*a9060*/  PRMT R0, R17, 0x7632, R0 ;  /* 0x0000763211007816 */ /* 0x001fe40000000000 */
[----:B-----5:R-:W-:-:S03]  /*a9070*/  PRMT R2, R21, 0x7632, R2 ;  /* 0x0000763215027816 */ /* 0x020fc60000000002 */
[----:B------:R-:W-:Y:S01]  /*a9080*/  STG.E.U16 [R28.64], R0 ;  /* 0x000000001c007986 */ /* 0x000fe2000c101506 */
[----:B------:R-:W-:Y:S03]  /*a9090*/  STG.E.U16 [R18.64], R21 ;  /* 0x0000001512007986 */ /* 0x000fe6000c101506 */
[----:B------:R-:W-:Y:S04]  /*a90a0*/  STG.E.U16 [R24.64], R2 ;  /* 0x0000000218007986 */ /* 0x000fe8000c101506 */
[----:B--2---:R0:W-:Y:S04]  /*a90b0*/  STL.64 [R1+0x2448], R4 ;  /* 0x0024480401007387 */ /* 0x0041e80000100a00 */
[----:B0-----:R-:W2:Y:S01]  /*a90c0*/  LDL.LU.64 R4, [R1+0x598] ;  /* 0x0005980001047983 */ /* 0x001ea20000300a00 */
[----:B------:R-:W3:Y:S02]  /*a90d0*/  LDL.LU R16, [R1+0x98] ;  /* 0x0000980001107983 */ /* 0x000ee40000300800 */
[----:B------:R-:W4:Y:S02]  /*a90e0*/  LDL.LU.64 R10, [R1+0x560] ;  /* 0x00056000010a7983 */ /* 0x000f240000300a00 */
[----:B------:R-:W5:Y:S01]  /*a90f0*/  LDL.LU.64 R22, [R1+0x518] ;  /* 0x0005180001167983 */ /* 0x000f620000300a00 */
[----:B------:R-:W2:Y:S01]  /*a9100*/  LDL.LU R15, [R1+0x58] ;  /* 0x00005800010f7983 */ /* 0x000ea20000300800 */
[----:B------:R-:W2:Y:S02]  /*a9110*/  LDL.LU.64 R12, [R1+0x510] ;  /* 0x00051000010c7983 */ /* 0x000ea40000300a00 */
[----:B------:R-:W2:Y:S02]  /*a9120*/  LDL.LU R8, [R1+0x18] ;  /* 0x0000180001087983 */ /* 0x000ea40000300800 */
[----:B------:R-:W2:Y:S01]  /*a9130*/  LDL.LU.64 R6, [R1+0x508] ;  /* 0x0005080001067983 */ /* 0x000ea20000300a00 */
[----:B------:R-:W2:Y:S01]  /*a9140*/  LDL.LU.64 R26, [R1+0x500] ;  /* 0x00050000011a7983 */ /* 0x000ea20000300a00 */
        /* <DEDUP_REMOVED lines=8> */
[----:B--2---:R0:W-:Y:S04]  /*a91d0*/  STG.E.U16 [R24.64], R0 ;  /* 0x0000000018007986 */ /* 0x0041e8000c101506 */
[----:B0-----:R-:W2:Y:S04]  /*a91e0*/  LDL.LU.64 R24, [R1+0x2458] ;  /* 0x0024580001187983 */ /* 0x001ea80000300a00 */
[----:B--2---:R0:W-:Y:S01]  /*a91f0*/  STG.E.U16 [R24.64], R14 ;  /* 0x0000000e18007986 */ /* 0x0041e2000c101506 */
[----:B------:R1:W-:Y:S03]  /*a9200*/  STG.E.U16 [R4.64], R2 ;  /* 0x0000000204007986 */ /* 0x0003e6000c101506 */
[----:B0-----:R-:W2:Y:S01]  /*a9210*/  LDL.LU R25, [R1+0x2454] ;  /* 0x0024540001197983 */ /* 0x001ea20000300800 */
[----:B------:R-:W2:Y:S02]  /*a9220*/  LDL.LU R14, [R1+0x2450] ;  /* 0x00245000010e7983 */ /* 0x000ea40000300800 */
[----:B-1----:R-:W2:Y:S02]  /*a9230*/  LDL.LU.64 R4, [R1+0x2448] ;  /* 0x0024480001047983 */ /* 0x002ea40000300a00 */
[----:B--2---:R0:W-:Y:S04]  /*a9240*/  STG.E.U16 [R4.64], R25 ;  /* 0x0000001904007986 */ /* 0x0041e8000c101506 */
[----:B0-----:R-:W2:Y:S01]  /*a9250*/  LDL.LU.64 R4, [R1+0x2440] ;  /* 0x0024400001047983 */ /* 0x001ea20000300a00 */
[----:B------:R-:W-:-:S02]  /*a9260*/  PRMT R0, R25, 0x7632, R0 ;  /* 0x0000763219007816 */ /* 0x000fc40000000000 */
[----:B------:R-:W3:Y:S03]  /*a9270*/  LDL.LU.64 R24, [R1+0x558] ;  /* 0x0005580001187983 */ /* 0x000ee60000300a00 */
[----:B--2---:R0:W-:Y:S04]  /*a9280*/  STG.E.U16 [R4.64], R0 ;  /* 0x0000000004007986 */ /* 0x0041e8000c101506 */
[----:B0-----:R-:W2:Y:S01]  /*a9290*/  LDL.LU R5, [R1+0x2438] ;  /* 0x0024380001057983 */ /* 0x001ea20000300800 */
[----:B---3--:R-:W-:Y:S02]  /*a92a0*/  PRMT R0, R16, 0x7632, R0 ;  /* 0x0000763210007816 */ /* 0x008fe40000000000 */
[----:B--2---:R-:W-:Y:S01]  /*a92b0*/  PRMT R2, R5, 0x7632, R2 ;  /* 0x0000763205027816 */ /* 0x004fe20000000002 */
[----:B----4-:R0:W-:Y:S04]  /*a92c0*/  STG.E.U16 [R10.64], R5 ;  /* 0x000000050a007986 */ /* 0x0101e8000c101506 */
[----:B------:R1:W-:Y:S01]  /*a92d0*/  STG.E.U16 [R24.64], R2 ;  /* 0x0000000218007986 */ /* 0x0003e2000c101506 */
[----:B------:R-:W-:Y:S02]  /*a92e0*/  STG.E.U16 [R20.64], R16 ;  /* 0x0000001014007986 */ /* 0x000fe4000c101506 */
[----:B-----5:R2:W-:Y:S02]  /*a92f0*/  STG.E.U16 [R22.64], R0 ;  /* 0x0000000016007986 */ /* 0x0205e4000c101506 */
[----:B------:R3:W-:Y:S01]  /*a9300*/  STG.E.U16 [R12.64], R15 ;  /* 0x0000000f0c007986 */ /* 0x0007e2000c101506 */
[----:B0-----:R-:W4:Y:S01]  /*a9310*/  LDL.LU.64 R10, [R1+0x2430] ;  /* 0x00243000010a7983 */ /* 0x001f220000300a00 */
[----:B-1----:R-:W-:-:S03]  /*a9320*/  PRMT R2, R15, 0x7632, R2 ;  /* 0x000076320f027816 */ /* 0x002fc60000000002 */
[----:B--2---:R-:W2:Y:S01]  /*a9330*/  LDL.LU R23, [R1+0x88] ;  /* 0x0000880001177983 */ /* 0x004ea20000300800 */
[----:B------:R-:W5:Y:S02]  /*a9340*/  LDL.LU.64 R4, [R1+0x4c0] ;  /* 0x0004c00001047983 */ /* 0x000f640000300a00 */
[----:B------:R-:W2:Y:S02]  /*a9350*/  LDL.LU.64 R24, [R1+0x4b8] ;  /* 0x0004b80001187983 */ /* 0x000ea40000300a00 */
[----:B------:R-:W2:Y:S01]  /*a9360*/  LDL.LU R16, [R1+0x48] ;  /* 0x0000480001107983 */ /* 0x000ea20000300800 */
[----:B------:R-:W-:Y:S04]  /*a9370*/  STG.E.U16 [R6.64], R2 ;  /* 0x0000000206007986 */ /* 0x000fe8000c101506 */
[----:B------:R-:W2:Y:S01]  /*a9380*/  LDL.LU.64 R20, [R1+0x498] ;  /* 0x0004980001147983 */ /* 0x000ea20000300a00 */
[----:B------:R-:W-:Y:S01]  /*a9390*/  PRMT R0, R8, 0x7632, R0 ;  /* 0x0000763208007816 */ /* 0x000fe20000000000 */
[----:B---3--:R-:W3:Y:S02]  /*a93a0*/  LDL.LU R15, [R1+0x8] ;  /* 0x00000800010f7983 */ /* 0x008ee40000300800 */
[----:B------:R0:W-:Y:S02]  /*a93b0*/  STG.E.U16 [R26.64], R8 ;  /* 0x000000081a007986 */ /* 0x0001e4000c101506 */
[----:B0-----:R-:W2:Y:S01]  /*a93c0*/  LDL.LU.64 R8, [R1+0x490] ;  /* 0x0004900001087983 */ /* 0x001ea20000300a00 */
[----:B------:R-:W2:Y:S03]  /*a93d0*/  LDL.LU.64 R12, [R1+0x480] ;  /* 0x00048000010c7983 */ /* 0x000ea60000300a00 */
[----:B------:R-:W-:Y:S04]  /*a93e0*/  STG.E.U16 [R28.64], R0 ;  /* 0x000000001c007986 */ /* 0x000fe8000c101506 */
[----:B----4-:R-:W-:Y:S04]  /*a93f0*/  STG.E.U16 [R18.64], R10 ;  /* 0x0000000a12007986 */ /* 0x010fe8000c101506 */
[----:B--2---:R0:W-:Y:S04]  /*a9400*/  STL.64 [R1+0x2428], R12 ;  /* 0x0024280c01007387 */ /* 0x0041e80000100a00 */
[----:B0-----:R-:W3:Y:S01]  /*a9410*/  LDL.LU.64 R12, [R1+0x488] ;  /* 0x00048800010c7983 */ /* 0x001ee20000300a00 */
[----:B------:R-:W2:Y:S02]  /*a9420*/  LDL.LU R6, [R1+0x78] ;  /* 0x0000780001067983 */ /* 0x000ea40000300800 */
        /* <DEDUP_REMOVED lines=8> */
[----:B----4-:R0:W-:Y:S04]  /*a94b0*/  STL.64 [R1+0x2418], R18 ;  /* 0x0024181201007387 */ /* 0x0101e80000100a00 */
[----:B0-----:R-:W4:Y:S01]  /*a94c0*/  LDL.LU.64 R18, [R1+0x478] ;  /* 0x0004780001127983 */ /* 0x001f220000300a00 */
[----:B------:R-:W2:Y:S02]  /*a94d0*/  LDL.LU R7, [R1+0x38] ;  /* 0x0000380001077983 */ /* 0x000ea40000300800 */
[----:B------:R-:W2:Y:S02]  /*a94e0*/  LDL.LU.64 R26, [R1+0x450] ;  /* 0x00045000011a7983 */ /* 0x000ea40000300a00 */
[----:B------:R-:W2:Y:S01]  /*a94f0*/  LDL.LU.64 R28, [R1+0x448] ;  /* 0x00044800011c7983 */ /* 0x000ea20000300a00 */
[----:B------:R0:W-:Y:S04]  /*a9500*/  STL [R1+0x23b0], R11 ;  /* 0x0023b00b01007387 */ /* 0x0001e80000100800 */
[----:B0-----:R-:W2:Y:S01]  /*a9510*/  LDL.LU.64 R10, [R1+0x4c8] ;  /* 0x0004c800010a7983 */ /* 0x001ea20000300a00 */
[----:B------:R-:W-:-:S03]  /*a9520*/  PRMT R0, R23, 0x7632, R0 ;  /* 0x0000763217007816 */ /* 0x000fc60000000000 */
[----:B--2---:R0:W-:Y:S01]  /*a9530*/  STG.E.U16 [R10.64], R2 ;  /* 0x000000020a007986 */ /* 0x0041e2000c101506 */
[----:B-----5:R1:W-:Y:S02]  /*a9540*/  STG.E.U16 [R4.64], R23 ;  /* 0x0000001704007986 */ /* 0x0203e4000c101506 */
[----:B------:R2:W-:Y:S02]  /*a9550*/  STG.E.U16 [R24.64], R0 ;  /* 0x0000000018007986 */ /* 0x0005e4000c101506 */
[----:B------:R5:W-:Y:S01]  /*a9560*/  STG.E.U16 [R20.64], R16 ;  /* 0x0000001014007986 */ /* 0x000be2000c101506 */
[----:B0-----:R-:W-:Y:S01]  /*a9570*/  PRMT R2, R16, 0x7632, R2 ;  /* 0x0000763210027816 */ /* 0x001fe20000000002 */
[----:B-1----:R-:W4:Y:S01]  /*a9580*/  LDL.LU.64 R22, [R1+0x440] ;  /* 0x0004400001167983 */ /* 0x002f220000300a00 */
[----:B------:R-:W4:Y:S02]  /*a9590*/  LDL.LU.64 R10, [R1+0x428] ;  /* 0x00042800010a7983 */ /* 0x000f240000300a00 */
[----:B------:R-:W4:Y:S02]  /*a95a0*/  LDL.LU.64 R4, [R1+0x420] ;  /* 0x0004200001047983 */ /* 0x000f240000300a00 */
[----:B--2---:R-:W2:Y:S01]  /*a95b0*/  LDL.LU.64 R24, [R1+0x408] ;  /* 0x0004080001187983 */ /* 0x004ea20000300a00 */
[----:B-----5:R-:W5:Y:S04]  /*a95c0*/  LDL.LU.64 R20, [R1+0x400] ;  /* 0x0004000001147983 */ /* 0x020f680000300a00 */
[----:B------:R0:W-:Y:S01]  /*a95d0*/  STG.E.U16 [R8.64], R2 ;  /* 0x0000000208007986 */ /* 0x0001e2000c101506 */
[----:B------:R-:W2:Y:S02]  /*a95e0*/  LDL.LU.64 R16, [R1+0x3f8] ;  /* 0x0003f80001107983 */ /* 0x000ea40000300a00 */
[----:B---3--:R1:W-:Y:S01]  /*a95f0*/  STG.E.U16 [R12.64], R15 ;  /* 0x0000000f0c007986 */ /* 0x0083e2000c101506 */
[----:B0-----:R-:W3:Y:S01]  /*a9600*/  LDL.LU.64 R8, [R1+0x3f0] ;  /* 0x0003f00001087983 */ /* 0x001ee20000300a00 */
[----:B-1----:R-:W2:Y:S01]  /*a9610*/  LDL.LU.64 R12, [R1+0x2428] ;  /* 0x00242800010c7983 */ /* 0x002ea20000300a00 */
[----:B------:R-:W-:-:S02]  /*a9620*/  PRMT R0, R15, 0x7632, R0 ;  /* 0x000076320f007816 */ /* 0x000fc40000000000 */
[----:B------:R-:W3:Y:S04]  /*a9630*/  LDL.LU R15, [R1+0x2420] ;  /* 0x00242000010f7983 */ /* 0x000ee80000300800 */
[----:B--2---:R0:W-:Y:S01]  /*a9640*/  STG.E.U16 [R12.64], R0 ;  /* 0x000000000c007986 */ /* 0x0041e2000c101506 */
[----:B----4-:R1:W-:Y:S03]  /*a9650*/  STG.E.U16 [R18.64], R14 ;  /* 0x0000000e12007986 */ /* 0x0103e6000c101506 */
[----:B0-----:R-:W2:Y:S01]  /*a9660*/  LDL.LU.64 R12, [R1+0x3b0] ;  /* 0x0003b000010c7983 */ /* 0x001ea20000300a00 */
[----:B-1----:R-:W4:Y:S01]  /*a9670*/  LDL.LU.64 R18, [R1+0x2418] ;  /* 0x0024180001127983 */ /* 0x002f220000300a00 */
[----:B------:R-:W-:Y:S01]  /*a9680*/  PRMT R2, R14, 0x7632, R2 ;  /* 0x000076320e027816 */ /* 0x000fe20000000002 */
[----:B---3--:R0:W-:Y:S02]  /*a9690*/  STL [R1+0x236c], R15 ;  /* 0x00236c0f01007387 */ /* 0x0081e40000100800 */
[----:B0-----:R-:W3:Y:S04]  /*a96a0*/  LDL.LU.64 R14, [R1+0x430] ;  /* 0x00043000010e7983 */ /* 0x001ee80000300a00 */
[----:B----4-:R0:W-:Y:S04]  /*a96b0*/  STG.E.U16 [R18.64], R2 ;  /* 0x0000000212007986 */ /* 0x0101e8000c101506 */
[----:B0-----:R-:W4:Y:S01]  /*a96c0*/  LDL.LU.64 R18, [R1+0x2410] ;  /* 0x0024100001127983 */ /* 0x001f220000300a00 */
[----:B------:R-:W-:-:S03]  /*a96d0*/  PRMT R0, R6, 0x7632, R0 ;  /* 0x0000763206007816 */ /* 0x000fc60000000000 */
[----:B----4-:R0:W-:Y:S04]  /*a96e0*/  STG.E.U16 [R18.64], R6 ;  /* 0x0000000612007986 */ /* 0x0101e8000c101506 */
[----:B0-----:R-:W4:Y:S01]  /*a96f0*/  LDL.LU.64 R18, [R1+0x2408] ;  /* 0x0024080001127983 */ /* 0x001f220000300a00 */
[----:B------:R-:W2:Y:S03]  /*a9700*/  LDL.LU R6, [R1+0x2400] ;  /* 0x0024000001067983 */ /* 0x000ea60000300800 */
[----:B----4-:R0:W-:Y:S04]  /*a9710*/  STG.E.U16 [R18.64], R0 ;  /* 0x0000000012007986 */ /* 0x0101e8000c101506 */
[----:B0-----:R-:W4:Y:S01]  /*a9720*/  LDL.LU.64 R18, [R1+0x23f8] ;  /* 0x0023f80001127983 */ /* 0x001f220000300a00 */
[----:B------:R-:W-:-:S03]  /*a9730*/  PRMT R2, R7, 0x7632, R2 ;  /* 0x0000763207027816 */ /* 0x000fc60000000002 */
[----:B----4-:R0:W-:Y:S04]  /*a9740*/  STG.E.U16 [R18.64], R7 ;  /* 0x0000000712007986 */ /* 0x0101e8000c101506 */
[----:B0-----:R-:W4:Y:S01]  /*a9750*/  LDL.LU.64 R18, [R1+0x23f0] ;  /* 0x0023f00001127983 */ /* 0x001f220000300a00 */
[----:B------:R0:W-:Y:S03]  /*a9760*/  STG.E.U16 [R26.64], R2 ;  /* 0x000000021a007986 */ /* 0x0001e6000c101506 */
[----:B0-----:R-:W2:Y:S01]  /*a9770*/  LDL.LU R26, [R1+0x23e8] ;  /* 0x0023e800011a7983 */ /* 0x001ea20000300800 */
[----:B----4-:R-:W-:-:S03]  /*a9780*/  PRMT R0, R18, 0x7632, R0 ;  /* 0x0000763212007816 */ /* 0x010fc60000000000 */
[----:B------:R0:W-:Y:S04]  /*a9790*/  STG.E.U16 [R28.64], R18 ;  /* 0x000000121c007986 */ /* 0x0001e8000c101506 */
[----:B------:R-:W-:Y:S04]  /*a97a0*/  STG.E.U16 [R22.64], R0 ;  /* 0x0000000016007986 */ /* 0x000fe8000c101506 */
[----:B0-----:R-:W4:Y:S01]  /*a97b0*/  LDL.LU.64 R28, [R1+0x23e0] ;  /* 0x0023e000011c7983 */ /* 0x001f220000300a00 */
[----:B------:R0:W-:Y:S03]  /*a97c0*/  STL [R1+0x2368], R19 ;  /* 0x0023681301007387 */ /* 0x0001e60000100800 */
[----:B0-----:R-:W2:Y:S01]  /*a97d0*/  LDL.LU.64 R18, [R1+0x438] ;  /* 0x0004380001127983 */ /* 0x001ea20000300a00 */
[----:B------:R-:W2:Y:S01]  /*a97e0*/  LDL.LU.64 R22, [R1+0x23d8] ;  /* 0x0023d80001167983 */ /* 0x000ea20000300a00 */
[----:B----4-:R-:W-:-:S02]  /*a97f0*/  PRMT R0, R28, 0x7632, R0 ;  /* 0x000076321c007816 */ /* 0x010fc40000000000 */
[----:B--2---:R-:W-:Y:S01]  /*a9800*/  PRMT R2, R22, 0x7632, R2 ;  /* 0x0000763216027816 */ /* 0x004fe20000000002 */
[----:B------:R-:W-:Y:S04]  /*a9810*/  STG.E.U16 [R18.64], R22 ;  /* 0x0000001612007986 */ /* 0x000fe8000c101506 */
[----:B---3--:R0:W-:Y:S01]  /*a9820*/  STG.E.U16 [R14.64], R2 ;  /* 0x000000020e007986 */ /* 0x0081e2000c101506 */
[----:B------:R1:W-:Y:S02]  /*a9830*/  STG.E.U16 [R10.64], R28 ;  /* 0x0000001c0a007986 */ /* 0x0003e4000c101506 */
[----:B------:R2:W-:Y:S02]  /*a9840*/  STG.E.U16 [R4.64], R0 ;  /* 0x0000000004007986 */ /* 0x0005e4000c101506 */
[----:B------:R3:W-:Y:S01]  /*a9850*/  STG.E.U16 [R24.64], R29 ;  /* 0x0000001d18007986 */ /* 0x0007e2000c101506 */
[----:B------:R-:W-:Y:S01]  /*a9860*/  STL [R1+0x2370], R23 ;  /* 0x0023701701007387 */ /* 0x000fe20000100800 */
[----:B0-----:R-:W-:-:S03]  /*a9870*/  PRMT R2, R29, 0x7632, R2 ;  /* 0x000076321d027816 */ /* 0x001fc60000000002 */
[----:B-1----:R-:W4:Y:S01]  /*a9880*/  LDL.LU R28, [R1+0x23d4] ;  /* 0x0023d400011c7983 */ /* 0x002f220000300800 */
[----:B--2---:R-:W-:Y:S01]  /*a9890*/  PRMT R0, R26, 0x7632, R0 ;  /* 0x000076321a007816 */ /* 0x004fe20000000000 */
[----:B---3--:R-:W2:Y:S02]  /*a98a0*/  LDL.LU R29, [R1+0x23d0] ;  /* 0x0023d000011d7983 */ /* 0x008ea40000300800 */
[----:B-----5:R-:W-:Y:S01]  /*a98b0*/  STG.E.U16 [R20.64], R2 ;  /* 0x0000000214007986 */ /* 0x020fe2000c101506 */
[----:B------:R-:W-:Y:S02]  /*a98c0*/  STG.E.U16 [R16.64], R26 ;  /* 0x0000001a10007986 */ /* 0x000fe4000c101506 */
[----:B------:R0:W-:Y:S02]  /*a98d0*/  STG.E.U16 [R8.64], R0 ;  /* 0x0000000008007986 */ /* 0x0001e4000c101506 */
[----:B------:R1:W-:Y:S01]  /*a98e0*/  STG.E.U16 [R12.64], R6 ;  /* 0x000000060c007986 */ /* 0x0003e2000c101506 */
[----:B0-----:R-:W3:Y:S01]  /*a98f0*/  LDL.LU R9, [R1+0xc] ;  /* 0x00000c0001097983 */ /* 0x001ee20000300800 */
[----:B------:R-:W5:Y:S02]  /*a9900*/  LDL.LU.64 R20, [R1+0x3e8] ;  /* 0x0003e80001147983 */ /* 0x000f640000300a00 */
[----:B------:R-:W2:Y:S02]  /*a9910*/  LDL.LU.64 R16, [R1+0x3e0] ;  /* 0x0003e00001107983 */ /* 0x000ea40000300a00 */
[----:B-1----:R-:W2:Y:S01]  /*a9920*/  LDL.LU.64 R12, [R1+0x3d8] ;  /* 0x0003d800010c7983 */ /* 0x002ea20000300a00 */
[----:B------:R-:W2:Y:S01]  /*a9930*/  LDL.LU.64 R10, [R1+0x390] ;  /* 0x00039000010a7983 */ /* 0x000ea20000300a00 */
[----:B------:R-:W-:-:S03]  /*a9940*/  MOV R8, R3 ;  /* 0x0000000300087202 */ /* 0x000fc60000000f00 */
[----:B--2---:R0:W-:Y:S04]  /*a9950*/  STL [R1+0x23b4], R11 ;  /* 0x0023b40b01007387 */ /* 0x0041e80000100800 */
[----:B0-----:R-:W2:Y:S04]  /*a9960*/  LDL.LU R11, [R1+0x1c] ;  /* 0x00001c00010b7983 */ /* 0x001ea80000300800 */
[----:B--2---:R0:W-:Y:S04]  /*a9970*/  STL.64 [R1+0x23c8], R10 ;  /* 0x0023c80a01007387 */ /* 0x0041e80000100a00 */
[----:B0-----:R-:W4:Y:S01]  /*a9980*/  LDL.LU.64 R10, [R1+0x410] ;  /* 0x00041000010a7983 */ /* 0x001f220000300a00 */
[----:B------:R-:W2:Y:S02]  /*a9990*/  LDL.LU R3, [R1+0x8c] ;  /* 0x00008c0001037983 */ /* 0x000ea40000300800 */
[----:B---3--:R0:W-:Y:S02]  /*a99a0*/  STL.64 [R1+0x2380], R8 ;  /* 0x0023800801007387 */ /* 0x0081e40000100a00 */
        /* <DEDUP_REMOVED lines=12> */
[----:B0-----:R-:W3:Y:S01]  /*a9a70*/  LDL.LU.64 R8, [R1+0x418] ;  /* 0x0004180001087983 */ /* 0x001ee20000300a00 */
[----:B------:R-:W2:Y:S02]  /*a9a80*/  LDL.LU R26, [R1+0x4c] ;  /* 0x00004c00011a7983 */ /* 0x000ea40000300800 */
[----:B------:R-:W2:Y:S01]  /*a9a90*/  LDL.LU.64 R22, [R1+0x3c0] ;  /* 0x0003c00001167983 */ /* 0x000ea20000300a00 */
[----:B------:R-:W-:-:S02]  /*a9aa0*/  PRMT R0, R6, 0x7632, R0 ;  /* 0x0000763206007816 */ /* 0x000fc40000000000 */
[----:B------:R-:W-:-:S03]  /*a9ab0*/  PRMT R2, R29, 0x7632, R2 ;  /* 0x000076321d027816 */ /* 0x000fc60000000002 */
[----:B-----5:R0:W-:Y:S01]  /*a9ac0*/  STG.E.U16 [R20.64], R0 ;  /* 0x0000000014007986 */ /* 0x0201e2000c101506 */
[----:B------:R-:W-:Y:S02]  /*a9ad0*/  STG.E.U16 [R16.64], R29 ;  /* 0x0000001d10007986 */ /* 0x000fe4000c101506 */
[----:B------:R-:W-:Y:S02]  /*a9ae0*/  STG.E.U16 [R12.64], R2 ;  /* 0x000000020c007986 */ /* 0x000fe4000c101506 */
[----:B----4-:R-:W-:Y:S01]  /*a9af0*/  STG.E.U16 [R10.64], R28 ;  /* 0x0000001c0a007986 */ /* 0x010fe2000c101506 */
[----:B0-----:R-:W-:Y:S01]  /*a9b00*/  PRMT R0, R28, 0x7632, R0 ;  /* 0x000076321c007816 */ /* 0x001fe20000000000 */
[----:B--2---:R0:W-:Y:S04]  /*a9b10*/  STL.64 [R1+0x2378], R22 ;  /* 0x0023781601007387 */ /* 0x0041e80000100a00 */
[----:B---3--:R1:W-:Y:S04]  /*a9b20*/  STG.E.U16 [R8.64], R0 ;  /* 0x0000000008007986 */ /* 0x0083e8000c101506 */
[----:B0-----:R-:W2:Y:S01]  /*a9b30*/  LDL.LU.64 R22, [R1+0x3c8] ;  /* 0x0003c80001167983 */ /* 0x001ea20000300a00 */
[----:B------:R-:W3:Y:S02]  /*a9b40*/  LDL.LU.64 R14, [R1+0x3b8] ;  /* 0x0003b800010e7983 */ /* 0x000ee40000300a00 */
[----:B------:R-:W4:Y:S02]  /*a9b50*/  LDL.LU R27, [R1+0x7c] ;  /* 0x00007c00011b7983 */ /* 0x000f240000300800 */
[----:B------:R-:W5:Y:S01]  /*a9b60*/  LDL.LU.64 R18, [R1+0x378] ;  /* 0x0003780001127983 */ /* 0x000f620000300a00 */
[----:B------:R-:W2:Y:S01]  /*a9b70*/  LDL.LU.64 R6, [R1+0x368] ;  /* 0x0003680001067983 */ /* 0x000ea20000300a00 */
[----:B------:R-:W2:Y:S02]  /*a9b80*/  LDL.LU.64 R4, [R1+0x350] ;  /* 0x0003500001047983 */ /* 0x000ea40000300a00 */
[----:B------:R-:W2:Y:S02]  /*a9b90*/  LDL.LU.64 R24, [R1+0x360] ;  /* 0x0003600001187983 */ /* 0x000ea40000300a00 */
[----:B------:R-:W2:Y:S01]  /*a9ba0*/  LDL.LU.64 R20, [R1+0x358] ;  /* 0x0003580001147983 */ /* 0x000ea20000300a00 */
[----:B------:R-:W2:Y:S01]  /*a9bb0*/  LDL.LU.64 R16, [R1+0x348] ;  /* 0x0003480001107983 */ /* 0x000ea20000300a00 */
[----:B------:R-:W2:Y:S02]  /*a9bc0*/  LDL.LU.64 R12, [R1+0x318] ;  /* 0x00031800010c7983 */ /* 0x000ea40000300a00 */
[----:B------:R-:W2:Y:S02]  /*a9bd0*/  LDL.LU.64 R10, [R1+0x23c8] ;  /* 0x0023c800010a7983 */ /* 0x000ea40000300a00 */
[----:B------:R-:W3:Y:S01]  /*a9be0*/  LDL.LU.64 R28, [R1+0x340] ;  /* 0x00034000011c7983 */ /* 0x000ee20000300a00 */
[----:B-1----:R-:W3:Y:S01]  /*a9bf0*/  LDL.LU.64 R8, [R1+0x23c0] ;  /* 0x0023c00001087983 */ /* 0x002ee20000300a00 */
[----:B--2---:R-:W-:-:S03]  /*a9c00*/  PRMT R2, R11, 0x7632, R2 ;  /* 0x000076320b027816 */ /* 0x004fc60000000002 */
[----:B---3--:R0:W-:Y:S04]  /*a9c10*/  STG.E.U16 [R8.64], R11 ;  /* 0x0000000b08007986 */ /* 0x0081e8000c101506 */
[----:B0-----:R-:W2:Y:S01]  /*a9c20*/  LDL.LU.64 R8, [R1+0x23b8] ;  /* 0x0023b80001087983 */ /* 0x001ea20000300a00 */
[----:B------:R-:W3:Y:S03]  /*a9c30*/  LDL.LU R11, [R1+0x23b4] ;  /* 0x0023b400010b7983 */ /* 0x000ee60000300800 */
[----:B---3--:R0:W-:Y:S04]  /*a9c40*/  STG.E.U16 [R10.64], R2 ;  /* 0x000000020a007986 */ /* 0x0081e8000c101506 */
[----:B0-----:R-:W2:Y:S04]  /*a9c50*/  LDL.LU R11, [R1+0x23b0] ;  /* 0x0023b000010b7983 */ /* 0x001ea80000300800 */
[----:B--2---:R0:W-:Y:S04]  /*a9c60*/  STG.E.U16 [R8.64], R11 ;  /* 0x0000000b08007986 */ /* 0x0041e8000c101506 */
[----:B0-----:R-:W2:Y:S01]  /*a9c70*/  LDL.LU.64 R8, [R1+0x23a8] ;  /* 0x0023a80001087983 */ /* 0x001ea20000300a00 */
[----:B------:R-:W-:-:S02]  /*a9c80*/  PRMT R0, R11, 0x7632, R0 ;  /* 0x000076320b007816 */ /* 0x000fc40000000000 */
[----:B------:R-:W3:Y:S03]  /*a9c90*/  LDL.LU.64 R10, [R1+0x370] ;  /* 0x00037000010a7983 */ /* 0x000ee60000300a00 */
        /* <DEDUP_REMOVED lines=8> */
[----:B------:R-:W-:-:S03]  /*a9d20*/  PRMT R0, R26, 0x7632, R0 ;  /* 0x000076321a007816 */ /* 0x000fc60000000000 */
[----:B--2---:R0:W-:Y:S02]  /*a9d30*/  STG.E.U16 [R8.64], R26 ;  /* 0x0000001a08007986 */ /* 0x0041e4000c101506 */
[----:B------:R1:W-:Y:S02]  /*a9d40*/  STG.E.U16 [R22.64], R0 ;  /* 0x0000000016007986 */ /* 0x0003e4000c101506 */
[----:B0-----:R-:W2:Y:S01]  /*a9d50*/  LDL.LU.64 R8, [R1+0x2380] ;  /* 0x0023800001087983 */ /* 0x001ea20000300a00 */
[----:B-1----:R-:W3:Y:S01]  /*a9d60*/  LDL.LU.64 R22, [R1+0x2378] ;  /* 0x0023780001167983 */ /* 0x002ee20000300a00 */
[----:B--2---:R-:W-:Y:S02]  /*a9d70*/  PRMT R2, R9, 0x7632, R2 ;  /* 0x0000763209027816 */ /* 0x004fe40000000002 */
[----:B---3--:R0:W-:Y:S04]  /*a9d80*/  STG.E.U16 [R22.64], R9 ;  /* 0x0000000916007986 */ /* 0x0081e8000c101506 */
[----:B------:R1:W-:Y:S04]  /*a9d90*/  STG.E.U16 [R14.64], R2 ;  /* 0x000000020e007986 */ /* 0x0003e8000c101506 */
[----:B0-----:R-:W2:Y:S04]  /*a9da0*/  LDL.LU R23, [R1+0x2370] ;  /* 0x0023700001177983 */ /* 0x001ea80000300800 */
[----:B-1----:R-:W5:Y:S01]  /*a9db0*/  LDL.LU R15, [R1+0x236c] ;  /* 0x00236c00010f7983 */ /* 0x002f620000300800 */
[----:B----4-:R-:W-:-:S03]  /*a9dc0*/  PRMT R2, R27, 0x7632, R2 ;  /* 0x000076321b027816 */ /* 0x010fc60000000002 */
[----:B-----5:R0:W-:Y:S04]  /*a9dd0*/  STG.E.U16 [R18.64], R15 ;  /* 0x0000000f12007986 */ /* 0x0201e8000c101506 */
[----:B0-----:R-:W3:Y:S01]  /*a9de0*/  LDL.LU R19, [R1+0x2368] ;  /* 0x0023680001137983 */ /* 0x001ee20000300800 */
[----:B------:R-:W-:-:S05]  /*a9df0*/  PRMT R0, R15, 0x7632, R0 ;  /* 0x000076320f007816 */ /* 0x000fca0000000000 */
[----:B------:R0:W-:Y:S01]  /*a9e00*/  STG.E.U16 [R10.64], R0 ;  /* 0x000000000a007986 */ /* 0x0001e2000c101506 */
[----:B------:R1:W-:Y:S02]  /*a9e10*/  STG.E.U16 [R6.64], R27 ;  /* 0x0000001b06007986 */ /* 0x0003e4000c101506 */
[----:B------:R3:W-:Y:S02]  /*a9e20*/  STG.E.U16 [R4.64], R2 ;  /* 0x0000000204007986 */ /* 0x0007e4000c101506 */
[----:B------:R-:W-:Y:S01]  /*a9e30*/  STG.E.U16 [R24.64], R3 ;  /* 0x0000000318007986 */ /* 0x000fe2000c101506 */
[----:B0-----:R-:W-:Y:S01]  /*a9e40*/  PRMT R0, R3, 0x7632, R0 ;  /* 0x0000763203007816 */ /* 0x001fe20000000000 */
[----:B-1----:R-:W4:Y:S01]  /*a9e50*/  LDL.LU R7, [R1+0x6c] ;  /* 0x00006c0001077983 */ /* 0x002f220000300800 */
[----:B------:R-:W5:Y:S02]  /*a9e60*/  LDL.LU R27, [R1+0x2c] ;  /* 0x00002c00011b7983 */ /* 0x000f640000300800 */
[----:B------:R-:W4:Y:S01]  /*a9e70*/  LDL.LU R15, [R1+0x142c] ;  /* 0x00142c00010f7983 */ /* 0x000f220000300800 */
[----:B------:R-:W-:Y:S01]  /*a9e80*/  STG.E.U16 [R20.64], R0 ;  /* 0x0000000014007986 */ /* 0x000fe2000c101506 */
[----:B---3--:R-:W-:-:S03]  /*a9e90*/  PRMT R2, R19, 0x7632, R2 ;  /* 0x0000763213027816 */ /* 0x008fc60000000002 */
[----:B------:R-:W-:Y:S04]  /*a9ea0*/  STG.E.U16 [R16.64], R19 ;  /* 0x0000001310007986 */ /* 0x000fe8000c101506 */
[----:B------:R-:W-:Y:S01]  /*a9eb0*/  STG.E.U16 [R12.64], R2 ;  /* 0x000000020c007986 */ /* 0x000fe2000c101506 */
[----:B--2---:R0:W-:Y:S03]  /*a9ec0*/  STG.E.U16 [R28.64], R23 ;  /* 0x000000171c007986 */ /* 0x0041e6000c101506 */
        /* <DEDUP_REMOVED lines=14> */
[----:B--2---:R0:W-:Y:S04]  /*a9fb0*/  STL.64 [R1+0x2360], R28 ;  /* 0x0023601c01007387 */ /* 0x0041e80000100a00 */
[----:B0-----:R-:W2:Y:S01]  /*a9fc0*/  LDL.LU.64 R28, [R1+0x338] ;  /* 0x00033800011c7983 */ /* 0x001ea20000300a00 */
        /* <DEDUP_REMOVED lines=20> */
[----:B------:R-:W3:Y:S03]  /*aa110*/  LDL.LU R19, [R1+0x2ec] ;  /* 0x0002ec0001137983 */ /* 0x000ee60000300800 */
        /* <DEDUP_REMOVED lines=19> */
[----:B------:R-:W-:-:S02]  /*aa250*/  FSEL R2, R15, -INF , P4 ;  /* 0xff8000000f027808 */ /* 0x000fc40002000000 */
[----:B----4-:R-:W-:Y:S01]  /*aa260*/  PRMT R0, R7, 0x7632, R0 ;  /* 0x0000763207007816 */ /* 0x010fe20000000000 */
[----:B--2---:R0:W-:Y:S04]  /*aa270*/  STG.E.U16 [R28.64], R7 ;  /* 0x000000071c007986 */ /* 0x0041e8000c101506 */
[----:B0-----:R-:W2:Y:S01]  /*aa280*/  LDL.LU.64 R28, [R1+0x2318] ;  /* 0x00231800011c7983 */ /* 0x001ea20000300a00 */
[----:B---3--:R-:W-:Y:S01]  /*aa290*/  FFMA R10, R2, 0.69314718246459960938, R10 ;  /* 0x3f317218020a7823 */ /* 0x008fe2000000000a */
[----:B------:R-:W-:Y:S02]  /*aa2a0*/  FSEL R2, R12, -INF , P6 ;  /* 0xff8000000c027808 */ /* 0x000fe40003000000 */
[----:B------:R-:W0:Y:S01]  /*aa2b0*/  S2R R12, SR_TID.X ;  /* 0x00000000000c7919 */ /* 0x000e220000002100 */
[----:B------:R-:W-:Y:S01]  /*aa2c0*/  FSEL R3, R3, -INF , P3 ;  /* 0xff80000003037808 */ /* 0x000fe20001800000 */
[----:B------:R-:W-:-:S04]  /*aa2d0*/  FFMA R9, R9, 0.69314718246459960938, R11 ;  /* 0x3f31721809097823 */ /* 0x000fc8000000000b */
[----:B------:R-:W-:Y:S01]  /*aa2e0*/  FFMA R11, R3, 0.69314718246459960938, R26 ;  /* 0x3f317218030b7823 */ /* 0x000fe2000000001a */
[----:B------:R-:W-:Y:S02]  /*aa2f0*/  FSEL R4, R4, -INF , P2 ;  /* 0xff80000004047808 */ /* 0x000fe40001000000 */
[----:B------:R-:W-:Y:S02]  /*aa300*/  FSEL R5, R5, -INF , P1 ;  /* 0xff80000005057808 */ /* 0x000fe40000800000 */
[----:B------:R-:W-:Y:S02]  /*aa310*/  FSEL R6, R6, -INF , P0 ;  /* 0xff80000006067808 */ /* 0x000fe40000000000 */
[----:B0-----:R-:W-:Y:S01]  /*aa320*/  LOP3.LUT R12, R12, 0x1c, RZ, 0xc0, !PT ;  /* 0x0000001c0c0c7812 */ /* 0x001fe200078ec0ff */
[----:B------:R-:W-:Y:S02]  /*aa330*/  FFMA R4, R4, 0.69314718246459960938, R14 ;  /* 0x3f31721804047823 */ /* 0x000fe4000000000e */
[----:B------:R-:W-:-:S02]  /*aa340*/  FFMA R5, R5, 0.69314718246459960938, R25 ;  /* 0x3f31721805057823 */ /* 0x000fc40000000019 */
[----:B------:R-:W-:Y:S02]  /*aa350*/  FFMA R6, R6, 0.69314718246459960938, R13 ;  /* 0x3f31721806067823 */ /* 0x000fe4000000000d */
[----:B------:R-:W-:Y:S01]  /*aa360*/  FFMA R7, R2, 0.69314718246459960938, R24 ;  /* 0x3f31721802077823 */ /* 0x000fe20000000018 */
[----:B--2---:R-:W-:Y:S01]  /*aa370*/  STG.E.U16 [R28.64], R0 ;  /* 0x000000001c007986 */ /* 0x004fe2000c101506 */
[----:B------:R-:W-:Y:S06]  /*aa380*/  BAR.SYNC.DEFER_BLOCKING 0x0 ;  /* 0x0000000000007b1d */ /* 0x000fec0000010000 */
[----:B------:R0:W-:Y:S01]  /*aa390*/  STS.128 [R12.X4], R20 ;  /* 0x000000140c007388 */ /* 0x0001e20000004c00 */
[----:B------:R-:W-:Y:S02]  /*aa3a0*/  STS.128 [R12.X4+0x80], R16 ;  /* 0x000080100c007388 */ /* 0x000fe40000004c00 */
[----:B------:R1:W-:Y:S01]  /*aa3b0*/  STS.128 [R12.X4+0x100], R8 ;  /* 0x000100080c007388 */ /* 0x0003e20000004c00 */
[----:B0-----:R-:W0:Y:S04]  /*aa3c0*/  S2R R20, SR_TID.X ;  /* 0x0000000000147919 */ /* 0x001e280000002100 */
[----:B-1----:R-:W1:Y:S01]  /*aa3d0*/  S2R R8, SR_TID.X ;  /* 0x0000000000087919 */ /* 0x002e620000002100 */
[----:B------:R2:W-:Y:S02]  /*aa3e0*/  STS.128 [R12.X4+0x180], R4 ;  /* 0x000180040c007388 */ /* 0x0005e40000004c00 */
[----:B------:R-:W-:Y:S01]  /*aa3f0*/  BAR.SYNC.DEFER_BLOCKING 0x0 ;  /* 0x0000000000007b1d */ /* 0x000fe20000010000 */
[----:B0-----:R-:W-:-:S02]  /*aa400*/  SHF.L.U32 R16, R20, 0x4, RZ ;  /* 0x0000000414107819 */ /* 0x001fc400000006ff */
[----:B-1----:R-:W-:Y:S02]  /*aa410*/  LOP3.LUT R24, R8, 0x60, RZ, 0xc0, !PT ;  /* 0x0000006008187812 */ /* 0x002fe400078ec0ff */
[----:B------:R-:W-:Y:S02]  /*aa420*/  LOP3.LUT R16, R16, 0x70, RZ, 0xc0, !PT ;  /* 0x0000007010107812 */ /* 0x000fe400078ec0ff */
[----:B--2---:R-:W-:Y:S02]  /*aa430*/  LOP3.LUT R12, R8, 0x18, RZ, 0xc0, !PT ;  /* 0x00000018080c7812 */ /* 0x004fe400078ec0ff */
[----:B------:R-:W-:Y:S01]  /*aa440*/  LEA R16, R24, R16, 0x2 ;  /* 0x0000001018107211 */ /* 0x000fe200078e10ff */
[----:B------:R-:W0:Y:S03]  /*aa450*/  S2R R8, SR_CTAID.X ;  /* 0x0000000000087919 */ /* 0x000e260000002500 */
[----:B------:R-:W-:-:S02]  /*aa460*/  LEA.HI R16, R12, R16, RZ, 0x1f ;  /* 0x000000100c107211 */ /* 0x000fc400078ff8ff */
[----:B------:R-:W1:Y:S04]  /*aa470*/  S2R R12, SR_CTAID.Y ;  /* 0x00000000000c7919 */ /* 0x000e680000002600 */
[----:B------:R-:W2:Y:S01]  /*aa480*/  LDS R11, [R16] ;  /* 0x00000000100b7984 */ /* 0x000ea20000000800 */
[----:B0-----:R-:W-:Y:S02]  /*aa490*/  IMAD.SHL.U32 R8, R8, 0x80, RZ ;  /* 0x0000008008087824 */ /* 0x001fe400078e00ff */
[----:B-1----:R-:W-:-:S03]  /*aa4a0*/  IMAD R0, R12, c[0x0][0x1cc], RZ ;  /* 0x000073000c007a24 */ /* 0x002fc600078e02ff */
[----:B------:R-:W-:-:S04]  /*aa4b0*/  LOP3.LUT R8, R8, 0x7f, R20, 0xf8, !PT ;  /* 0x0000007f08087812 */ /* 0x000fc800078ef814 */
[----:B------:R-:W-:Y:S02]  /*aa4c0*/  SHF.L.U32 R3, R8, 0x2, RZ ;  /* 0x0000000208037819 */ /* 0x000fe400000006ff */
[----:B------:R-:W-:Y:S01]  /*aa4d0*/  SHF.L.U32 R2, R0, 0x2, RZ ;  /* 0x0000000200027819 */ /* 0x000fe200000006ff */
[----:B------:R-:W-:-:S04]  /*aa4e0*/  IMAD.HI R9, R8, 0x4, RZ ;  /* 0x0000000408097827 */ /* 0x000fc800078e02ff */
[----:B------:R-:W-:Y:S01]  /*aa4f0*/  IMAD.HI R0, R0, 0x4, RZ ;  /* 0x0000000400007827 */ /* 0x000fe200078e02ff */
[----:B------:R-:W-:-:S04]  /*aa500*/  IADD3 R2, P0, P1, R3, c[0x0][0x180], R2 ;  /* 0x0000600003027a10 */ /* 0x000fc8000791e002 */
[----:B------:R-:W-:-:S05]  /*aa510*/  IADD3.X R3, R9, c[0x0][0x184], R0, P0, P1 ;  /* 0x0000610009037a10 */ /* 0x000fca00007e2400 */
[----:B--2---:R-:W-:Y:S01]  /*aa520*/  STG.E [R2.64], R11 ;  /* 0x0000000b02007986 */ /* 0x004fe2000c101906 */
[----:B------:R-:W-:Y:S05]  /*aa530*/  EXIT ;  /* 0x000000000000794d */ /* 0x000fea0003800000 */
.L_x_36:
[----:B------:R-:W-:-:S00]  /*aa540*/  BRA `(.L_x_36) ;  /* 0xfffffff000007947 */ /* 0x000fc0000383ffff */
[----:B------:R-:W-:-:S00]  /*aa550*/  NOP ;  /* 0x0000000000007918 */ /* 0x000fc00000000000 */
        /* <DEDUP_REMOVED lines=10> */
.L_x_37:


//--------------------- .nv.global.init           --------------------------
	.section	.nv.global.init,"aw",@progbits
.nv.global.init:
	.type		_$_str,@object
	.size		_$_str,(.L_0 - _$_str)
_$_str:
        /*0000*/ 	.byte	0x5f, 0x5f, 0x43, 0x55, 0x44, 0x41, 0x5f, 0x46, 0x54, 0x5a, 0x00
.L_0:


//--------------------- .nv.shared.attn_fwd       --------------------------
	.section	.nv.shared.attn_fwd,"aw",@nobits
	.sectionflags	@""
	.align	16
